def matmul_kernel(
    a_ptr,
    b_ptr,
    c_ptr,
    M,
    N,
    K,
    stride_am,
    stride_ak,
    stride_bk,
    stride_bn,
    stride_cm,
    stride_cn,
    BLOCK_M: tl.constexpr,
    BLOCK_N: tl.constexpr,
    BLOCK_K: tl.constexpr,
    GROUP_M: tl.constexpr,
):
    pid = tl.program_id(axis=0)
    num_pid_m = tl.cdiv(M, BLOCK_M)
    num_pid_n = tl.cdiv(N, BLOCK_N)
    num_pid_in_group = GROUP_M * num_pid_n
    group_id = pid // num_pid_in_group
    first_pid_m = group_id * GROUP_M
    group_size_m = min(num_pid_m - first_pid_m, GROUP_M)
    pid_m = first_pid_m + ((pid % num_pid_in_group) % group_size_m)
    pid_n = (pid % num_pid_in_group) // group_size_m

    offs_am = (pid_m * BLOCK_M + tl.arange(0, BLOCK_M)) % M
    offs_bn = (pid_n * BLOCK_N + tl.arange(0, BLOCK_N)) % N
    offs_k = tl.arange(0, BLOCK_K)
    a_ptrs = a_ptr + offs_am[:, None] * stride_am + offs_k[None, :] * stride_ak
    b_ptrs = b_ptr + offs_k[:, None] * stride_bk + offs_bn[None, :] * stride_bn

    acc = tl.zeros((BLOCK_M, BLOCK_N), dtype=tl.float32)
    for kk in range(0, tl.cdiv(K, BLOCK_K)):
        a = tl.load(a_ptrs, mask=offs_k[None, :] < K - kk * BLOCK_K, other=0.0)
        b = tl.load(b_ptrs, mask=offs_k[:, None] < K - kk * BLOCK_K, other=0.0)
        acc = tl.dot(a, b, acc)
        a_ptrs += BLOCK_K * stride_ak
        b_ptrs += BLOCK_K * stride_bk

    c = acc.to(c_ptr.dtype.element_ty)
    offs_cm = pid_m * BLOCK_M + tl.arange(0, BLOCK_M)
    offs_cn = pid_n * BLOCK_N + tl.arange(0, BLOCK_N)
    c_ptrs = c_ptr + offs_cm[:, None] * stride_cm + offs_cn[None, :] * stride_cn
    mask = (offs_cm[:, None] < M) & (offs_cn[None, :] < N)
    tl.store(c_ptrs, c, mask=mask)

# config = {"BLOCK_K": 128, "BLOCK_M": 32, "BLOCK_N": 512, "GROUP_M": 8, "arch": "sm_90", "dtype": "fp16", "num_ctas": 1, "num_stages": 3, "num_warps": 8}
# arch = sm_90


// ===== COMPILED SASS (sm_90a) =====

	.target	sm_90a

	.elftype	@"ET_EXEC"


//--------------------- .note.nv.tkinfo           --------------------------
	.section	.note.nv.tkinfo,"",@"SHT_NOTE"
	.sectionflags	@"SHF_NOTE_NV_TKINFO"
	.tkinfo
        /*0018*/ 	.word	0x00000002
        /*0030*/ 	.string	""
        /*0030*/ 	.string	"ptxas"
        /*0030*/ 	.string	"Cuda compilation tools, release 13.0, V13.0.88"
        /*0030*/ 	.string	"Build cuda_13.0.r13.0/compiler.36424714_0"
        /*0030*/ 	.string	"-v  -suppress-debug-info  -lineinfo  -arch sm_90a "



//--------------------- .note.nv.cuinfo           --------------------------
	.section	.note.nv.cuinfo,"",@"SHT_NOTE"
	.sectionflags	@"SHF_NOTE_NV_CUINFO"
        /*0018*/ 	.short	0x0002
        /*001a*/ 	.short	0x005a
        /*001c*/ 	.short	0x0082
	.zero		2


//--------------------- .nv.info                  --------------------------
	.section	.nv.info,"",@"SHT_CUDA_INFO"
	.align	4


	//----- nvinfo : EIATTR_REGCOUNT
	.align		4
        /*0000*/ 	.byte	0x04, 0x2f
        /*0002*/ 	.short	(.L_1 - .L_0)
	.align		4
.L_0:
        /*0004*/ 	.word	index@(matmul_kernel)
        /*0008*/ 	.word	0x00000020


	//----- nvinfo : EIATTR_FRAME_SIZE
	.align		4
.L_1:
        /*000c*/ 	.byte	0x04, 0x11
        /*000e*/ 	.short	(.L_3 - .L_2)
	.align		4
.L_2:
        /*0010*/ 	.word	index@(matmul_kernel)
        /*0014*/ 	.word	0x000018f0


	//----- nvinfo : EIATTR_MIN_STACK_SIZE
	.align		4
.L_3:
        /*0018*/ 	.byte	0x04, 0x12
        /*001a*/ 	.short	(.L_5 - .L_4)
	.align		4
.L_4:
        /*001c*/ 	.word	index@(matmul_kernel)
        /*0020*/ 	.word	0x000018f0
.L_5:


//--------------------- .nv.compat                --------------------------
	.section	.nv.compat,"",@"SHT_CUDA_COMPAT_INFO"
	.align	4
        /*0000*/ 	.byte	0x02, 0x09, 0x01, 0x00, 0x02, 0x02, 0x01, 0x00, 0x02, 0x05, 0x05, 0x00, 0x03, 0x07, 0x01, 0x01
        /*0010*/ 	.byte	0x02, 0x03, 0x00, 0x00, 0x02, 0x06, 0x01, 0x00, 0x04, 0x0b, 0x08, 0x00, 0x00, 0x00, 0x00, 0x00
        /*0020*/ 	.byte	0x00, 0x00, 0x00, 0x00


//--------------------- .nv.info.matmul_kernel    --------------------------
	.section	.nv.info.matmul_kernel,"",@"SHT_CUDA_INFO"
	.sectionflags	@""
	.align	4


	//----- nvinfo : EIATTR_CUDA_API_VERSION
	.align		4
        /*0000*/ 	.byte	0x04, 0x37
        /*0002*/ 	.short	(.L_7 - .L_6)
.L_6:
        /*0004*/ 	.word	0x00000082


	//----- nvinfo : EIATTR_KPARAM_INFO
	.align		4
.L_7:
        /*0008*/ 	.byte	0x04, 0x17
        /*000a*/ 	.short	(.L_9 - .L_8)
.L_8:
        /*000c*/ 	.word	0x00000000
        /*0010*/ 	.short	0x000d
        /*0012*/ 	.short	0x0048
        /*0014*/ 	.byte	0x00, 0xf4, 0x21, 0x00


	//----- nvinfo : EIATTR_KPARAM_INFO
	.align		4
.L_9:
        /*0018*/ 	.byte	0x04, 0x17
        /*001a*/ 	.short	(.L_11 - .L_10)
.L_10:
        /*001c*/ 	.word	0x00000000
        /*0020*/ 	.short	0x000c
        /*0022*/ 	.short	0x0040
        /*0024*/ 	.byte	0x00, 0xf4, 0x21, 0x00


	//----- nvinfo : EIATTR_KPARAM_INFO
	.align		4
.L_11:
        /*0028*/ 	.byte	0x04, 0x17
        /*002a*/ 	.short	(.L_13 - .L_12)
.L_12:
        /*002c*/ 	.word	0x00000000
        /*0030*/ 	.short	0x000b
        /*0032*/ 	.short	0x0038
        /*0034*/ 	.byte	0x00, 0xf0, 0x11, 0x00


	//----- nvinfo : EIATTR_KPARAM_INFO
	.align		4
.L_13:
        /*0038*/ 	.byte	0x04, 0x17
        /*003a*/ 	.short	(.L_15 - .L_14)
.L_14:
        /*003c*/ 	.word	0x00000000
        /*0040*/ 	.short	0x000a
        /*0042*/ 	.short	0x0034
        /*0044*/ 	.byte	0x00, 0xf0, 0x11, 0x00


	//----- nvinfo : EIATTR_KPARAM_INFO
	.align		4
.L_15:
        /*0048*/ 	.byte	0x04, 0x17
        /*004a*/ 	.short	(.L_17 - .L_16)
.L_16:
        /*004c*/ 	.word	0x00000000
        /*0050*/ 	.short	0x0009
        /*0052*/ 	.short	0x0030
        /*0054*/ 	.byte	0x00, 0xf0, 0x11, 0x00


	//----- nvinfo : EIATTR_KPARAM_INFO
	.align		4
.L_17:
        /*0058*/ 	.byte	0x04, 0x17
        /*005a*/ 	.short	(.L_19 - .L_18)
.L_18:
        /*005c*/ 	.word	0x00000000
        /*0060*/ 	.short	0x0008
        /*0062*/ 	.short	0x002c
        /*0064*/ 	.byte	0x00, 0xf0, 0x11, 0x00


	//----- nvinfo : EIATTR_KPARAM_INFO
	.align		4
.L_19:
        /*0068*/ 	.byte	0x04, 0x17
        /*006a*/ 	.short	(.L_21 - .L_20)
.L_20:
        /*006c*/ 	.word	0x00000000
        /*0070*/ 	.short	0x0007
        /*0072*/ 	.short	0x0028
        /*0074*/ 	.byte	0x00, 0xf0, 0x11, 0x00


	//----- nvinfo : EIATTR_KPARAM_INFO
	.align		4
.L_21:
        /*0078*/ 	.byte	0x04, 0x17
        /*007a*/ 	.short	(.L_23 - .L_22)
.L_22:
        /*007c*/ 	.word	0x00000000
        /*0080*/ 	.short	0x0006
        /*0082*/ 	.short	0x0024
        /*0084*/ 	.byte	0x00, 0xf0, 0x11, 0x00


	//----- nvinfo : EIATTR_KPARAM_INFO
	.align		4
.L_23:
        /*0088*/ 	.byte	0x04, 0x17
        /*008a*/ 	.short	(.L_25 - .L_24)
.L_24:
        /*008c*/ 	.word	0x00000000
        /*0090*/ 	.short	0x0005
        /*0092*/ 	.short	0x0020
        /*0094*/ 	.byte	0x00, 0xf0, 0x11, 0x00


	//----- nvinfo : EIATTR_KPARAM_INFO
	.align		4
.L_25:
        /*0098*/ 	.byte	0x04, 0x17
        /*009a*/ 	.short	(.L_27 - .L_26)
.L_26:
        /*009c*/ 	.word	0x00000000
        /*00a0*/ 	.short	0x0004
        /*00a2*/ 	.short	0x001c
        /*00a4*/ 	.byte	0x00, 0xf0, 0x11, 0x00


	//----- nvinfo : EIATTR_KPARAM_INFO
	.align		4
.L_27:
        /*00a8*/ 	.byte	0x04, 0x17
        /*00aa*/ 	.short	(.L_29 - .L_28)
.L_28:
        /*00ac*/ 	.word	0x00000000
        /*00b0*/ 	.short	0x0003
        /*00b2*/ 	.short	0x0018
        /*00b4*/ 	.byte	0x00, 0xf0, 0x11, 0x00


	//----- nvinfo : EIATTR_KPARAM_INFO
	.align		4
.L_29:
        /*00b8*/ 	.byte	0x04, 0x17
        /*00ba*/ 	.short	(.L_31 - .L_30)
.L_30:
        /*00bc*/ 	.word	0x00000000
        /*00c0*/ 	.short	0x0002
        /*00c2*/ 	.short	0x0010
        /*00c4*/ 	.byte	0x00, 0xf4, 0x21, 0x00


	//----- nvinfo : EIATTR_KPARAM_INFO
	.align		4
.L_31:
        /*00c8*/ 	.byte	0x04, 0x17
        /*00ca*/ 	.short	(.L_33 - .L_32)
.L_32:
        /*00cc*/ 	.word	0x00000000
        /*00d0*/ 	.short	0x0001
        /*00d2*/ 	.short	0x0008
        /*00d4*/ 	.byte	0x00, 0xf4, 0x21, 0x00


	//----- nvinfo : EIATTR_KPARAM_INFO
	.align		4
.L_33:
        /*00d8*/ 	.byte	0x04, 0x17
        /*00da*/ 	.short	(.L_35 - .L_34)
.L_34:
        /*00dc*/ 	.word	0x00000000
        /*00e0*/ 	.short	0x0000
        /*00e2*/ 	.short	0x0000
        /*00e4*/ 	.byte	0x00, 0xf4, 0x21, 0x00


	//----- nvinfo : EIATTR_SPARSE_MMA_MASK
	.align		4
.L_35:
        /*00e8*/ 	.byte	0x03, 0x50
        /*00ea*/ 	.short	0x0000


	//----- nvinfo : EIATTR_MAXREG_COUNT
	.align		4
        /*00ec*/ 	.byte	0x03, 0x1b
        /*00ee*/ 	.short	0x00ff


	//----- nvinfo : EIATTR_NUM_BARRIERS
	.align		4
        /*00f0*/ 	.byte	0x02, 0x4c
        /*00f2*/ 	.byte	0x01
	.zero		1


	//----- nvinfo : EIATTR_ANNOTATIONS
	.align		4
        /*00f4*/ 	.byte	0x04, 0x55
        /*00f6*/ 	.short	(.L_37 - .L_36)


	//   ....[0]....
.L_36:
        /*00f8*/ 	.word	0x00000001
        /*00fc*/ 	.byte	0xb0, 0x05, 0x00, 0x00, 0x01, 0x00, 0x00, 0x00, 0xe0, 0x05, 0x00, 0x00, 0x01, 0x00, 0x00, 0x00
        /* <DEDUP_REMOVED lines=3185> */
        /*c81c*/ 	.byte	0xb0, 0x63, 0x03, 0x00, 0x01, 0x00, 0x00, 0x00, 0xd0, 0x63, 0x03, 0x00


	//----- nvinfo : EIATTR_MERCURY_ISA_VERSION
	.align		4
.L_37:
        /*c828*/ 	.byte	0x03, 0x5f
        /*c82a*/ 	.short	0x0101


	//----- nvinfo : EIATTR_EXIT_INSTR_OFFSETS
	.align		4
        /*c82c*/ 	.byte	0x04, 0x1c
        /*c82e*/ 	.short	(.L_39 - .L_38)


	//   ....[0]....
.L_38:
        /*c830*/ 	.word	0x000366c0


	//   ....[1]....
        /*c834*/ 	.word	0x000366f0


	//----- nvinfo : EIATTR_REQNTID
	.align		4
.L_39:
        /*c838*/ 	.byte	0x04, 0x10
        /*c83a*/ 	.short	(.L_41 - .L_40)
.L_40:
        /*c83c*/ 	.word	0x00000100
        /*c840*/ 	.word	0x00000001
        /*c844*/ 	.word	0x00000001


	//----- nvinfo : EIATTR_CBANK_PARAM_SIZE
	.align		4
.L_41:
        /*c848*/ 	.byte	0x03, 0x19
        /*c84a*/ 	.short	0x0050


	//----- nvinfo : EIATTR_PARAM_CBANK
	.align		4
        /*c84c*/ 	.byte	0x04, 0x0a
        /*c84e*/ 	.short	(.L_43 - .L_42)
	.align		4
.L_42:
        /*c850*/ 	.word	index@(.nv.constant0.matmul_kernel)
        /*c854*/ 	.short	0x0210
        /*c856*/ 	.short	0x0050


	//----- nvinfo : EIATTR_SW_WAR
	.align		4
.L_43:
        /*c858*/ 	.byte	0x04, 0x36
        /*c85a*/ 	.short	(.L_45 - .L_44)
.L_44:
        /*c85c*/ 	.word	0x00000008
.L_45:


//--------------------- .nv.callgraph             --------------------------
	.section	.nv.callgraph,"",@"SHT_CUDA_CALLGRAPH"
	.align	4
	.sectionentsize	8
	.align		4
        /*0000*/ 	.word	0x00000000
	.align		4
        /*0004*/ 	.word	0xffffffff
	.align		4
        /*0008*/ 	.word	0x00000000
	.align		4
        /*000c*/ 	.word	0xfffffffe
	.align		4
        /*0010*/ 	.word	0x00000000
	.align		4
        /*0014*/ 	.word	0xfffffffd
	.align		4
        /*0018*/ 	.word	0x00000000
	.align		4
        /*001c*/ 	.word	0xfffffffc


//--------------------- .text.matmul_kernel       --------------------------
	.section	.text.matmul_kernel,"ax",@progbits
	.align	128
        .global         matmul_kernel
        .type           matmul_kernel,@function
        .size           matmul_kernel,(.L_x_4 - matmul_kernel)
        .other          matmul_kernel,@"STO_CUDA_ENTRY STV_DEFAULT"
matmul_kernel:
.text.matmul_kernel:
[----:B------:R-:W0:Y:S08]  /*0000*/  LDC R1, c[0x0][0x28] ;  /* 0x00000a00ff017b82 */ /* 0x000e300000000800 */
[----:B------:R-:W1:Y:S01]  /*0010*/  LDC.64 R10, c[0x0][0x228] ;  /* 0x00008a00ff0a7b82 */ /* 0x000e620000000a00 */
[----:B------:R-:W2:Y:S01]  /*0020*/  S2R R28, SR_TID.X ;  /* 0x00000000001c7919 */ /* 0x000ea20000002100 */
[----:B0-----:R-:W-:Y:S01]  /*0030*/  VIADD R1, R1, 0xffffe710 ;  /* 0xffffe71001017836 */ /* 0x001fe20000000000 */
[----:B------:R-:W-:Y:S01]  /*0040*/  UMOV UR4, 0x400 ;  /* 0x0000040000047882 */ /* 0x000fe20000000000 */
[----:B------:R-:W-:-:S04]  /*0050*/  ULDC.64 UR10, c[0x0][0x208] ;  /* 0x00008200000a7ab9 */ /* 0x000fc80000000a00 */
[----:B------:R-:W0:Y:S01]  /*0060*/  S2UR UR5, SR_CgaCtaId ;  /* 0x00000000000579c3 */ /* 0x000e220000008800 */
[----:B-1----:R-:W-:-:S05]  /*0070*/  VIADD R0, R11, 0x1ff ;  /* 0x000001ff0b007836 */ /* 0x002fca0000000000 */
[----:B------:R-:W-:Y:S01]  /*0080*/  SHF.R.S32.HI R3, RZ, 0x1f, R0 ;  /* 0x0000001fff037819 */ /* 0x000fe20000011400 */
[----:B0-----:R-:W-:-:S03]  /*0090*/  ULEA UR5, UR5, UR4, 0x18 ;  /* 0x0000000405057291 */ /* 0x001fc6000f8ec03f */
[----:B------:R-:W-:-:S04]  /*00a0*/  LEA.HI R3, R3, R0, RZ, 0x9 ;  /* 0x0000000003037211 */ /* 0x000fc800078f48ff */
[----:B------:R-:W-:Y:S02]  /*00b0*/  SHF.R.S32.HI R0, RZ, 0x9, R3 ;  /* 0x00000009ff007819 */ /* 0x000fe40000011403 */
[----:B------:R-:W0:Y:S03]  /*00c0*/  S2R R3, SR_CTAID.X ;  /* 0x0000000000037919 */ /* 0x000e260000002500 */
[----:B------:R-:W-:-:S05]  /*00d0*/  IMAD.SHL.U32 R0, R0, 0x8, RZ ;  /* 0x0000000800007824 */ /* 0x000fca00078e00ff */
[-C--:B------:R-:W-:Y:S02]  /*00e0*/  IABS R7, R0.reuse ;  /* 0x0000000000077213 */ /* 0x080fe40000000000 */
[----:B------:R-:W-:Y:S02]  /*00f0*/  IABS R12, R0 ;  /* 0x00000000000c7213 */ /* 0x000fe40000000000 */
[----:B------:R-:W1:Y:S08]  /*0100*/  I2F.RP R2, R7 ;  /* 0x0000000700027306 */ /* 0x000e700000209400 */
[----:B-1----:R-:W1:Y:S01]  /*0110*/  MUFU.RCP R2, R2 ;  /* 0x0000000200027308 */ /* 0x002e620000001000 */
[----:B0-----:R-:W-:Y:S01]  /*0120*/  IABS R8, R3 ;  /* 0x0000000300087213 */ /* 0x001fe20000000000 */
[----:B-1----:R-:W-:-:S02]  /*0130*/  VIADD R4, R2, 0xffffffe ;  /* 0x0ffffffe02047836 */ /* 0x002fc40000000000 */
[----:B------:R-:W-:-:S04]  /*0140*/  IMAD.MOV R2, RZ, RZ, -R12 ;  /* 0x000000ffff027224 */ /* 0x000fc800078e0a0c */
[----:B------:R0:W1:Y:S02]  /*0150*/  F2I.FTZ.U32.TRUNC.NTZ R5, R4 ;  /* 0x0000000400057305 */ /* 0x000064000021f000 */
[----:B0-----:R-:W-:Y:S02]  /*0160*/  IMAD.MOV.U32 R4, RZ, RZ, RZ ;  /* 0x000000ffff047224 */ /* 0x001fe400078e00ff */
[----:B-1----:R-:W-:-:S04]  /*0170*/  IMAD.MOV R6, RZ, RZ, -R5 ;  /* 0x000000ffff067224 */ /* 0x002fc800078e0a05 */
[----:B------:R-:W-:Y:S02]  /*0180*/  IMAD R9, R6, R7, RZ ;  /* 0x0000000706097224 */ /* 0x000fe400078e02ff */
[----:B------:R-:W-:Y:S02]  /*0190*/  IMAD.MOV.U32 R6, RZ, RZ, R8 ;  /* 0x000000ffff067224 */ /* 0x000fe400078e0008 */
[----:B------:R-:W-:-:S06]  /*01a0*/  IMAD.HI.U32 R5, R5, R9, R4 ;  /* 0x0000000905057227 */ /* 0x000fcc00078e0004 */
[----:B------:R-:W-:-:S04]  /*01b0*/  IMAD.HI.U32 R5, R5, R6, RZ ;  /* 0x0000000605057227 */ /* 0x000fc800078e00ff */
[----:B------:R-:W-:-:S05]  /*01c0*/  IMAD R2, R5, R2, R6 ;  /* 0x0000000205027224 */ /* 0x000fca00078e0206 */
[----:B------:R-:W-:-:S13]  /*01d0*/  ISETP.GT.U32.AND P1, PT, R7, R2, PT ;  /* 0x000000020700720c */ /* 0x000fda0003f24070 */
[----:B------:R-:W-:Y:S02]  /*01e0*/  @!P1 IMAD.IADD R2, R2, 0x1, -R7 ;  /* 0x0000000102029824 */ /* 0x000fe400078e0a07 */
[----:B------:R-:W-:Y:S01]  /*01f0*/  @!P1 VIADD R5, R5, 0x1 ;  /* 0x0000000105059836 */ /* 0x000fe20000000000 */
[----:B------:R-:W-:Y:S02]  /*0200*/  ISETP.NE.AND P1, PT, R0, RZ, PT ;  /* 0x000000ff0000720c */ /* 0x000fe40003f25270 */
[----:B------:R-:W-:Y:S02]  /*0210*/  ISETP.GE.U32.AND P0, PT, R2, R7, PT ;  /* 0x000000070200720c */ /* 0x000fe40003f06070 */
[----:B------:R-:W-:-:S04]  /*0220*/  LOP3.LUT R2, R3, R0, RZ, 0x3c, !PT ;  /* 0x0000000003027212 */ /* 0x000fc800078e3cff */
[----:B------:R-:W-:Y:S01]  /*0230*/  ISETP.GE.AND P2, PT, R2, RZ, PT ;  /* 0x000000ff0200720c */ /* 0x000fe20003f46270 */
[----:B------:R-:W-:-:S06]  /*0240*/  VIADD R2, R10, 0x1f ;  /* 0x0000001f0a027836 */ /* 0x000fcc0000000000 */
[----:B------:R-:W-:-:S04]  /*0250*/  @P0 VIADD R5, R5, 0x1 ;  /* 0x0000000105050836 */ /* 0x000fc80000000000 */
[----:B------:R-:W-:Y:S01]  /*0260*/  IMAD.MOV.U32 R4, RZ, RZ, R5 ;  /* 0x000000ffff047224 */ /* 0x000fe200078e0005 */
[----:B------:R-:W-:-:S03]  /*0270*/  SHF.R.S32.HI R5, RZ, 0x1f, R2 ;  /* 0x0000001fff057819 */ /* 0x000fc60000011402 */
[----:B------:R-:W-:Y:S01]  /*0280*/  @!P2 IMAD.MOV R4, RZ, RZ, -R4 ;  /* 0x000000ffff04a224 */ /* 0x000fe200078e0a04 */
[----:B------:R-:W-:Y:S02]  /*0290*/  @!P1 LOP3.LUT R4, RZ, R0, RZ, 0x33, !PT ;  /* 0x00000000ff049212 */ /* 0x000fe400078e33ff */
[----:B------:R-:W-:-:S03]  /*02a0*/  LEA.HI R5, R5, R2, RZ, 0x5 ;  /* 0x0000000205057211 */ /* 0x000fc600078f28ff */
[----:B------:R-:W-:Y:S02]  /*02b0*/  IMAD.SHL.U32 R2, R4, 0x8, RZ ;  /* 0x0000000804027824 */ /* 0x000fe400078e00ff */
[----:B------:R-:W-:-:S03]  /*02c0*/  IMAD.MOV R4, RZ, RZ, -R4 ;  /* 0x000000ffff047224 */ /* 0x000fc600078e0a04 */
[----:B------:R-:W-:Y:S01]  /*02d0*/  LEA.HI.SX32 R5, R5, -R2, 0x1b ;  /* 0x8000000205057211 */ /* 0x000fe200078fdaff */
[----:B------:R-:W-:Y:S02]  /*02e0*/  IMAD R13, R0, R4, R3 ;  /* 0x00000004000d7224 */ /* 0x000fe400078e0203 */
[----:B------:R-:W-:Y:S01]  /*02f0*/  IMAD.MOV.U32 R4, RZ, RZ, RZ ;  /* 0x000000ffff047224 */ /* 0x000fe200078e00ff */
[----:B------:R-:W-:-:S04]  /*0300*/  VIMNMX R6, R5, 0x8, PT ;  /* 0x0000000805067848 */ /* 0x000fc80003fe0100 */
[-C--:B------:R-:W-:Y:S02]  /*0310*/  IABS R8, R6.reuse ;  /* 0x0000000600087213 */ /* 0x080fe40000000000 */
[----:B------:R-:W-:Y:S02]  /*0320*/  IABS R0, R6 ;  /* 0x0000000600007213 */ /* 0x000fe40000000000 */
[----:B------:R-:W0:Y:S08]  /*0330*/  I2F.RP R7, R8 ;  /* 0x0000000800077306 */ /* 0x000e300000209400 */
[----:B0-----:R-:W0:Y:S02]  /*0340*/  MUFU.RCP R7, R7 ;  /* 0x0000000700077308 */ /* 0x001e240000001000 */
[----:B0-----:R-:W-:-:S06]  /*0350*/  VIADD R5, R7, 0xffffffe ;  /* 0x0ffffffe07057836 */ /* 0x001fcc0000000000 */
[----:B------:R-:W0:Y:S02]  /*0360*/  F2I.FTZ.U32.TRUNC.NTZ R5, R5 ;  /* 0x0000000500057305 */ /* 0x000e24000021f000 */
[----:B0-----:R-:W-:-:S04]  /*0370*/  IMAD.MOV R9, RZ, RZ, -R5 ;  /* 0x000000ffff097224 */ /* 0x001fc800078e0a05 */
[----:B------:R-:W-:Y:S01]  /*0380*/  IMAD.MOV.U32 R3, RZ, RZ, R9 ;  /* 0x000000ffff037224 */ /* 0x000fe200078e0009 */
[----:B------:R-:W-:-:S03]  /*0390*/  IABS R9, R13 ;  /* 0x0000000d00097213 */ /* 0x000fc60000000000 */
[----:B------:R-:W-:-:S04]  /*03a0*/  IMAD R3, R3, R8, RZ ;  /* 0x0000000803037224 */ /* 0x000fc800078e02ff */
[----:B------:R-:W-:Y:S01]  /*03b0*/  IMAD.HI.U32 R4, R5, R3, R4 ;  /* 0x0000000305047227 */ /* 0x000fe200078e0004 */
[----:B--2---:R-:W-:-:S03]  /*03c0*/  SHF.R.U32.HI R5, RZ, 0x5, R28 ;  /* 0x00000005ff057819 */ /* 0x004fc6000001161c */
[----:B------:R-:W-:Y:S01]  /*03d0*/  IMAD.MOV R3, RZ, RZ, -R0 ;  /* 0x000000ffff037224 */ /* 0x000fe200078e0a00 */
[----:B------:R-:W-:Y:S01]  /*03e0*/  SGXT.U32 R14, R5, 0x3 ;  /* 0x00000003050e781a */ /* 0x000fe20000000000 */
[----:B------:R-:W-:Y:S02]  /*03f0*/  IMAD.HI.U32 R0, R4, R9, RZ ;  /* 0x0000000904007227 */ /* 0x000fe400078e00ff */
[----:B------:R-:W0:Y:S01]  /*0400*/  LDC R4, c[0x0][0x230] ;  /* 0x00008c00ff047b82 */ /* 0x000e220000000800 */
[----:B------:R-:W-:Y:S01]  /*0410*/  LOP3.LUT R5, R14, 0x8, RZ, 0xfc, !PT ;  /* 0x000000080e057812 */ /* 0x000fe200078efcff */
[----:B------:R-:W-:Y:S01]  /*0420*/  IMAD R3, R0, R3, R9 ;  /* 0x0000000300037224 */ /* 0x000fe200078e0209 */
[C---:B------:R-:W-:Y:S02]  /*0430*/  LOP3.LUT R5, R14.reuse, 0x20, RZ, 0xfc, !PT ;  /* 0x000000200e057812 */ /* 0x040fe400078efcff */
[----:B------:R-:W-:Y:S02]  /*0440*/  LOP3.LUT R5, R14, 0x38, RZ, 0xfc, !PT ;  /* 0x000000380e057812 */ /* 0x000fe400078efcff */
[----:B------:R-:W-:-:S02]  /*0450*/  ISETP.GT.U32.AND P1, PT, R8, R3, PT ;  /* 0x000000030800720c */ /* 0x000fc40003f24070 */
[C---:B------:R-:W-:Y:S02]  /*0460*/  LOP3.LUT R5, R14.reuse, 0x50, RZ, 0xfc, !PT ;  /* 0x000000500e057812 */ /* 0x040fe400078efcff */
[----:B------:R-:W-:-:S09]  /*0470*/  LOP3.LUT R5, R14, 0x68, RZ, 0xfc, !PT ;  /* 0x000000680e057812 */ /* 0x000fd200078efcff */
[----:B------:R-:W-:Y:S02]  /*0480*/  @!P1 IMAD.IADD R3, R3, 0x1, -R8 ;  /* 0x0000000103039824 */ /* 0x000fe400078e0a08 */
[----:B------:R-:W-:Y:S01]  /*0490*/  @!P1 VIADD R0, R0, 0x1 ;  /* 0x0000000100009836 */ /* 0x000fe20000000000 */
[----:B------:R-:W-:Y:S01]  /*04a0*/  ISETP.NE.AND P1, PT, R6, RZ, PT ;  /* 0x000000ff0600720c */ /* 0x000fe20003f25270 */
[----:B0-----:R-:W-:Y:S01]  /*04b0*/  VIADD R4, R4, 0x7f ;  /* 0x0000007f04047836 */ /* 0x001fe20000000000 */
[----:B------:R-:W-:Y:S02]  /*04c0*/  ISETP.GE.U32.AND P0, PT, R3, R8, PT ;  /* 0x000000080300720c */ /* 0x000fe40003f06070 */
[----:B------:R-:W-:-:S04]  /*04d0*/  LOP3.LUT R3, R13, R6, RZ, 0x3c, !PT ;  /* 0x000000060d037212 */ /* 0x000fc800078e3cff */
[----:B------:R-:W-:-:S07]  /*04e0*/  ISETP.GE.AND P2, PT, R3, RZ, PT ;  /* 0x000000ff0300720c */ /* 0x000fce0003f46270 */
[----:B------:R-:W-:Y:S01]  /*04f0*/  @P0 VIADD R0, R0, 0x1 ;  /* 0x0000000100000836 */ /* 0x000fe20000000000 */
[----:B------:R-:W-:-:S05]  /*0500*/  ISETP.GT.AND P0, PT, R4, 0x7f, PT ;  /* 0x0000007f0400780c */ /* 0x000fca0003f04270 */
[----:B------:R-:W-:Y:S01]  /*0510*/  @!P2 IMAD.MOV R0, RZ, RZ, -R0 ;  /* 0x000000ffff00a224 */ /* 0x000fe200078e0a00 */
[----:B------:R-:W-:-:S05]  /*0520*/  @!P1 LOP3.LUT R0, RZ, R6, RZ, 0x33, !PT ;  /* 0x00000006ff009212 */ /* 0x000fca00078e33ff */
[----:B------:R-:W-:Y:S02]  /*0530*/  IMAD.MOV R3, RZ, RZ, -R0 ;  /* 0x000000ffff037224 */ /* 0x000fe400078e0a00 */
[----:B------:R-:W-:Y:S02]  /*0540*/  IMAD.SHL.U32 R29, R0, 0x200, RZ ;  /* 0x00000200001d7824 */ /* 0x000fe400078e00ff */
[----:B------:R-:W-:-:S04]  /*0550*/  IMAD R3, R6, R3, R13 ;  /* 0x0000000306037224 */ /* 0x000fc800078e020d */
[----:B------:R-:W-:Y:S01]  /*0560*/  IMAD.IADD R3, R2, 0x1, R3 ;  /* 0x0000000102037824 */ /* 0x000fe200078e0203 */
[----:B------:R-:W-:-:S05]  /*0570*/  LOP3.LUT R2, R28, 0x1f, RZ, 0xc0, !PT ;  /* 0x0000001f1c027812 */ /* 0x000fca00078ec0ff */
[----:B------:R-:W-:Y:S01]  /*0580*/  IMAD R2, R3, 0x20, R2 ;  /* 0x0000002003027824 */ /* 0x000fe200078e0202 */
[C---:B------:R-:W-:Y:S02]  /*0590*/  LOP3.LUT R3, R14.reuse, 0x10, RZ, 0xfc, !PT ;  /* 0x000000100e037812 */ /* 0x040fe400078efcff */
[C---:B------:R-:W-:Y:S02]  /*05a0*/  LOP3.LUT R3, R14.reuse, 0x28, RZ, 0xfc, !PT ;  /* 0x000000280e037812 */ /* 0x040fe400078efcff */
[----:B------:R0:W-:Y:S01]  /*05b0*/  STL [R1+0xb98], R2 ;  /* 0x000b980201007387 */ /* 0x0001e20000100800 */
[C---:B------:R-:W-:Y:S02]  /*05c0*/  LOP3.LUT R3, R14.reuse, 0x40, RZ, 0xfc, !PT ;  /* 0x000000400e037812 */ /* 0x040fe400078efcff */
[C---:B------:R-:W-:Y:S01]  /*05d0*/  LOP3.LUT R3, R14.reuse, 0x58, RZ, 0xfc, !PT ;  /* 0x000000580e037812 */ /* 0x040fe200078efcff */
[----:B------:R1:W-:Y:S01]  /*05e0*/  STL [R1+0x2a0], R29 ;  /* 0x0002a01d01007387 */ /* 0x0003e20000100800 */
[----:B------:R-:W-:-:S02]  /*05f0*/  LOP3.LUT R3, R14, 0x70, RZ, 0xfc, !PT ;  /* 0x000000700e037812 */ /* 0x000fc400078efcff */
[C---:B0-----:R-:W-:Y:S02]  /*0600*/  LOP3.LUT R2, R14.reuse, 0x18, RZ, 0xfc, !PT ;  /* 0x000000180e027812 */ /* 0x041fe400078efcff */
[C---:B------:R-:W-:Y:S02]  /*0610*/  LOP3.LUT R2, R14.reuse, 0x30, RZ, 0xfc, !PT ;  /* 0x000000300e027812 */ /* 0x040fe400078efcff */
[C---:B------:R-:W-:Y:S02]  /*0620*/  LOP3.LUT R2, R14.reuse, 0x48, RZ, 0xfc, !PT ;  /* 0x000000480e027812 */ /* 0x040fe400078efcff */
[C---:B------:R-:W-:Y:S02]  /*0630*/  LOP3.LUT R2, R14.reuse, 0x60, RZ, 0xfc, !PT ;  /* 0x000000600e027812 */ /* 0x040fe400078efcff */
[----:B------:R-:W-:Y:S01]  /*0640*/  LOP3.LUT R2, R14, 0x78, RZ, 0xfc, !PT ;  /* 0x000000780e027812 */ /* 0x000fe200078efcff */
[----:B-1----:R-:W-:Y:S06]  /*0650*/  @P0 BRA `(.L_x_0) ;  /* 0x00000000005c0947 */ /* 0x002fec0003800000 */
[----:B------:R-:W-:Y:S01]  /*0660*/  IMAD.SHL.U32 R0, R28, 0x20, RZ ;  /* 0x000000201c007824 */ /* 0x000fe200078e00ff */
[----:B------:R-:W-:Y:S02]  /*0670*/  CS2R R24, SRZ ;  /* 0x0000000000187805 */ /* 0x000fe4000001ff00 */
[----:B------:R-:W-:Y:S02]  /*0680*/  CS2R R26, SRZ ;  /* 0x00000000001a7805 */ /* 0x000fe4000001ff00 */
[----:B------:R-:W-:Y:S02]  /*0690*/  CS2R R20, SRZ ;  /* 0x0000000000147805 */ /* 0x000fe4000001ff00 */
[----:B------:R-:W-:Y:S01]  /*06a0*/  CS2R R22, SRZ ;  /* 0x0000000000167805 */ /* 0x000fe2000001ff00 */
[----:B------:R0:W-:Y:S01]  /*06b0*/  STL [R1+0xb74], R0 ;  /* 0x000b740001007387 */ /* 0x0001e20000100800 */
[----:B------:R-:W-:Y:S02]  /*06c0*/  CS2R R16, SRZ ;  /* 0x0000000000107805 */ /* 0x000fe4000001ff00 */
[----:B------:R-:W-:-:S02]  /*06d0*/  CS2R R18, SRZ ;  /* 0x0000000000127805 */ /* 0x000fc4000001ff00 */
[----:B------:R-:W-:Y:S01]  /*06e0*/  CS2R R12, SRZ ;  /* 0x00000000000c7805 */ /* 0x000fe2000001ff00 */
[----:B------:R0:W-:Y:S01]  /*06f0*/  STL [R1], RZ ;  /* 0x000000ff01007387 */ /* 0x0001e20000100800 */
[----:B------:R-:W-:Y:S02]  /*0700*/  CS2R R14, SRZ ;  /* 0x00000000000e7805 */ /* 0x000fe4000001ff00 */
[----:B------:R-:W-:Y:S02]  /*0710*/  CS2R R8, SRZ ;  /* 0x0000000000087805 */ /* 0x000fe4000001ff00 */
[----:B------:R-:W-:Y:S01]  /*0720*/  CS2R R10, SRZ ;  /* 0x00000000000a7805 */ /* 0x000fe2000001ff00 */
[----:B------:R0:W-:Y:S01]  /*0730*/  STL [R1+0x4], RZ ;  /* 0x000004ff01007387 */ /* 0x0001e20000100800 */
[----:B------:R-:W-:Y:S02]  /*0740*/  CS2R R4, SRZ ;  /* 0x0000000000047805 */ /* 0x000fe4000001ff00 */
[----:B------:R-:W-:Y:S01]  /*0750*/  CS2R R6, SRZ ;  /* 0x0000000000067805 */ /* 0x000fe2000001ff00 */
[----:B------:R0:W-:Y:S04]  /*0760*/  STL [R1+0x8], RZ ;  /* 0x000008ff01007387 */ /* 0x0001e80000100800 */
[----:B------:R0:W-:Y:S04]  /*0770*/  STL [R1+0xc], RZ ;  /* 0x00000cff01007387 */ /* 0x0001e80000100800 */
[----:B------:R0:W-:Y:S04]  /*0780*/  STL [R1+0x10], RZ ;  /* 0x000010ff01007387 */ /* 0x0001e80000100800 */
[----:B------:R0:W-:Y:S04]  /*0790*/  STL [R1+0x14], RZ ;  /* 0x000014ff01007387 */ /* 0x0001e80000100800 */
[----:B------:R0:W-:Y:S04]  /*07a0*/  STL [R1+0x18], RZ ;  /* 0x000018ff01007387 */ /* 0x0001e80000100800 */
[----:B------:R0:W-:Y:S01]  /*07b0*/  STL [R1+0x1c], RZ ;  /* 0x00001cff01007387 */ /* 0x0001e20000100800 */
[----:B------:R-:W-:Y:S05]  /*07c0*/  BRA `(.L_x_1) ;  /* 0x0000033400fc7947 */ /* 0x000fea0003800000 */
.L_x_0:
[----:B------:R-:W-:Y:S01]  /*07d0*/  IABS R7, R11 ;  /* 0x0000000b00077213 */ /* 0x000fe20000000000 */
[----:B------:R-:W-:Y:S01]  /*07e0*/  IMAD.SHL.U32 R5, R28, 0x2, RZ ;  /* 0x000000021c057824 */ /* 0x000fe200078e00ff */
[--C-:B------:R-:W-:Y:S01]  /*07f0*/  SHF.R.U32.HI R9, RZ, 0x7, R28.reuse ;  /* 0x00000007ff097819 */ /* 0x100fe2000001161c */
[----:B------:R-:W-:Y:S01]  /*0800*/  ULDC UR6, c[0x0][0x238] ;  /* 0x00008e0000067ab9 */ /* 0x000fe20000000800 */
[----:B------:R-:W0:Y:S01]  /*0810*/  I2F.RP R12, R7 ;  /* 0x00000007000c7306 */ /* 0x000e220000209400 */
[----:B------:R-:W-:Y:S01]  /*0820*/  SHF.R.U32.HI R0, RZ, 0x2, R28 ;  /* 0x00000002ff007819 */ /* 0x000fe2000001161c */
[----:B------:R-:W-:Y:S01]  /*0830*/  ULDC UR7, c[0x0][0x23c] ;  /* 0x00008f0000077ab9 */ /* 0x000fe20000000800 */
[----:B------:R-:W-:Y:S01]  /*0840*/  LOP3.LUT R2, R5, 0x1fe, RZ, 0xc0, !PT ;  /* 0x000001fe05027812 */ /* 0x000fe200078ec0ff */
[----:B------:R-:W-:Y:S01]  /*0850*/  ULDC.64 UR8, c[0x0][0x218] ;  /* 0x0000860000087ab9 */ /* 0x000fe20000000a00 */
[----:B------:R-:W-:Y:S01]  /*0860*/  SGXT.U32 R9, R9, 0x1 ;  /* 0x000000010909781a */ /* 0x000fe20000000000 */
[----:B------:R-:W-:Y:S01]  /*0870*/  ULDC UR4, c[0x0][0x240] ;  /* 0x0000900000047ab9 */ /* 0x000fe20000000800 */
[----:B------:R-:W-:Y:S01]  /*0880*/  LOP3.LUT R0, R2, 0x30, R0, 0x78, !PT ;  /* 0x0000003002007812 */ /* 0x000fe200078e7800 */
[----:B------:R-:W-:Y:S01]  /*0890*/  IMAD.MOV.U32 R2, RZ, RZ, RZ ;  /* 0x000000ffff027224 */ /* 0x000fe200078e00ff */
[----:B------:R-:W-:Y:S01]  /*08a0*/  LOP3.LUT R9, R29, R9, RZ, 0xfc, !PT ;  /* 0x000000091d097212 */ /* 0x000fe200078efcff */
[----:B------:R-:W-:Y:S01]  /*08b0*/  ULDC.64 UR12, c[0x0][0x210] ;  /* 0x00008400000c7ab9 */ /* 0x000fe20000000a00 */
[----:B------:R-:W-:-:S02]  /*08c0*/  SHF.R.S32.HI R6, RZ, 0x1f, R4 ;  /* 0x0000001fff067819 */ /* 0x000fc40000011404 */
[----:B------:R-:W-:Y:S01]  /*08d0*/  SHF.R.S32.HI R20, RZ, 0x7, R28 ;  /* 0x00000007ff147819 */ /* 0x000fe2000001141c */
[----:B0-----:R-:W0:Y:S01]  /*08e0*/  MUFU.RCP R12, R12 ;  /* 0x0000000c000c7308 */ /* 0x001e220000001000 */
[----:B------:R-:W-:Y:S02]  /*08f0*/  LEA.HI R4, R6, R4, RZ, 0x7 ;  /* 0x0000000406047211 */ /* 0x000fe400078f38ff */
[----:B------:R-:W-:Y:S02]  /*0900*/  LOP3.LUT R6, R9, 0x1fc, RZ, 0xfc, !PT ;  /* 0x000001fc09067812 */ /* 0x000fe400078efcff */
[----:B------:R-:W-:Y:S01]  /*0910*/  LOP3.LUT R15, R28, 0xe0, RZ, 0xc0, !PT ;  /* 0x000000e01c0f7812 */ /* 0x000fe200078ec0ff */
[----:B------:R1:W-:Y:S01]  /*0920*/  STL [R1+0xba8], R4 ;  /* 0x000ba80401007387 */ /* 0x0003e20000100800 */
[----:B------:R-:W-:Y:S02]  /*0930*/  IABS R17, R6 ;  /* 0x0000000600117213 */ /* 0x000fe40000000000 */
[----:B------:R-:W-:Y:S01]  /*0940*/  SGXT R20, R20, 0x1 ;  /* 0x000000011414781a */ /* 0x000fe20000000200 */
[----:B------:R2:W-:Y:S01]  /*0950*/  STL [R1+0x154], R0 ;  /* 0x0001540001007387 */ /* 0x0005e20000100800 */
[----:B------:R-:W-:-:S02]  /*0960*/  ISETP.GE.AND P5, PT, R6, RZ, PT ;  /* 0x000000ff0600720c */ /* 0x000fc40003fa6270 */
[----:B-1----:R-:W-:Y:S01]  /*0970*/  LOP3.LUT R4, R28, 0x7f, RZ, 0xc0, !PT ;  /* 0x0000007f1c047812 */ /* 0x002fe200078ec0ff */
[----:B0-----:R-:W-:Y:S01]  /*0980*/  VIADD R3, R12, 0xffffffe ;  /* 0x0ffffffe0c037836 */ /* 0x001fe20000000000 */
[----:B--2---:R-:W-:-:S03]  /*0990*/  LOP3.LUT R0, R28, 0x7, RZ, 0xc0, !PT ;  /* 0x000000071c007812 */ /* 0x004fc600078ec0ff */
[----:B------:R-:W-:Y:S01]  /*09a0*/  IMAD.SHL.U32 R19, R4, 0x2, RZ ;  /* 0x0000000204137824 */ /* 0x000fe200078e00ff */
[----:B------:R-:W-:Y:S01]  /*09b0*/  LOP3.LUT R4, R9, 0x1fa, RZ, 0xfc, !PT ;  /* 0x000001fa09047812 */ /* 0x000fe200078efcff */
[----:B------:R-:W0:Y:S01]  /*09c0*/  F2I.FTZ.U32.TRUNC.NTZ R3, R3 ;  /* 0x0000000300037305 */ /* 0x000e22000021f000 */
[C---:B------:R-:W-:Y:S02]  /*09d0*/  IMAD R15, R0.reuse, 0x4, R15 ;  /* 0x00000004000f7824 */ /* 0x040fe400078e020f */
[----:B------:R-:W-:Y:S01]  /*09e0*/  IABS R13, R4 ;  /* 0x00000004000d7213 */ /* 0x000fe20000000000 */
[----:B------:R-:W-:Y:S01]  /*09f0*/  IMAD.SHL.U32 R16, R0, 0x10, RZ ;  /* 0x0000001000107824 */ /* 0x000fe200078e00ff */
[----:B------:R-:W-:-:S04]  /*0a00*/  ISETP.GE.AND P1, PT, R4, RZ, PT ;  /* 0x000000ff0400720c */ /* 0x000fc80003f26270 */
[----:B------:R-:W-:Y:S01]  /*0a10*/  LOP3.LUT R16, R16, 0x30, R5, 0x78, !PT ;  /* 0x0000003010107812 */ /* 0x000fe200078e7805 */
[----:B0-----:R-:W-:-:S04]  /*0a20*/  IMAD.MOV R8, RZ, RZ, -R3 ;  /* 0x000000ffff087224 */ /* 0x001fc800078e0a03 */
[----:B------:R-:W-:-:S04]  /*0a30*/  IMAD R8, R8, R7, RZ ;  /* 0x0000000708087224 */ /* 0x000fc800078e02ff */
[----:B------:R-:W-:Y:S01]  /*0a40*/  IMAD.HI.U32 R8, R3, R8, R2 ;  /* 0x0000000803087227 */ /* 0x000fe200078e0002 */
[----:B------:R-:W-:-:S03]  /*0a50*/  LOP3.LUT R3, R9, 0x1fe, RZ, 0xfc, !PT ;  /* 0x000001fe09037812 */ /* 0x000fc600078efcff */
[----:B------:R-:W-:Y:S01]  /*0a60*/  IMAD.SHL.U32 R2, R28, 0x8, RZ ;  /* 0x000000081c027824 */ /* 0x000fe200078e00ff */
[----:B------:R-:W-:Y:S01]  /*0a70*/  IABS R12, R3 ;  /* 0x00000003000c7213 */ /* 0x000fe20000000000 */
[----:B------:R-:W-:Y:S01]  /*0a80*/  IMAD.HI.U32 R18, R8, R17, RZ ;  /* 0x0000001108127227 */ /* 0x000fe200078e00ff */
[----:B------:R-:W-:Y:S02]  /*0a90*/  ISETP.GE.AND P4, PT, R3, RZ, PT ;  /* 0x000000ff0300720c */ /* 0x000fe40003f86270 */
[----:B------:R-:W-:Y:S01]  /*0aa0*/  LOP3.LUT R2, R2, 0x30, RZ, 0xc0, !PT ;  /* 0x0000003002027812 */ /* 0x000fe200078ec0ff */
[----:B------:R-:W-:Y:S01]  /*0ab0*/  IMAD.HI.U32 R14, R8, R12, RZ ;  /* 0x0000000c080e7227 */ /* 0x000fe200078e00ff */
[----:B------:R-:W-:-:S03]  /*0ac0*/  LOP3.LUT R3, R9, 0x1f6, RZ, 0xfc, !PT ;  /* 0x000001f609037812 */ /* 0x000fc600078efcff */
[----:B------:R-:W-:Y:S02]  /*0ad0*/  IMAD.MOV R14, RZ, RZ, -R14 ;  /* 0x000000ffff0e7224 */ /* 0x000fe400078e0a0e */
[----:B------:R-:W-:Y:S01]  /*0ae0*/  IMAD R2, R0, 0x40, R2 ;  /* 0x0000004000027824 */ /* 0x000fe200078e0202 */
[----:B------:R-:W-:Y:S01]  /*0af0*/  LOP3.LUT R0, R19, 0x110, R20, 0x78, !PT ;  /* 0x0000011013007812 */ /* 0x000fe200078e7814 */
[----:B------:R-:W-:Y:S01]  /*0b00*/  IMAD R12, R7, R14, R12 ;  /* 0x0000000e070c7224 */ /* 0x000fe200078e020c */
[----:B------:R-:W-:Y:S01]  /*0b10*/  LOP3.LUT R19, R9, 0x1f0, RZ, 0xfc, !PT ;  /* 0x000001f009137812 */ /* 0x000fe200078efcff */
[----:B------:R-:W-:Y:S02]  /*0b20*/  IMAD.MOV R18, RZ, RZ, -R18 ;  /* 0x000000ffff127224 */ /* 0x000fe400078e0a12 */
[----:B------:R0:W-:Y:S01]  /*0b30*/  STL [R1+0xbac], R0 ;  /* 0x000bac0001007387 */ /* 0x0001e20000100800 */
[----:B------:R-:W-:Y:S01]  /*0b40*/  ISETP.GT.U32.AND P0, PT, R7, R12, PT ;  /* 0x0000000c0700720c */ /* 0x000fe20003f04070 */
[----:B------:R-:W-:-:S04]  /*0b50*/  IMAD.HI.U32 R14, R8, R13, RZ ;  /* 0x0000000d080e7227 */ /* 0x000fc800078e00ff */
[----:B------:R-:W-:Y:S01]  /*0b60*/  IMAD.MOV R14, RZ, RZ, -R14 ;  /* 0x000000ffff0e7224 */ /* 0x000fe200078e0a0e */
[----:B0-----:R-:W-:Y:S01]  /*0b70*/  LOP3.LUT R0, R2, 0x10, R5, 0x78, !PT ;  /* 0x0000001002007812 */ /* 0x001fe200078e7805 */
[----:B------:R-:W-:Y:S01]  /*0b80*/  IMAD R5, R7, R18, R17 ;  /* 0x0000001207057224 */ /* 0x000fe200078e0211 */
[----:B------:R-:W-:Y:S01]  /*0b90*/  LOP3.LUT R2, R9, 0x1f8, RZ, 0xfc, !PT ;  /* 0x000001f809027812 */ /* 0x000fe200078efcff */
[----:B------:R-:W-:Y:S01]  /*0ba0*/  IMAD R4, R7, R14, R13 ;  /* 0x0000000e07047224 */ /* 0x000fe200078e020d */
[----:B------:R-:W-:-:S03]  /*0bb0*/  IABS R13, R3 ;  /* 0x00000003000d7213 */ /* 0x000fc60000000000 */
[----:B------:R-:W-:Y:S01]  /*0bc0*/  @!P0 IMAD.IADD R12, R12, 0x1, -R7 ;  /* 0x000000010c0c8824 */ /* 0x000fe200078e0a07 */
[C---:B------:R-:W-:Y:S01]  /*0bd0*/  ISETP.GT.U32.AND P3, PT, R7.reuse, R5, PT ;  /* 0x000000050700720c */ /* 0x040fe20003f64070 */
[----:B------:R0:W-:Y:S01]  /*0be0*/  STL [R1+0xba4], R0 ;  /* 0x000ba40001007387 */ /* 0x0001e20000100800 */
[C---:B------:R-:W-:Y:S02]  /*0bf0*/  ISETP.GT.U32.AND P2, PT, R7.reuse, R4, PT ;  /* 0x000000040700720c */ /* 0x040fe40003f44070 */
[----:B------:R-:W-:Y:S02]  /*0c00*/  ISETP.GT.U32.AND P6, PT, R7, R12, PT ;  /* 0x0000000c0700720c */ /* 0x000fe40003fc4070 */
[----:B------:R-:W-:Y:S01]  /*0c10*/  ISETP.GE.AND P0, PT, R2, RZ, PT ;  /* 0x000000ff0200720c */ /* 0x000fe20003f06270 */
[----:B0-----:R-:W-:Y:S01]  /*0c20*/  IMAD.U32 R0, R15, 0x40, R16 ;  /* 0x000000400f007824 */ /* 0x001fe200078e0010 */
[----:B------:R-:W-:-:S05]  /*0c30*/  IABS R16, R2 ;  /* 0x0000000200107213 */ /* 0x000fca0000000000 */
[----:B------:R-:W-:Y:S01]  /*0c40*/  @!P3 IMAD.IADD R5, R5, 0x1, -R7 ;  /* 0x000000010505b824 */ /* 0x000fe200078e0a07 */
[----:B------:R-:W-:Y:S01]  /*0c50*/  ISETP.GE.AND P3, PT, R3, RZ, PT ;  /* 0x000000ff0300720c */ /* 0x000fe20003f66270 */
[----:B------:R-:W-:Y:S01]  /*0c60*/  IMAD.MOV.U32 R3, RZ, RZ, R13 ;  /* 0x000000ffff037224 */ /* 0x000fe200078e000d */
[----:B------:R0:W-:Y:S01]  /*0c70*/  STL [R1+0x150], R0 ;  /* 0x0001500001007387 */ /* 0x0001e20000100800 */
[----:B------:R-:W-:-:S04]  /*0c80*/  IMAD.HI.U32 R6, R8, R16, RZ ;  /* 0x0000001008067227 */ /* 0x000fc800078e00ff */
[----:B------:R-:W-:Y:S01]  /*0c90*/  IMAD.MOV R2, RZ, RZ, -R6 ;  /* 0x000000ffff027224 */ /* 0x000fe200078e0a06 */
[----:B------:R-:W-:Y:S01]  /*0ca0*/  LOP3.LUT R6, R9, 0x1f4, RZ, 0xfc, !PT ;  /* 0x000001f409067812 */ /* 0x000fe200078efcff */
[--C-:B------:R-:W-:Y:S01]  /*0cb0*/  @!P6 IMAD.IADD R12, R12, 0x1, -R7.reuse ;  /* 0x000000010c0ce824 */ /* 0x100fe200078e0a07 */
[C---:B------:R-:W-:Y:S01]  /*0cc0*/  ISETP.GT.U32.AND P6, PT, R7.reuse, R5, PT ;  /* 0x000000050700720c */ /* 0x040fe20003fc4070 */
[----:B------:R-:W-:Y:S01]  /*0cd0*/  IMAD R16, R7, R2, R16 ;  /* 0x0000000207107224 */ /* 0x000fe200078e0210 */
[----:B------:R-:W-:Y:S01]  /*0ce0*/  LOP3.LUT R2, R9, 0x1f2, RZ, 0xfc, !PT ;  /* 0x000001f209027812 */ /* 0x000fe200078efcff */
[----:B0-----:R-:W-:Y:S01]  /*0cf0*/  IMAD.MOV.U32 R0, RZ, RZ, R12 ;  /* 0x000000ffff007224 */ /* 0x001fe200078e000c */
[----:B------:R-:W-:Y:S01]  /*0d00*/  IABS R15, R6 ;  /* 0x00000006000f7213 */ /* 0x000fe20000000000 */
[----:B------:R-:W-:Y:S01]  /*0d10*/  IMAD.HI.U32 R14, R8, R3, RZ ;  /* 0x00000003080e7227 */ /* 0x000fe200078e00ff */
[----:B------:R-:W-:Y:S02]  /*0d20*/  IABS R13, R2 ;  /* 0x00000002000d7213 */ /* 0x000fe40000000000 */
[----:B------:R-:W-:Y:S01]  /*0d30*/  IABS R12, R19 ;  /* 0x00000013000c7213 */ /* 0x000fe20000000000 */
[----:B------:R-:W-:Y:S01]  /*0d40*/  @!P4 IMAD.MOV R0, RZ, RZ, -R0 ;  /* 0x000000ffff00c224 */ /* 0x000fe200078e0a00 */
[----:B------:R-:W-:Y:S01]  /*0d50*/  ISETP.GT.U32.AND P4, PT, R7, R16, PT ;  /* 0x000000100700720c */ /* 0x000fe20003f84070 */
[----:B------:R-:W-:-:S02]  /*0d60*/  @!P2 IMAD.IADD R4, R4, 0x1, -R7 ;  /* 0x000000010404a824 */ /* 0x000fc400078e0a07 */
[----:B------:R-:W-:Y:S01]  /*0d70*/  IMAD.MOV R14, RZ, RZ, -R14 ;  /* 0x000000ffff0e7224 */ /* 0x000fe200078e0a0e */
[----:B------:R0:W-:Y:S01]  /*0d80*/  STL [R1+0x3d4], R0 ;  /* 0x0003d40001007387 */ /* 0x0001e20000100800 */
[----:B------:R-:W-:Y:S01]  /*0d90*/  @!P6 IMAD.IADD R5, R5, 0x1, -R7 ;  /* 0x000000010505e824 */ /* 0x000fe200078e0a07 */
[C---:B------:R-:W-:Y:S01]  /*0da0*/  ISETP.GT.U32.AND P2, PT, R7.reuse, R4, PT ;  /* 0x000000040700720c */ /* 0x040fe20003f44070 */
[----:B------:R-:W-:Y:S02]  /*0db0*/  IMAD R3, R7, R14, R3 ;  /* 0x0000000e07037224 */ /* 0x000fe400078e0203 */
[----:B------:R-:W-:-:S03]  /*0dc0*/  IMAD.HI.U32 R17, R8, R15, RZ ;  /* 0x0000000f08117227 */ /* 0x000fc600078e00ff */
[----:B------:R-:W-:Y:S01]  /*0dd0*/  ISETP.GT.U32.AND P6, PT, R7, R3, PT ;  /* 0x000000030700720c */ /* 0x000fe20003fc4070 */
[----:B------:R-:W-:Y:S01]  /*0de0*/  @!P4 IMAD.IADD R16, R16, 0x1, -R7 ;  /* 0x000000011010c824 */ /* 0x000fe200078e0a07 */
[----:B------:R-:W-:Y:S01]  /*0df0*/  ISETP.GE.AND P4, PT, R2, RZ, PT ;  /* 0x000000ff0200720c */ /* 0x000fe20003f86270 */
[----:B0-----:R-:W-:Y:S02]  /*0e00*/  IMAD.MOV.U32 R0, RZ, RZ, R5 ;  /* 0x000000ffff007224 */ /* 0x001fe400078e0005 */
[----:B------:R-:W-:-:S04]  /*0e10*/  IMAD.HI.U32 R14, R8, R13, RZ ;  /* 0x0000000d080e7227 */ /* 0x000fc800078e00ff */
[----:B------:R-:W-:Y:S01]  /*0e20*/  @!P5 IMAD.MOV R0, RZ, RZ, -R0 ;  /* 0x000000ffff00d224 */ /* 0x000fe200078e0a00 */
[C---:B------:R-:W-:Y:S01]  /*0e30*/  ISETP.GT.U32.AND P5, PT, R7.reuse, R16, PT ;  /* 0x000000100700720c */ /* 0x040fe20003fa4070 */
[----:B------:R-:W-:Y:S01]  /*0e40*/  @!P2 IMAD.IADD R4, R4, 0x1, -R7 ;  /* 0x000000010404a824 */ /* 0x000fe200078e0a07 */
[----:B------:R-:W-:Y:S01]  /*0e50*/  ISETP.GE.AND P2, PT, R6, RZ, PT ;  /* 0x000000ff0600720c */ /* 0x000fe20003f46270 */
[----:B------:R-:W-:Y:S01]  /*0e60*/  IMAD.MOV R17, RZ, RZ, -R17 ;  /* 0x000000ffff117224 */ /* 0x000fe200078e0a11 */
[----:B------:R0:W-:Y:S01]  /*0e70*/  STL [R1+0x3d0], R0 ;  /* 0x0003d00001007387 */ /* 0x0001e20000100800 */
[----:B------:R-:W-:Y:S02]  /*0e80*/  IMAD.MOV R14, RZ, RZ, -R14 ;  /* 0x000000ffff0e7224 */ /* 0x000fe400078e0a0e */
[----:B------:R-:W-:Y:S01]  /*0e90*/  IMAD R2, R7, R17, R15 ;  /* 0x0000001107027224 */ /* 0x000fe200078e020f */
[----:B------:R-:W-:Y:S01]  /*0ea0*/  LOP3.LUT R15, R9, 0x1ec, RZ, 0xfc, !PT ;  /* 0x000001ec090f7812 */ /* 0x000fe200078efcff */
[----:B------:R-:W-:-:S02]  /*0eb0*/  @!P6 IMAD.IADD R3, R3, 0x1, -R7 ;  /* 0x000000010303e824 */ /* 0x000fc400078e0a07 */
[----:B------:R-:W-:Y:S01]  /*0ec0*/  IMAD R13, R7, R14, R13 ;  /* 0x0000000e070d7224 */ /* 0x000fe200078e020d */
[----:B------:R-:W-:Y:S01]  /*0ed0*/  LOP3.LUT R14, R9, 0x1ea, RZ, 0xfc, !PT ;  /* 0x000001ea090e7812 */ /* 0x000fe200078efcff */
[----:B------:R-:W-:Y:S01]  /*0ee0*/  IMAD.HI.U32 R6, R8, R12, RZ ;  /* 0x0000000c08067227 */ /* 0x000fe200078e00ff */
[C---:B------:R-:W-:Y:S02]  /*0ef0*/  ISETP.GT.U32.AND P6, PT, R7.reuse, R3, PT ;  /* 0x000000030700720c */ /* 0x040fe40003fc4070 */
[----:B------:R-:W-:Y:S01]  /*0f00*/  IABS R21, R14 ;  /* 0x0000000e00157213 */ /* 0x000fe20000000000 */
[----:B0-----:R-:W-:Y:S01]  /*0f10*/  IMAD.MOV.U32 R0, RZ, RZ, R4 ;  /* 0x000000ffff007224 */ /* 0x001fe200078e0004 */
[----:B------:R-:W-:Y:S01]  /*0f20*/  IABS R17, R15 ;  /* 0x0000000f00117213 */ /* 0x000fe20000000000 */
[--C-:B------:R-:W-:Y:S01]  /*0f30*/  @!P5 IMAD.IADD R16, R16, 0x1, -R7.reuse ;  /* 0x000000011010d824 */ /* 0x100fe200078e0a07 */
[C---:B------:R-:W-:Y:S01]  /*0f40*/  ISETP.GT.U32.AND P5, PT, R7.reuse, R13, PT ;  /* 0x0000000d0700720c */ /* 0x040fe20003fa4070 */
[----:B------:R-:W-:Y:S01]  /*0f50*/  @!P1 IMAD.MOV R0, RZ, RZ, -R0 ;  /* 0x000000ffff009224 */ /* 0x000fe200078e0a00 */
[----:B------:R-:W-:Y:S01]  /*0f60*/  ISETP.GT.U32.AND P1, PT, R7, R2, PT ;  /* 0x000000020700720c */ /* 0x000fe20003f24070 */
[----:B------:R-:W-:Y:S01]  /*0f70*/  IMAD.MOV R6, RZ, RZ, -R6 ;  /* 0x000000ffff067224 */ /* 0x000fe200078e0a06 */
[----:B------:R-:W-:Y:S01]  /*0f80*/  LOP3.LUT R4, R9, 0x1e8, RZ, 0xfc, !PT ;  /* 0x000001e809047812 */ /* 0x000fe200078efcff */
[----:B------:R-:W-:Y:S01]  /*0f90*/  IMAD.MOV.U32 R22, RZ, RZ, R16 ;  /* 0x000000ffff167224 */ /* 0x000fe200078e0010 */
[----:B------:R0:W-:Y:S01]  /*0fa0*/  STL [R1+0x3cc], R0 ;  /* 0x0003cc0001007387 */ /* 0x0001e20000100800 */
[----:B------:R-:W-:Y:S01]  /*0fb0*/  IMAD R12, R7, R6, R12 ;  /* 0x00000006070c7224 */ /* 0x000fe200078e020c */
[----:B------:R-:W-:Y:S01]  /*0fc0*/  LOP3.LUT R6, R9, 0x1ee, RZ, 0xfc, !PT ;  /* 0x000001ee09067812 */ /* 0x000fe200078efcff */
[--C-:B------:R-:W-:Y:S01]  /*0fd0*/  @!P6 IMAD.IADD R3, R3, 0x1, -R7.reuse ;  /* 0x000000010303e824 */ /* 0x100fe200078e0a07 */
[----:B------:R-:W-:Y:S01]  /*0fe0*/  IABS R20, R4 ;  /* 0x0000000400147213 */ /* 0x000fe20000000000 */
[----:B------:R-:W-:Y:S01]  /*0ff0*/  @!P0 IMAD.MOV R22, RZ, RZ, -R22 ;  /* 0x000000ffff168224 */ /* 0x000fe200078e0a16 */
[----:B------:R-:W-:Y:S01]  /*1000*/  IABS R5, R6 ;  /* 0x0000000600057213 */ /* 0x000fe20000000000 */
[--C-:B------:R-:W-:Y:S01]  /*1010*/  @!P5 IMAD.IADD R13, R13, 0x1, -R7.reuse ;  /* 0x000000010d0dd824 */ /* 0x100fe200078e0a07 */
[----:B------:R-:W-:Y:S01]  /*1020*/  ISETP.GT.U32.AND P6, PT, R7, R12, PT ;  /* 0x0000000c0700720c */ /* 0x000fe20003fc4070 */
[----:B------:R-:W-:Y:S01]  /*1030*/  @!P1 IMAD.IADD R2, R2, 0x1, -R7 ;  /* 0x0000000102029824 */ /* 0x000fe200078e0a07 */
[----:B------:R-:W-:Y:S01]  /*1040*/  ISETP.GE.AND P1, PT, R19, RZ, PT ;  /* 0x000000ff1300720c */ /* 0x000fe20003f26270 */
[----:B------:R-:W-:Y:S01]  /*1050*/  IMAD.HI.U32 R18, R8, R5, RZ ;  /* 0x0000000508127227 */ /* 0x000fe200078e00ff */
[----:B------:R-:W-:Y:S02]  /*1060*/  STL [R1+0x3c8], R22 ;  /* 0x0003c81601007387 */ /* 0x000fe40000100800 */
[----:B------:R-:W-:Y:S01]  /*1070*/  ISETP.GT.U32.AND P5, PT, R7, R2, PT ;  /* 0x000000020700720c */ /* 0x000fe20003fa4070 */
[----:B------:R-:W-:-:S02]  /*1080*/  IMAD.MOV R18, RZ, RZ, -R18 ;  /* 0x000000ffff127224 */ /* 0x000fc400078e0a12 */
[----:B------:R-:W-:Y:S02]  /*1090*/  IMAD.MOV.U32 R19, RZ, RZ, R21 ;  /* 0x000000ffff137224 */ /* 0x000fe400078e0015 */
[----:B------:R-:W-:Y:S01]  /*10a0*/  IMAD R5, R7, R18, R5 ;  /* 0x0000001207057224 */ /* 0x000fe200078e0205 */
[----:B------:R-:W-:Y:S01]  /*10b0*/  LOP3.LUT R18, R9, 0x1e4, RZ, 0xfc, !PT ;  /* 0x000001e409127812 */ /* 0x000fe200078efcff */
[----:B------:R-:W-:Y:S01]  /*10c0*/  @!P6 IMAD.IADD R12, R12, 0x1, -R7 ;  /* 0x000000010c0ce824 */ /* 0x000fe200078e0a07 */
[----:B------:R-:W-:Y:S01]  /*10d0*/  ISETP.GT.U32.AND P6, PT, R7, R13, PT ;  /* 0x0000000d0700720c */ /* 0x000fe20003fc4070 */
[----:B------:R-:W-:-:S03]  /*10e0*/  IMAD.HI.U32 R21, R8, R17, RZ ;  /* 0x0000001108157227 */ /* 0x000fc600078e00ff */
[C---:B------:R-:W-:Y:S01]  /*10f0*/  ISETP.GT.U32.AND P0, PT, R7.reuse, R12, PT ;  /* 0x0000000c0700720c */ /* 0x040fe20003f04070 */
[----:B------:R-:W-:Y:S01]  /*1100*/  @!P5 IMAD.IADD R2, R2, 0x1, -R7 ;  /* 0x000000010202d824 */ /* 0x000fe200078e0a07 */
[----:B------:R-:W-:Y:S01]  /*1110*/  ISETP.GT.U32.AND P5, PT, R7, R5, PT ;  /* 0x000000050700720c */ /* 0x000fe20003fa4070 */
[----:B------:R-:W-:Y:S02]  /*1120*/  IMAD.MOV R21, RZ, RZ, -R21 ;  /* 0x000000ffff157224 */ /* 0x000fe400078e0a15 */
[----:B0-----:R-:W-:Y:S01]  /*1130*/  IMAD.MOV.U32 R0, RZ, RZ, R3 ;  /* 0x000000ffff007224 */ /* 0x001fe200078e0003 */
[----:B------:R-:W-:Y:S01]  /*1140*/  LOP3.LUT R3, R9, 0x1e6, RZ, 0xfc, !PT ;  /* 0x000001e609037812 */ /* 0x000fe200078efcff */
[----:B------:R-:W-:Y:S01]  /*1150*/  IMAD R17, R7, R21, R17 ;  /* 0x0000001507117224 */ /* 0x000fe200078e0211 */
[----:B------:R-:W-:Y:S01]  /*1160*/  LOP3.LUT R21, R9, 0x1da, RZ, 0xfc, !PT ;  /* 0x000001da09157812 */ /* 0x000fe200078efcff */
[----:B------:R-:W-:Y:S01]  /*1170*/  @!P3 IMAD.MOV R0, RZ, RZ, -R0 ;  /* 0x000000ffff00b224 */ /* 0x000fe200078e0a00 */
[----:B------:R-:W-:Y:S01]  /*1180*/  ISETP.GE.AND P3, PT, R6, RZ, PT ;  /* 0x000000ff0600720c */ /* 0x000fe20003f66270 */
[----:B------:R-:W-:-:S03]  /*1190*/  IMAD.HI.U32 R16, R8, R20, RZ ;  /* 0x0000001408107227 */ /* 0x000fc600078e00ff */
[----:B------:R0:W-:Y:S01]  /*11a0*/  STL [R1+0x3c4], R0 ;  /* 0x0003c40001007387 */ /* 0x0001e20000100800 */
[--C-:B------:R-:W-:Y:S01]  /*11b0*/  @!P6 IMAD.IADD R13, R13, 0x1, -R7.reuse ;  /* 0x000000010d0de824 */ /* 0x100fe200078e0a07 */
[----:B------:R-:W-:Y:S01]  /*11c0*/  ISETP.GT.U32.AND P6, PT, R7, R17, PT ;  /* 0x000000110700720c */ /* 0x000fe20003fc4070 */
[----:B------:R-:W-:Y:S02]  /*11d0*/  IMAD.MOV R16, RZ, RZ, -R16 ;  /* 0x000000ffff107224 */ /* 0x000fe400078e0a10 */
[----:B------:R-:W-:Y:S02]  /*11e0*/  @!P5 IMAD.IADD R5, R5, 0x1, -R7 ;  /* 0x000000010505d824 */ /* 0x000fe400078e0a07 */
[----:B------:R-:W-:Y:S02]  /*11f0*/  IMAD R16, R7, R16, R20 ;  /* 0x0000001007107224 */ /* 0x000fe400078e0214 */
[----:B------:R-:W-:-:S04]  /*1200*/  IMAD.HI.U32 R6, R8, R19, RZ ;  /* 0x0000001308067227 */ /* 0x000fc800078e00ff */
[----:B0-----:R-:W-:Y:S01]  /*1210*/  IMAD.MOV.U32 R0, RZ, RZ, R2 ;  /* 0x000000ffff007224 */ /* 0x001fe200078e0002 */
[----:B------:R-:W-:Y:S01]  /*1220*/  IABS R2, R18 ;  /* 0x0000001200027213 */ /* 0x000fe20000000000 */
[----:B------:R-:W-:Y:S01]  /*1230*/  @!P0 IMAD.IADD R12, R12, 0x1, -R7 ;  /* 0x000000010c0c8824 */ /* 0x000fe200078e0a07 */
[----:B------:R-:W-:Y:S01]  /*1240*/  ISETP.GE.AND P0, PT, R15, RZ, PT ;  /* 0x000000ff0f00720c */ /* 0x000fe20003f06270 */
[----:B------:R-:W-:Y:S01]  /*1250*/  @!P2 IMAD.MOV R0, RZ, RZ, -R0 ;  /* 0x000000ffff00a224 */ /* 0x000fe200078e0a00 */
[C---:B------:R-:W-:Y:S01]  /*1260*/  ISETP.GT.U32.AND P2, PT, R7.reuse, R5, PT ;  /* 0x000000050700720c */ /* 0x040fe20003f44070 */
[----:B------:R-:W-:Y:S01]  /*1270*/  @!P4 IMAD.MOV R13, RZ, RZ, -R13 ;  /* 0x000000ffff0dc224 */ /* 0x000fe200078e0a0d */
[----:B------:R-:W-:Y:S01]  /*1280*/  ISETP.GT.U32.AND P4, PT, R7, R16, PT ;  /* 0x000000100700720c */ /* 0x000fe20003f84070 */
[----:B------:R-:W-:Y:S01]  /*1290*/  IMAD.MOV R6, RZ, RZ, -R6 ;  /* 0x000000ffff067224 */ /* 0x000fe200078e0a06 */
[----:B------:R0:W-:Y:S01]  /*12a0*/  STL [R1+0x3c0], R0 ;  /* 0x0003c00001007387 */ /* 0x0001e20000100800 */
[----:B------:R-:W-:Y:S01]  /*12b0*/  @!P6 IMAD.IADD R17, R17, 0x1, -R7 ;  /* 0x000000011111e824 */ /* 0x000fe200078e0a07 */
[----:B------:R-:W-:Y:S01]  /*12c0*/  IABS R15, R3 ;  /* 0x00000003000f7213 */ /* 0x000fe20000000000 */
[C---:B------:R-:W-:Y:S01]  /*12d0*/  IMAD R6, R7.reuse, R6, R19 ;  /* 0x0000000607067224 */ /* 0x040fe200078e0213 */
[----:B------:R-:W-:Y:S02]  /*12e0*/  STL [R1+0x3bc], R13 ;  /* 0x0003bc0d01007387 */ /* 0x000fe40000100800 */
[C---:B------:R-:W-:Y:S01]  /*12f0*/  ISETP.GT.U32.AND P6, PT, R7.reuse, R17, PT ;  /* 0x000000110700720c */ /* 0x040fe20003fc4070 */
[----:B------:R-:W-:Y:S01]  /*1300*/  IMAD.HI.U32 R19, R8, R15, RZ ;  /* 0x0000000f08137227 */ /* 0x000fe200078e00ff */
[----:B------:R-:W-:-:S03]  /*1310*/  ISETP.GT.U32.AND P5, PT, R7, R6, PT ;  /* 0x000000060700720c */ /* 0x000fc60003fa4070 */
[----:B0-----:R-:W-:Y:S01]  /*1320*/  IMAD.MOV.U32 R0, RZ, RZ, R12 ;  /* 0x000000ffff007224 */ /* 0x001fe200078e000c */
[----:B------:R-:W-:Y:S01]  /*1330*/  LOP3.LUT R12, R9, 0x1de, RZ, 0xfc, !PT ;  /* 0x000001de090c7812 */ /* 0x000fe200078efcff */
[----:B------:R-:W-:Y:S01]  /*1340*/  @!P2 IMAD.IADD R5, R5, 0x1, -R7 ;  /* 0x000000010505a824 */ /* 0x000fe200078e0a07 */
[----:B------:R-:W-:Y:S01]  /*1350*/  ISETP.GE.AND P2, PT, R4, RZ, PT ;  /* 0x000000ff0400720c */ /* 0x000fe20003f46270 */
[----:B------:R-:W-:Y:S01]  /*1360*/  @!P1 IMAD.MOV R0, RZ, RZ, -R0 ;  /* 0x000000ffff009224 */ /* 0x000fe200078e0a00 */
[----:B------:R-:W-:Y:S01]  /*1370*/  ISETP.GE.AND P1, PT, R14, RZ, PT ;  /* 0x000000ff0e00720c */ /* 0x000fe20003f26270 */
[----:B------:R-:W-:Y:S02]  /*1380*/  IMAD.MOV R19, RZ, RZ, -R19 ;  /* 0x000000ffff137224 */ /* 0x000fe400078e0a13 */
[----:B------:R-:W-:Y:S01]  /*1390*/  @!P4 IMAD.IADD R16, R16, 0x1, -R7 ;  /* 0x000000011010c824 */ /* 0x000fe200078e0a07 */
[----:B------:R0:W-:Y:S01]  /*13a0*/  STL [R1+0x3b8], R0 ;  /* 0x0003b80001007387 */ /* 0x0001e20000100800 */
[----:B------:R-:W-:Y:S01]  /*13b0*/  IMAD R15, R7, R19, R15 ;  /* 0x00000013070f7224 */ /* 0x000fe200078e020f */
[----:B------:R-:W-:Y:S01]  /*13c0*/  ISETP.GE.AND P4, PT, R3, RZ, PT ;  /* 0x000000ff0300720c */ /* 0x000fe20003f86270 */
[----:B------:R-:W-:Y:S01]  /*13d0*/  IMAD.HI.U32 R4, R8, R2, RZ ;  /* 0x0000000208047227 */ /* 0x000fe200078e00ff */
[----:B------:R-:W-:-:S03]  /*13e0*/  LOP3.LUT R3, R9, 0x1dc, RZ, 0xfc, !PT ;  /* 0x000001dc09037812 */ /* 0x000fc600078efcff */
[--C-:B------:R-:W-:Y:S01]  /*13f0*/  @!P6 IMAD.IADD R17, R17, 0x1, -R7.reuse ;  /* 0x000000011111e824 */ /* 0x100fe200078e0a07 */
[----:B------:R-:W-:Y:S01]  /*1400*/  ISETP.GT.U32.AND P6, PT, R7, R15, PT ;  /* 0x0000000f0700720c */ /* 0x000fe20003fc4070 */
[----:B------:R-:W-:Y:S02]  /*1410*/  @!P5 IMAD.IADD R6, R6, 0x1, -R7 ;  /* 0x000000010606d824 */ /* 0x000fe400078e0a07 */
[----:B0-----:R-:W-:Y:S01]  /*1420*/  IMAD.MOV.U32 R0, RZ, RZ, R5 ;  /* 0x000000ffff007224 */ /* 0x001fe200078e0005 */
[----:B------:R-:W-:Y:S01]  /*1430*/  LOP3.LUT R5, R9, 0x1e0, RZ, 0xfc, !PT ;  /* 0x000001e009057812 */ /* 0x000fe200078efcff */
[----:B------:R-:W-:Y:S01]  /*1440*/  IMAD.MOV R4, RZ, RZ, -R4 ;  /* 0x000000ffff047224 */ /* 0x000fe200078e0a04 */
[C---:B------:R-:W-:Y:S01]  /*1450*/  ISETP.GT.U32.AND P5, PT, R7.reuse, R6, PT ;  /* 0x000000060700720c */ /* 0x040fe20003fa4070 */
[----:B------:R-:W-:Y:S01]  /*1460*/  @!P3 IMAD.MOV R0, RZ, RZ, -R0 ;  /* 0x000000ffff00b224 */ /* 0x000fe200078e0a00 */
[C---:B------:R-:W-:Y:S01]  /*1470*/  ISETP.GT.U32.AND P3, PT, R7.reuse, R16, PT ;  /* 0x000000100700720c */ /* 0x040fe20003f64070 */
[----:B------:R-:W-:Y:S01]  /*1480*/  IMAD R2, R7, R4, R2 ;  /* 0x0000000407027224 */ /* 0x000fe200078e0202 */
[----:B------:R-:W-:-:S02]  /*1490*/  LOP3.LUT R4, R9, 0x1e2, RZ, 0xfc, !PT ;  /* 0x000001e209047812 */ /* 0x000fc400078efcff */
[----:B------:R0:W-:Y:S01]  /*14a0*/  STL [R1+0xe0], R0 ;  /* 0x0000e00001007387 */ /* 0x0001e20000100800 */
[----:B------:R-:W-:Y:S01]  /*14b0*/  @!P6 IMAD.IADD R15, R15, 0x1, -R7 ;  /* 0x000000010f0fe824 */ /* 0x000fe200078e0a07 */
[----:B------:R-:W-:-:S04]  /*14c0*/  IABS R20, R4 ;  /* 0x0000000400147213 */ /* 0x000fc80000000000 */
[C---:B------:R-:W-:Y:S01]  /*14d0*/  ISETP.GT.U32.AND P6, PT, R7.reuse, R15, PT ;  /* 0x0000000f0700720c */ /* 0x040fe20003fc4070 */
[--C-:B------:R-:W-:Y:S01]  /*14e0*/  @!P5 IMAD.IADD R6, R6, 0x1, -R7.reuse ;  /* 0x000000010606d824 */ /* 0x100fe200078e0a07 */
[----:B------:R-:W-:Y:S01]  /*14f0*/  ISETP.GE.AND P5, PT, R18, RZ, PT ;  /* 0x000000ff1200720c */ /* 0x000fe20003fa6270 */
[----:B------:R-:W-:Y:S01]  /*1500*/  @!P3 IMAD.IADD R16, R16, 0x1, -R7 ;  /* 0x000000011010b824 */ /* 0x000fe200078e0a07 */
[----:B------:R-:W-:Y:S01]  /*1510*/  ISETP.GT.U32.AND P3, PT, R7, R2, PT ;  /* 0x000000020700720c */ /* 0x000fe20003f64070 */
[----:B0-----:R-:W-:Y:S01]  /*1520*/  IMAD.MOV.U32 R0, RZ, RZ, R17 ;  /* 0x000000ffff007224 */ /* 0x001fe200078e0011 */
[----:B------:R-:W-:Y:S01]  /*1530*/  LOP3.LUT R17, R9, 0x1d8, RZ, 0xfc, !PT ;  /* 0x000001d809117812 */ /* 0x000fe200078efcff */
[----:B------:R-:W-:Y:S01]  /*1540*/  @!P1 IMAD.MOV R6, RZ, RZ, -R6 ;  /* 0x000000ffff069224 */ /* 0x000fe200078e0a06 */
[----:B------:R-:W-:Y:S01]  /*1550*/  ISETP.GE.AND P1, PT, R5, RZ, PT ;  /* 0x000000ff0500720c */ /* 0x000fe20003f26270 */
[----:B------:R-:W-:Y:S01]  /*1560*/  @!P0 IMAD.MOV R0, RZ, RZ, -R0 ;  /* 0x000000ffff008224 */ /* 0x000fe200078e0a00 */
[----:B------:R-:W-:-:S02]  /*1570*/  ISETP.GE.AND P0, PT, R4, RZ, PT ;  /* 0x000000ff0400720c */ /* 0x000fc40003f06270 */
[----:B------:R-:W-:Y:S01]  /*1580*/  IABS R4, R5 ;  /* 0x0000000500047213 */ /* 0x000fe20000000000 */
[--C-:B------:R-:W-:Y:S01]  /*1590*/  @!P6 IMAD.IADD R15, R15, 0x1, -R7.reuse ;  /* 0x000000010f0fe824 */ /* 0x100fe200078e0a07 */
[----:B------:R0:W-:Y:S01]  /*15a0*/  STL [R1+0xf0], R0 ;  /* 0x0000f00001007387 */ /* 0x0001e20000100800 */
[----:B------:R-:W-:Y:S02]  /*15b0*/  ISETP.GE.AND P6, PT, R3, RZ, PT ;  /* 0x000000ff0300720c */ /* 0x000fe40003fc6270 */
[----:B------:R-:W-:Y:S01]  /*15c0*/  @!P3 IMAD.IADD R2, R2, 0x1, -R7 ;  /* 0x000000010202b824 */ /* 0x000fe200078e0a07 */
[----:B------:R1:W-:Y:S04]  /*15d0*/  STL [R1+0x114], R6 ;  /* 0x0001140601007387 */ /* 0x0003e80000100800 */
[----:B------:R-:W-:Y:S01]  /*15e0*/  ISETP.GT.U32.AND P3, PT, R7, R2, PT ;  /* 0x000000020700720c */ /* 0x000fe20003f64070 */
[----:B0-----:R-:W-:Y:S01]  /*15f0*/  IMAD.MOV.U32 R0, RZ, RZ, R16 ;  /* 0x000000ffff007224 */ /* 0x001fe200078e0010 */
[----:B------:R-:W-:Y:S01]  /*1600*/  IABS R16, R3 ;  /* 0x0000000300107213 */ /* 0x000fe20000000000 */
[----:B------:R-:W-:-:S04]  /*1610*/  IMAD.HI.U32 R3, R8, R4, RZ ;  /* 0x0000000408037227 */ /* 0x000fc800078e00ff */
[----:B------:R-:W-:Y:S01]  /*1620*/  @!P2 IMAD.MOV R0, RZ, RZ, -R0 ;  /* 0x000000ffff00a224 */ /* 0x000fe200078e0a00 */
[----:B------:R-:W-:Y:S01]  /*1630*/  ISETP.GE.AND P2, PT, R12, RZ, PT ;  /* 0x000000ff0c00720c */ /* 0x000fe20003f46270 */
[C---:B-1----:R-:W-:Y:S01]  /*1640*/  IMAD.HI.U32 R6, R8.reuse, R20, RZ ;  /* 0x0000001408067227 */ /* 0x042fe200078e00ff */
[----:B------:R-:W-:Y:S02]  /*1650*/  IABS R12, R12 ;  /* 0x0000000c000c7213 */ /* 0x000fe40000000000 */
[----:B------:R0:W-:Y:S01]  /*1660*/  STL [R1+0x118], R0 ;  /* 0x0001180001007387 */ /* 0x0001e20000100800 */
[----:B------:R-:W-:Y:S02]  /*1670*/  IMAD.MOV R6, RZ, RZ, -R6 ;  /* 0x000000ffff067224 */ /* 0x000fe400078e0a06 */
[----:B------:R-:W-:-:S04]  /*1680*/  IMAD.HI.U32 R5, R8, R12, RZ ;  /* 0x0000000c08057227 */ /* 0x000fc800078e00ff */
[----:B------:R-:W-:Y:S02]  /*1690*/  IMAD R20, R7, R6, R20 ;  /* 0x0000000607147224 */ /* 0x000fe400078e0214 */
[----:B------:R-:W-:Y:S02]  /*16a0*/  IMAD.MOV R5, RZ, RZ, -R5 ;  /* 0x000000ffff057224 */ /* 0x000fe400078e0a05 */
[----:B0-----:R-:W-:Y:S01]  /*16b0*/  IMAD.MOV.U32 R0, RZ, RZ, R15 ;  /* 0x000000ffff007224 */ /* 0x001fe200078e000f */
[----:B------:R-:W-:Y:S01]  /*16c0*/  LOP3.LUT R15, R9, 0x1d6, RZ, 0xfc, !PT ;  /* 0x000001d6090f7812 */ /* 0x000fe200078efcff */
[----:B------:R-:W-:Y:S02]  /*16d0*/  @!P3 IMAD.IADD R2, R2, 0x1, -R7 ;  /* 0x000000010202b824 */ /* 0x000fe400078e0a07 */
[----:B------:R-:W-:Y:S01]  /*16e0*/  @!P4 IMAD.MOV R0, RZ, RZ, -R0 ;  /* 0x000000ffff00c224 */ /* 0x000fe200078e0a00 */
[C---:B------:R-:W-:Y:S01]  /*16f0*/  ISETP.GT.U32.AND P4, PT, R7.reuse, R20, PT ;  /* 0x000000140700720c */ /* 0x040fe20003f84070 */
[----:B------:R-:W-:Y:S01]  /*1700*/  IMAD R12, R7, R5, R12 ;  /* 0x00000005070c7224 */ /* 0x000fe200078e020c */
[----:B------:R-:W-:Y:S01]  /*1710*/  IABS R14, R15 ;  /* 0x0000000f000e7213 */ /* 0x000fe20000000000 */
[----:B------:R-:W-:Y:S01]  /*1720*/  IMAD.MOV R6, RZ, RZ, -R3 ;  /* 0x000000ffff067224 */ /* 0x000fe200078e0a03 */
[----:B------:R0:W-:Y:S01]  /*1730*/  STL [R1+0x11c], R0 ;  /* 0x00011c0001007387 */ /* 0x0001e20000100800 */
[----:B------:R-:W-:-:S04]  /*1740*/  IMAD.HI.U32 R3, R8, R16, RZ ;  /* 0x0000001008037227 */ /* 0x000fc800078e00ff */
[----:B------:R-:W-:Y:S01]  /*1750*/  IMAD R4, R7, R6, R4 ;  /* 0x0000000607047224 */ /* 0x000fe200078e0204 */
[----:B------:R-:W-:Y:S01]  /*1760*/  LOP3.LUT R6, R9, 0x1d4, RZ, 0xfc, !PT ;  /* 0x000001d409067812 */ /* 0x000fe200078efcff */
[----:B------:R-:W-:Y:S02]  /*1770*/  IMAD.MOV R3, RZ, RZ, -R3 ;  /* 0x000000ffff037224 */ /* 0x000fe400078e0a03 */
[----:B------:R-:W-:Y:S01]  /*1780*/  @!P4 IMAD.IADD R20, R20, 0x1, -R7 ;  /* 0x000000011414c824 */ /* 0x000fe200078e0a07 */
[C---:B------:R-:W-:Y:S01]  /*1790*/  ISETP.GT.U32.AND P3, PT, R7.reuse, R4, PT ;  /* 0x000000040700720c */ /* 0x040fe20003f64070 */
[----:B0-----:R-:W-:Y:S01]  /*17a0*/  IMAD.MOV.U32 R0, RZ, RZ, R2 ;  /* 0x000000ffff007224 */ /* 0x001fe200078e0002 */
[----:B------:R-:W-:Y:S01]  /*17b0*/  IABS R2, R17 ;  /* 0x0000001100027213 */ /* 0x000fe20000000000 */
[C---:B------:R-:W-:Y:S01]  /*17c0*/  IMAD R16, R7.reuse, R3, R16 ;  /* 0x0000000307107224 */ /* 0x040fe200078e0210 */
[C---:B------:R-:W-:Y:S01]  /*17d0*/  ISETP.GT.U32.AND P4, PT, R7.reuse, R20, PT ;  /* 0x000000140700720c */ /* 0x040fe20003f84070 */
[----:B------:R-:W-:Y:S01]  /*17e0*/  @!P5 IMAD.MOV R0, RZ, RZ, -R0 ;  /* 0x000000ffff00d224 */ /* 0x000fe200078e0a00 */
[----:B------:R-:W-:Y:S01]  /*17f0*/  ISETP.GT.U32.AND P5, PT, R7, R12, PT ;  /* 0x0000000c0700720c */ /* 0x000fe20003fa4070 */
[----:B------:R-:W-:Y:S01]  /*1800*/  IMAD.HI.U32 R5, R8, R2, RZ ;  /* 0x0000000208057227 */ /* 0x000fe200078e00ff */
[----:B------:R-:W-:-:S02]  /*1810*/  IABS R3, R21 ;  /* 0x0000001500037213 */ /* 0x000fc40000000000 */
[----:B------:R0:W-:Y:S01]  /*1820*/  STL [R1+0x124], R0 ;  /* 0x0001240001007387 */ /* 0x0001e20000100800 */
[----:B------:R-:W-:Y:S01]  /*1830*/  IMAD.MOV R5, RZ, RZ, -R5 ;  /* 0x000000ffff057224 */ /* 0x000fe200078e0a05 */
[----:B------:R-:W-:Y:S01]  /*1840*/  IABS R13, R6 ;  /* 0x00000006000d7213 */ /* 0x000fe20000000000 */
[--C-:B------:R-:W-:Y:S02]  /*1850*/  @!P3 IMAD.IADD R4, R4, 0x1, -R7.reuse ;  /* 0x000000010404b824 */ /* 0x100fe400078e0a07 */
[----:B------:R-:W-:Y:S01]  /*1860*/  IMAD R2, R7, R5, R2 ;  /* 0x0000000507027224 */ /* 0x000fe200078e0202 */
[----:B------:R-:W-:Y:S01]  /*1870*/  LOP3.LUT R5, R9, 0x1d2, RZ, 0xfc, !PT ;  /* 0x000001d209057812 */ /* 0x000fe200078efcff */
[--C-:B------:R-:W-:Y:S01]  /*1880*/  @!P4 IMAD.IADD R20, R20, 0x1, -R7.reuse ;  /* 0x000000011414c824 */ /* 0x100fe200078e0a07 */
[C---:B------:R-:W-:Y:S01]  /*1890*/  ISETP.GT.U32.AND P4, PT, R7.reuse, R16, PT ;  /* 0x000000100700720c */ /* 0x040fe20003f84070 */
[----:B------:R-:W-:Y:S01]  /*18a0*/  @!P5 IMAD.IADD R12, R12, 0x1, -R7 ;  /* 0x000000010c0cd824 */ /* 0x000fe200078e0a07 */
[----:B------:R-:W-:Y:S01]  /*18b0*/  ISETP.GT.U32.AND P3, PT, R7, R4, PT ;  /* 0x000000040700720c */ /* 0x000fe20003f64070 */
[----:B------:R-:W-:-:S03]  /*18c0*/  IMAD.HI.U32 R18, R8, R3, RZ ;  /* 0x0000000308127227 */ /* 0x000fc600078e00ff */
[C---:B------:R-:W-:Y:S01]  /*18d0*/  ISETP.GT.U32.AND P5, PT, R7.reuse, R12, PT ;  /* 0x0000000c0700720c */ /* 0x040fe20003fa4070 */
[----:B------:R-:W-:Y:S02]  /*18e0*/  IMAD.MOV R18, RZ, RZ, -R18 ;  /* 0x000000ffff127224 */ /* 0x000fe400078e0a12 */
[----:B0-----:R-:W-:Y:S01]  /*18f0*/  IMAD.MOV.U32 R0, RZ, RZ, R20 ;  /* 0x000000ffff007224 */ /* 0x001fe200078e0014 */
[----:B------:R-:W-:Y:S01]  /*1900*/  IABS R20, R5 ;  /* 0x0000000500147213 */ /* 0x000fe20000000000 */
[----:B------:R-:W-:Y:S02]  /*1910*/  IMAD R3, R7, R18, R3 ;  /* 0x0000001207037224 */ /* 0x000fe400078e0203 */
[--C-:B------:R-:W-:Y:S01]  /*1920*/  @!P4 IMAD.IADD R16, R16, 0x1, -R7.reuse ;  /* 0x000000011010c824 */ /* 0x100fe200078e0a07 */
[----:B------:R-:W-:Y:S01]  /*1930*/  ISETP.GE.AND P4, PT, R21, RZ, PT ;  /* 0x000000ff1500720c */ /* 0x000fe20003f86270 */
[--C-:B------:R-:W-:Y:S01]  /*1940*/  @!P3 IMAD.IADD R4, R4, 0x1, -R7.reuse ;  /* 0x000000010404b824 */ /* 0x100fe200078e0a07 */
[C---:B------:R-:W-:Y:S01]  /*1950*/  ISETP.GT.U32.AND P3, PT, R7.reuse, R3, PT ;  /* 0x000000030700720c */ /* 0x040fe20003f64070 */
[----:B------:R-:W-:Y:S01]  /*1960*/  @!P0 IMAD.MOV R0, RZ, RZ, -R0 ;  /* 0x000000ffff008224 */ /* 0x000fe200078e0a00 */
[C---:B------:R-:W-:Y:S01]  /*1970*/  ISETP.GT.U32.AND P0, PT, R7.reuse, R16, PT ;  /* 0x000000100700720c */ /* 0x040fe20003f04070 */
[----:B------:R-:W-:Y:S01]  /*1980*/  @!P5 IMAD.IADD R12, R12, 0x1, -R7 ;  /* 0x000000010c0cd824 */ /* 0x000fe200078e0a07 */
[----:B------:R-:W-:Y:S01]  /*1990*/  ISETP.GT.U32.AND P5, PT, R7, R2, PT ;  /* 0x000000020700720c */ /* 0x000fe20003fa4070 */
[C---:B------:R-:W-:Y:S01]  /*19a0*/  IMAD.HI.U32 R19, R8.reuse, R14, RZ ;  /* 0x0000000e08137227 */ /* 0x040fe200078e00ff */
[----:B------:R0:W-:Y:S03]  /*19b0*/  STL [R1+0x12c], R0 ;  /* 0x00012c0001007387 */ /* 0x0001e60000100800 */
[----:B------:R-:W-:-:S04]  /*19c0*/  IMAD.HI.U32 R18, R8, R13, RZ ;  /* 0x0000000d08127227 */ /* 0x000fc800078e00ff */
[----:B------:R-:W-:Y:S02]  /*19d0*/  IMAD.MOV R19, RZ, RZ, -R19 ;  /* 0x000000ffff137224 */ /* 0x000fe400078e0a13 */
[--C-:B------:R-:W-:Y:S01]  /*19e0*/  @!P3 IMAD.IADD R3, R3, 0x1, -R7.reuse ;  /* 0x000000010303b824 */ /* 0x100fe200078e0a07 */
[----:B------:R-:W-:Y:S01]  /*19f0*/  ISETP.GE.AND P3, PT, R17, RZ, PT ;  /* 0x000000ff1100720c */ /* 0x000fe20003f66270 */
[----:B------:R-:W-:Y:S02]  /*1a00*/  @!P5 IMAD.IADD R2, R2, 0x1, -R7 ;  /* 0x000000010202d824 */ /* 0x000fe400078e0a07 */
[----:B0-----:R-:W-:Y:S02]  /*1a10*/  IMAD.MOV.U32 R0, RZ, RZ, R4 ;  /* 0x000000ffff007224 */ /* 0x001fe400078e0004 */
[----:B------:R-:W-:Y:S01]  /*1a20*/  IMAD.HI.U32 R4, R8, R20, RZ ;  /* 0x0000001408047227 */ /* 0x000fe200078e00ff */
[----:B------:R-:W-:-:S03]  /*1a30*/  ISETP.GT.U32.AND P5, PT, R7, R2, PT ;  /* 0x000000020700720c */ /* 0x000fc60003fa4070 */
[----:B------:R-:W-:Y:S01]  /*1a40*/  @!P1 IMAD.MOV R0, RZ, RZ, -R0 ;  /* 0x000000ffff009224 */ /* 0x000fe200078e0a00 */
[C---:B------:R-:W-:Y:S01]  /*1a50*/  ISETP.GT.U32.AND P1, PT, R7.reuse, R3, PT ;  /* 0x000000030700720c */ /* 0x040fe20003f24070 */
[----:B------:R-:W-:Y:S02]  /*1a60*/  IMAD.MOV R18, RZ, RZ, -R18 ;  /* 0x000000ffff127224 */ /* 0x000fe400078e0a12 */
[C---:B------:R-:W-:Y:S01]  /*1a70*/  IMAD R14, R7.reuse, R19, R14 ;  /* 0x00000013070e7224 */ /* 0x040fe200078e020e */
[----:B------:R0:W-:Y:S01]  /*1a80*/  STL [R1+0x134], R0 ;  /* 0x0001340001007387 */ /* 0x0001e20000100800 */
[----:B------:R-:W-:Y:S02]  /*1a90*/  @!P0 IMAD.IADD R16, R16, 0x1, -R7 ;  /* 0x0000000110108824 */ /* 0x000fe400078e0a07 */
[----:B------:R-:W-:Y:S01]  /*1aa0*/  IMAD.MOV R4, RZ, RZ, -R4 ;  /* 0x000000ffff047224 */ /* 0x000fe200078e0a04 */
[C---:B------:R-:W-:Y:S01]  /*1ab0*/  ISETP.GT.U32.AND P0, PT, R7.reuse, R14, PT ;  /* 0x0000000e0700720c */ /* 0x040fe20003f04070 */
[----:B------:R-:W-:-:S02]  /*1ac0*/  IMAD R13, R7, R18, R13 ;  /* 0x00000012070d7224 */ /* 0x000fc400078e020d */
[----:B------:R-:W-:Y:S01]  /*1ad0*/  IMAD R20, R7, R4, R20 ;  /* 0x0000000407147224 */ /* 0x000fe200078e0214 */
[----:B------:R-:W-:Y:S01]  /*1ae0*/  LOP3.LUT R4, R9, 0x1cc, RZ, 0xfc, !PT ;  /* 0x000001cc09047812 */ /* 0x000fe200078efcff */
[--C-:B------:R-:W-:Y:S02]  /*1af0*/  @!P5 IMAD.IADD R2, R2, 0x1, -R7.reuse ;  /* 0x000000010202d824 */ /* 0x100fe400078e0a07 */
[----:B0-----:R-:W-:Y:S01]  /*1b00*/  IMAD.MOV.U32 R0, RZ, RZ, R16 ;  /* 0x000000ffff007224 */ /* 0x001fe200078e0010 */
[----:B------:R-:W-:Y:S01]  /*1b10*/  ISETP.GT.U32.AND P5, PT, R7, R20, PT ;  /* 0x000000140700720c */ /* 0x000fe20003fa4070 */
[----:B------:R-:W-:Y:S01]  /*1b20*/  @!P2 IMAD.MOV R12, RZ, RZ, -R12 ;  /* 0x000000ffff0ca224 */ /* 0x000fe200078e0a0c */
[----:B------:R-:W-:Y:S01]  /*1b30*/  LOP3.LUT R16, R9, 0x1d0, RZ, 0xfc, !PT ;  /* 0x000001d009107812 */ /* 0x000fe200078efcff */
[----:B------:R-:W-:Y:S01]  /*1b40*/  @!P6 IMAD.MOV R0, RZ, RZ, -R0 ;  /* 0x000000ffff00e224 */ /* 0x000fe200078e0a00 */
[----:B------:R-:W-:Y:S01]  /*1b50*/  ISETP.GT.U32.AND P6, PT, R7, R13, PT ;  /* 0x0000000d0700720c */ /* 0x000fe20003fc4070 */
[--C-:B------:R-:W-:Y:S01]  /*1b60*/  @!P1 IMAD.IADD R3, R3, 0x1, -R7.reuse ;  /* 0x0000000103039824 */ /* 0x100fe200078e0a07 */
[----:B------:R-:W-:Y:S01]  /*1b70*/  ISETP.GE.AND P2, PT, R15, RZ, PT ;  /* 0x000000ff0f00720c */ /* 0x000fe20003f46270 */
[--C-:B------:R-:W-:Y:S01]  /*1b80*/  @!P0 IMAD.IADD R14, R14, 0x1, -R7.reuse ;  /* 0x000000010e0e8824 */ /* 0x100fe200078e0a07 */
[----:B------:R-:W-:Y:S01]  /*1b90*/  ISETP.GE.AND P1, PT, R6, RZ, PT ;  /* 0x000000ff0600720c */ /* 0x000fe20003f26270 */
[----:B------:R0:W-:Y:S01]  /*1ba0*/  STL [R1+0x138], R12 ;  /* 0x0001380c01007387 */ /* 0x0001e20000100800 */
[----:B------:R-:W-:Y:S01]  /*1bb0*/  IABS R6, R16 ;  /* 0x0000001000067213 */ /* 0x000fe20000000000 */
[----:B------:R-:W-:Y:S01]  /*1bc0*/  @!P3 IMAD.MOV R2, RZ, RZ, -R2 ;  /* 0x000000ffff02b224 */ /* 0x000fe200078e0a02 */
[----:B------:R-:W-:Y:S01]  /*1bd0*/  LOP3.LUT R15, R9, 0x1ce, RZ, 0xfc, !PT ;  /* 0x000001ce090f7812 */ /* 0x000fe200078efcff */
[----:B------:R1:W-:Y:S01]  /*1be0*/  STL [R1+0x13c], R0 ;  /* 0x00013c0001007387 */ /* 0x0003e20000100800 */
[----:B------:R-:W-:Y:S01]  /*1bf0*/  @!P5 IMAD.IADD R20, R20, 0x1, -R7 ;  /* 0x000000011414d824 */ /* 0x000fe200078e0a07 */
[----:B------:R-:W-:Y:S01]  /*1c00*/  ISETP.GE.AND P0, PT, R5, RZ, PT ;  /* 0x000000ff0500720c */ /* 0x000fe20003f06270 */
[----:B------:R-:W-:Y:S01]  /*1c10*/  IMAD.HI.U32 R5, R8, R6, RZ ;  /* 0x0000000608057227 */ /* 0x000fe200078e00ff */
[----:B0-----:R-:W-:-:S03]  /*1c20*/  IABS R12, R15 ;  /* 0x0000000f000c7213 */ /* 0x001fc60000000000 */
[----:B------:R-:W-:Y:S01]  /*1c30*/  @!P6 IMAD.IADD R13, R13, 0x1, -R7 ;  /* 0x000000010d0de824 */ /* 0x000fe200078e0a07 */
[C---:B------:R-:W-:Y:S01]  /*1c40*/  ISETP.GT.U32.AND P6, PT, R7.reuse, R14, PT ;  /* 0x0000000e0700720c */ /* 0x040fe20003fc4070 */
[----:B-1----:R-:W-:Y:S02]  /*1c50*/  IMAD.MOV.U32 R0, RZ, RZ, R3 ;  /* 0x000000ffff007224 */ /* 0x002fe400078e0003 */
[----:B------:R-:W-:Y:S01]  /*1c60*/  IMAD.MOV R3, RZ, RZ, -R5 ;  /* 0x000000ffff037224 */ /* 0x000fe200078e0a05 */
[C---:B------:R-:W-:Y:S01]  /*1c70*/  ISETP.GT.U32.AND P5, PT, R7.reuse, R13, PT ;  /* 0x0000000d0700720c */ /* 0x040fe20003fa4070 */
[----:B------:R-:W-:Y:S01]  /*1c80*/  @!P4 IMAD.MOV R0, RZ, RZ, -R0 ;  /* 0x000000ffff00c224 */ /* 0x000fe200078e0a00 */
[----:B------:R-:W-:Y:S01]  /*1c90*/  ISETP.GT.U32.AND P4, PT, R7, R20, PT ;  /* 0x000000140700720c */ /* 0x000fe20003f84070 */
[----:B------:R-:W-:Y:S01]  /*1ca0*/  IMAD.HI.U32 R17, R8, R12, RZ ;  /* 0x0000000c08117227 */ /* 0x000fe200078e00ff */
[----:B------:R-:W-:Y:S02]  /*1cb0*/  LOP3.LUT R5, R9, 0x1ca, RZ, 0xfc, !PT ;  /* 0x000001ca09057812 */ /* 0x000fe400078efcff */
[----:B------:R0:W-:Y:S01]  /*1cc0*/  STL [R1+0x140], R0 ;  /* 0x0001400001007387 */ /* 0x0001e20000100800 */
[C---:B------:R-:W-:Y:S01]  /*1cd0*/  IMAD R6, R7.reuse, R3, R6 ;  /* 0x0000000307067224 */ /* 0x040fe200078e0206 */
[----:B------:R-:W-:Y:S01]  /*1ce0*/  IABS R3, R4 ;  /* 0x0000000400037213 */ /* 0x000fe20000000000 */
[----:B------:R-:W-:Y:S01]  /*1cf0*/  IMAD.MOV R17, RZ, RZ, -R17 ;  /* 0x000000ffff117224 */ /* 0x000fe200078e0a11 */
[----:B------:R-:W-:Y:S01]  /*1d00*/  IABS R21, R5 ;  /* 0x0000000500157213 */ /* 0x000fe20000000000 */
[--C-:B------:R-:W-:Y:S01]  /*1d10*/  @!P6 IMAD.IADD R14, R14, 0x1, -R7.reuse ;  /* 0x000000010e0ee824 */ /* 0x100fe200078e0a07 */
[C---:B------:R-:W-:Y:S01]  /*1d20*/  ISETP.GT.U32.AND P6, PT, R7.reuse, R6, PT ;  /* 0x000000060700720c */ /* 0x040fe20003fc4070 */
[----:B------:R-:W-:Y:S01]  /*1d30*/  IMAD R12, R7, R17, R12 ;  /* 0x00000011070c7224 */ /* 0x000fe200078e020c */
[----:B------:R1:W-:Y:S01]  /*1d40*/  STL [R1+0x148], R2 ;  /* 0x0001480201007387 */ /* 0x0003e20000100800 */
[----:B------:R-:W-:-:S02]  /*1d50*/  @!P4 IMAD.IADD R20, R20, 0x1, -R7 ;  /* 0x000000011414c824 */ /* 0x000fc400078e0a07 */
[----:B------:R-:W-:Y:S01]  /*1d60*/  IMAD.HI.U32 R18, R8, R3, RZ ;  /* 0x0000000308127227 */ /* 0x000fe200078e00ff */
[----:B------:R-:W-:-:S03]  /*1d70*/  ISETP.GT.U32.AND P4, PT, R7, R12, PT ;  /* 0x0000000c0700720c */ /* 0x000fc60003f84070 */
[----:B------:R-:W-:Y:S01]  /*1d80*/  @!P5 IMAD.IADD R13, R13, 0x1, -R7 ;  /* 0x000000010d0dd824 */ /* 0x000fe200078e0a07 */
[----:B------:R-:W-:Y:S01]  /*1d90*/  ISETP.GE.AND P5, PT, R16, RZ, PT ;  /* 0x000000ff1000720c */ /* 0x000fe20003fa6270 */
[----:B------:R-:W-:Y:S01]  /*1da0*/  IMAD.HI.U32 R17, R8, R21, RZ ;  /* 0x0000001508117227 */ /* 0x000fe200078e00ff */
[----:B------:R-:W-:-:S03]  /*1db0*/  LOP3.LUT R16, R9, 0x1c8, RZ, 0xfc, !PT ;  /* 0x000001c809107812 */ /* 0x000fc600078efcff */
[--C-:B------:R-:W-:Y:S01]  /*1dc0*/  @!P6 IMAD.IADD R6, R6, 0x1, -R7.reuse ;  /* 0x000000010606e824 */ /* 0x100fe200078e0a07 */
[----:B------:R-:W-:Y:S01]  /*1dd0*/  ISETP.GE.AND P6, PT, R15, RZ, PT ;  /* 0x000000ff0f00720c */ /* 0x000fe20003fc6270 */
[----:B------:R-:W-:Y:S01]  /*1de0*/  IMAD.MOV R18, RZ, RZ, -R18 ;  /* 0x000000ffff127224 */ /* 0x000fe200078e0a12 */
[----:B------:R-:W-:Y:S01]  /*1df0*/  LOP3.LUT R15, R9, 0x1c6, RZ, 0xfc, !PT ;  /* 0x000001c6090f7812 */ /* 0x000fe200078efcff */
[----:B------:R-:W-:Y:S01]  /*1e00*/  @!P4 IMAD.IADD R12, R12, 0x1, -R7 ;  /* 0x000000010c0cc824 */ /* 0x000fe200078e0a07 */
[C---:B------:R-:W-:Y:S01]  /*1e10*/  ISETP.GT.U32.AND P3, PT, R7.reuse, R6, PT ;  /* 0x000000060700720c */ /* 0x040fe20003f64070 */
[----:B0-----:R-:W-:Y:S02]  /*1e20*/  IMAD.MOV.U32 R0, RZ, RZ, R14 ;  /* 0x000000ffff007224 */ /* 0x001fe400078e000e */
[----:B------:R-:W-:Y:S01]  /*1e30*/  IMAD.MOV R17, RZ, RZ, -R17 ;  /* 0x000000ffff117224 */ /* 0x000fe200078e0a11 */
[C---:B------:R-:W-:Y:S01]  /*1e40*/  ISETP.GT.U32.AND P4, PT, R7.reuse, R12, PT ;  /* 0x0000000c0700720c */ /* 0x040fe20003f84070 */
[----:B------:R-:W-:Y:S01]  /*1e50*/  IMAD R3, R7, R18, R3 ;  /* 0x0000001207037224 */ /* 0x000fe200078e0203 */
[----:B------:R-:W-:Y:S01]  /*1e60*/  IABS R18, R16 ;  /* 0x0000001000127213 */ /* 0x000fe20000000000 */
[----:B------:R-:W-:-:S02]  /*1e70*/  @!P2 IMAD.MOV R0, RZ, RZ, -R0 ;  /* 0x000000ffff00a224 */ /* 0x000fc400078e0a00 */
[C---:B------:R-:W-:Y:S01]  /*1e80*/  IMAD R21, R7.reuse, R17, R21 ;  /* 0x0000001107157224 */ /* 0x040fe200078e0215 */
[----:B------:R-:W-:Y:S01]  /*1e90*/  IABS R17, R15 ;  /* 0x0000000f00117213 */ /* 0x000fe20000000000 */
[----:B------:R-:W-:Y:S01]  /*1ea0*/  IMAD.MOV.U32 R14, RZ, RZ, R13 ;  /* 0x000000ffff0e7224 */ /* 0x000fe200078e000d */
[C---:B------:R-:W-:Y:S01]  /*1eb0*/  ISETP.GT.U32.AND P2, PT, R7.reuse, R3, PT ;  /* 0x000000030700720c */ /* 0x040fe20003f44070 */
[C---:B-1----:R-:W-:Y:S01]  /*1ec0*/  IMAD.HI.U32 R2, R8.reuse, R18, RZ ;  /* 0x0000001208027227 */ /* 0x042fe200078e00ff */
[----:B------:R0:W-:Y:S03]  /*1ed0*/  STL [R1+0x14c], R0 ;  /* 0x00014c0001007387 */ /* 0x0001e60000100800 */
[----:B------:R-:W-:Y:S01]  /*1ee0*/  @!P1 IMAD.MOV R14, RZ, RZ, -R14 ;  /* 0x000000ffff0e9224 */ /* 0x000fe200078e0a0e */
[----:B------:R-:W-:Y:S01]  /*1ef0*/  ISETP.GT.U32.AND P1, PT, R7, R21, PT ;  /* 0x000000150700720c */ /* 0x000fe20003f24070 */
[----:B------:R-:W-:-:S03]  /*1f00*/  IMAD.HI.U32 R13, R8, R17, RZ ;  /* 0x00000011080d7227 */ /* 0x000fc600078e00ff */
[----:B------:R1:W-:Y:S01]  /*1f10*/  STL [R1+0x158], R14 ;  /* 0x0001580e01007387 */ /* 0x0003e20000100800 */
[----:B------:R-:W-:Y:S01]  /*1f20*/  @!P3 IMAD.IADD R6, R6, 0x1, -R7 ;  /* 0x000000010606b824 */ /* 0x000fe200078e0a07 */
[----:B------:R-:W-:Y:S01]  /*1f30*/  ISETP.GE.AND P3, PT, R5, RZ, PT ;  /* 0x000000ff0500720c */ /* 0x000fe20003f66270 */
[----:B0-----:R-:W-:Y:S02]  /*1f40*/  IMAD.MOV.U32 R0, RZ, RZ, R20 ;  /* 0x000000ffff007224 */ /* 0x001fe400078e0014 */
[----:B------:R-:W-:Y:S02]  /*1f50*/  IMAD.MOV R2, RZ, RZ, -R2 ;  /* 0x000000ffff027224 */ /* 0x000fe400078e0a02 */
[----:B------:R-:W-:Y:S01]  /*1f60*/  @!P0 IMAD.MOV R0, RZ, RZ, -R0 ;  /* 0x000000ffff008224 */ /* 0x000fe200078e0a00 */
[----:B------:R-:W-:Y:S01]  /*1f70*/  ISETP.GE.AND P0, PT, R4, RZ, PT ;  /* 0x000000ff0400720c */ /* 0x000fe20003f06270 */
[----:B------:R-:W-:Y:S02]  /*1f80*/  IMAD.MOV R13, RZ, RZ, -R13 ;  /* 0x000000ffff0d7224 */ /* 0x000fe400078e0a0d */
[--C-:B------:R-:W-:Y:S01]  /*1f90*/  @!P4 IMAD.IADD R12, R12, 0x1, -R7.reuse ;  /* 0x000000010c0cc824 */ /* 0x100fe200078e0a07 */
[----:B------:R0:W-:Y:S01]  /*1fa0*/  STL [R1+0x15c], R0 ;  /* 0x00015c0001007387 */ /* 0x0001e20000100800 */
[----:B------:R-:W-:Y:S01]  /*1fb0*/  IMAD R4, R7, R2, R18 ;  /* 0x0000000207047224 */ /* 0x000fe200078e0212 */
[----:B------:R-:W-:Y:S01]  /*1fc0*/  LOP3.LUT R2, R9, 0x1c2, RZ, 0xfc, !PT ;  /* 0x000001c209027812 */ /* 0x000fe200078efcff */
[----:B-1----:R-:W-:Y:S01]  /*1fd0*/  IMAD.MOV.U32 R14, RZ, RZ, R6 ;  /* 0x000000ffff0e7224 */ /* 0x002fe200078e0006 */
[----:B------:R-:W-:Y:S01]  /*1fe0*/  ISETP.GE.AND P4, PT, R16, RZ, PT ;  /* 0x000000ff1000720c */ /* 0x000fe20003f86270 */
[----:B------:R-:W-:Y:S01]  /*1ff0*/  @!P2 IMAD.IADD R3, R3, 0x1, -R7 ;  /* 0x000000010303a824 */ /* 0x000fe200078e0a07 */
[----:B------:R-:W-:Y:S01]  /*2000*/  LOP3.LUT R18, R9, 0x1b8, RZ, 0xfc, !PT ;  /* 0x000001b809127812 */ /* 0x000fe200078efcff */
[----:B------:R-:W-:Y:S01]  /*2010*/  IMAD R5, R7, R13, R17 ;  /* 0x0000000d07057224 */ /* 0x000fe200078e0211 */
[----:B------:R-:W-:Y:S01]  /*2020*/  LOP3.LUT R13, R9, 0x1c4, RZ, 0xfc, !PT ;  /* 0x000001c4090d7812 */ /* 0x000fe200078efcff */
[----:B------:R-:W-:Y:S01]  /*2030*/  @!P5 IMAD.MOV R14, RZ, RZ, -R14 ;  /* 0x000000ffff0ed224 */ /* 0x000fe200078e0a0e */
[C---:B------:R-:W-:Y:S01]  /*2040*/  ISETP.GT.U32.AND P5, PT, R7.reuse, R4, PT ;  /* 0x000000040700720c */ /* 0x040fe20003fa4070 */
[----:B0-----:R-:W-:Y:S01]  /*2050*/  IMAD.MOV.U32 R0, RZ, RZ, R12 ;  /* 0x000000ffff007224 */ /* 0x001fe200078e000c */
[----:B------:R-:W-:Y:S01]  /*2060*/  ISETP.GT.U32.AND P2, PT, R7, R3, PT ;  /* 0x000000030700720c */ /* 0x000fe20003f44070 */
[--C-:B------:R-:W-:Y:S01]  /*2070*/  @!P1 IMAD.IADD R21, R21, 0x1, -R7.reuse ;  /* 0x0000000115159824 */ /* 0x100fe200078e0a07 */
[----:B------:R-:W-:Y:S01]  /*2080*/  IABS R6, R13 ;  /* 0x0000000d00067213 */ /* 0x000fe20000000000 */
[----:B------:R-:W-:Y:S01]  /*2090*/  @!P6 IMAD.MOV R0, RZ, RZ, -R0 ;  /* 0x000000ffff00e224 */ /* 0x000fe200078e0a00 */
[C---:B------:R-:W-:Y:S01]  /*20a0*/  ISETP.GT.U32.AND P6, PT, R7.reuse, R5, PT ;  /* 0x000000050700720c */ /* 0x040fe20003fc4070 */
[----:B------:R0:W-:Y:S01]  /*20b0*/  STL [R1+0x160], R14 ;  /* 0x0001600e01007387 */ /* 0x0001e20000100800 */
[----:B------:R-:W-:Y:S01]  /*20c0*/  ISETP.GT.U32.AND P1, PT, R7, R21, PT ;  /* 0x000000150700720c */ /* 0x000fe20003f24070 */
[----:B------:R-:W-:Y:S01]  /*20d0*/  IMAD.MOV.U32 R12, RZ, RZ, R6 ;  /* 0x000000ffff0c7224 */ /* 0x000fe200078e0006 */
[----:B------:R-:W-:Y:S01]  /*20e0*/  LOP3.LUT R17, R9, 0x1c0, RZ, 0xfc, !PT ;  /* 0x000001c009117812 */ /* 0x000fe200078efcff */
[----:B------:R1:W-:Y:S02]  /*20f0*/  STL [R1+0x168], R0 ;  /* 0x0001680001007387 */ /* 0x0003e40000100800 */
[--C-:B------:R-:W-:Y:S01]  /*2100*/  @!P5 IMAD.IADD R4, R4, 0x1, -R7.reuse ;  /* 0x000000010404d824 */ /* 0x100fe200078e0a07 */
[----:B------:R-:W-:Y:S01]  /*2110*/  IABS R6, R17 ;  /* 0x0000001100067213 */ /* 0x000fe20000000000 */
[----:B------:R-:W-:Y:S01]  /*2120*/  @!P2 IMAD.IADD R3, R3, 0x1, -R7 ;  /* 0x000000010303a824 */ /* 0x000fe200078e0a07 */
[----:B------:R-:W-:Y:S01]  /*2130*/  ISETP.GE.AND P2, PT, R15, RZ, PT ;  /* 0x000000ff0f00720c */ /* 0x000fe20003f46270 */
[----:B------:R-:W-:Y:S01]  /*2140*/  IMAD.HI.U32 R15, R8, R12, RZ ;  /* 0x0000000c080f7227 */ /* 0x000fe200078e00ff */
[----:B0-----:R-:W-:-:S02]  /*2150*/  IABS R14, R2 ;  /* 0x00000002000e7213 */ /* 0x001fc40000000000 */
[----:B------:R-:W-:Y:S01]  /*2160*/  ISETP.GT.U32.AND P5, PT, R7, R4, PT ;  /* 0x000000040700720c */ /* 0x000fe20003fa4070 */
[--C-:B------:R-:W-:Y:S02]  /*2170*/  @!P6 IMAD.IADD R5, R5, 0x1, -R7.reuse ;  /* 0x000000010505e824 */ /* 0x100fe400078e0a07 */
[----:B------:R-:W-:Y:S01]  /*2180*/  @!P1 IMAD.IADD R21, R21, 0x1, -R7 ;  /* 0x0000000115159824 */ /* 0x000fe200078e0a07 */
[----:B------:R-:W-:Y:S01]  /*2190*/  ISETP.GE.AND P1, PT, R13, RZ, PT ;  /* 0x000000ff0d00720c */ /* 0x000fe20003f26270 */
[----:B------:R-:W-:Y:S01]  /*21a0*/  IMAD.HI.U32 R13, R8, R14, RZ ;  /* 0x0000000e080d7227 */ /* 0x000fe200078e00ff */
[----:B------:R-:W-:-:S03]  /*21b0*/  ISETP.GT.U32.AND P6, PT, R7, R5, PT ;  /* 0x000000050700720c */ /* 0x000fc60003fc4070 */
[----:B------:R-:W-:Y:S02]  /*21c0*/  IMAD.MOV R15, RZ, RZ, -R15 ;  /* 0x000000ffff0f7224 */ /* 0x000fe400078e0a0f */
[----:B------:R-:W-:Y:S02]  /*21d0*/  IMAD.MOV R13, RZ, RZ, -R13 ;  /* 0x000000ffff0d7224 */ /* 0x000fe400078e0a0d */
[C---:B------:R-:W-:Y:S02]  /*21e0*/  IMAD R12, R7.reuse, R15, R12 ;  /* 0x0000000f070c7224 */ /* 0x040fe400078e020c */
[----:B-1----:R-:W-:Y:S02]  /*21f0*/  IMAD.MOV.U32 R0, RZ, RZ, R3 ;  /* 0x000000ffff007224 */ /* 0x002fe400078e0003 */
[----:B------:R-:W-:Y:S01]  /*2200*/  IMAD R3, R7, R13, R14 ;  /* 0x0000000d07037224 */ /* 0x000fe200078e020e */
[----:B------:R-:W-:Y:S01]  /*2210*/  LOP3.LUT R13, R9, 0x1be, RZ, 0xfc, !PT ;  /* 0x000001be090d7812 */ /* 0x000fe200078efcff */
[--C-:B------:R-:W-:Y:S01]  /*2220*/  @!P5 IMAD.IADD R4, R4, 0x1, -R7.reuse ;  /* 0x000000010404d824 */ /* 0x100fe200078e0a07 */
[----:B------:R-:W-:Y:S01]  /*2230*/  ISETP.GT.U32.AND P5, PT, R7, R12, PT ;  /* 0x0000000c0700720c */ /* 0x000fe20003fa4070 */
[----:B------:R-:W-:Y:S01]  /*2240*/  @!P6 IMAD.IADD R5, R5, 0x1, -R7 ;  /* 0x000000010505e824 */ /* 0x000fe200078e0a07 */
[----:B------:R-:W-:Y:S01]  /*2250*/  ISETP.GT.U32.AND P6, PT, R7, R3, PT ;  /* 0x000000030700720c */ /* 0x000fe20003fc4070 */
[----:B------:R-:W-:Y:S01]  /*2260*/  @!P0 IMAD.MOV R0, RZ, RZ, -R0 ;  /* 0x000000ffff008224 */ /* 0x000fe200078e0a00 */
[----:B------:R-:W-:Y:S01]  /*2270*/  IABS R19, R13 ;  /* 0x0000000d00137213 */ /* 0x000fe20000000000 */
[----:B------:R-:W-:Y:S01]  /*2280*/  IMAD.HI.U32 R15, R8, R6, RZ ;  /* 0x00000006080f7227 */ /* 0x000fe200078e00ff */
[----:B------:R-:W-:-:S02]  /*2290*/  LOP3.LUT R14, R9, 0x1bc, RZ, 0xfc, !PT ;  /* 0x000001bc090e7812 */ /* 0x000fc400078efcff */
[----:B------:R0:W-:Y:S01]  /*22a0*/  STL [R1+0x16c], R0 ;  /* 0x00016c0001007387 */ /* 0x0001e20000100800 */
[----:B------:R-:W-:Y:S01]  /*22b0*/  IMAD.MOV R15, RZ, RZ, -R15 ;  /* 0x000000ffff0f7224 */ /* 0x000fe200078e0a0f */
[----:B------:R-:W-:Y:S01]  /*22c0*/  ISETP.GE.AND P0, PT, R2, RZ, PT ;  /* 0x000000ff0200720c */ /* 0x000fe20003f06270 */
[----:B------:R-:W-:Y:S01]  /*22d0*/  IMAD.HI.U32 R22, R8, R19, RZ ;  /* 0x0000001308167227 */ /* 0x000fe200078e00ff */
[----:B------:R-:W-:Y:S02]  /*22e0*/  LOP3.LUT R2, R9, 0x1ba, RZ, 0xfc, !PT ;  /* 0x000001ba09027812 */ /* 0x000fe400078efcff */
[----:B------:R-:W-:Y:S01]  /*22f0*/  IABS R16, R14 ;  /* 0x0000000e00107213 */ /* 0x000fe20000000000 */
[--C-:B------:R-:W-:Y:S02]  /*2300*/  @!P5 IMAD.IADD R12, R12, 0x1, -R7.reuse ;  /* 0x000000010c0cd824 */ /* 0x100fe400078e0a07 */
[----:B------:R-:W-:Y:S02]  /*2310*/  @!P6 IMAD.IADD R3, R3, 0x1, -R7 ;  /* 0x000000010303e824 */ /* 0x000fe400078e0a07 */
[----:B0-----:R-:W-:Y:S01]  /*2320*/  IMAD.MOV.U32 R0, RZ, RZ, R21 ;  /* 0x000000ffff007224 */ /* 0x001fe200078e0015 */
[C---:B------:R-:W-:Y:S01]  /*2330*/  ISETP.GT.U32.AND P6, PT, R7.reuse, R12, PT ;  /* 0x0000000c0700720c */ /* 0x040fe20003fc4070 */
[----:B------:R-:W-:Y:S01]  /*2340*/  IMAD R6, R7, R15, R6 ;  /* 0x0000000f07067224 */ /* 0x000fe200078e0206 */
[----:B------:R-:W-:Y:S01]  /*2350*/  IABS R15, R2 ;  /* 0x00000002000f7213 */ /* 0x000fe20000000000 */
[----:B------:R-:W-:Y:S01]  /*2360*/  @!P3 IMAD.MOV R0, RZ, RZ, -R0 ;  /* 0x000000ffff00b224 */ /* 0x000fe200078e0a00 */
[----:B------:R-:W-:Y:S01]  /*2370*/  ISETP.GE.AND P3, PT, R17, RZ, PT ;  /* 0x000000ff1100720c */ /* 0x000fe20003f66270 */
[----:B------:R-:W-:Y:S01]  /*2380*/  IMAD.MOV R22, RZ, RZ, -R22 ;  /* 0x000000ffff167224 */ /* 0x000fe200078e0a16 */
[C---:B------:R-:W-:Y:S01]  /*2390*/  ISETP.GT.U32.AND P5, PT, R7.reuse, R6, PT ;  /* 0x000000060700720c */ /* 0x040fe20003fa4070 */
[----:B------:R-:W-:Y:S01]  /*23a0*/  IMAD.HI.U32 R20, R8, R16, RZ ;  /* 0x0000001008147227 */ /* 0x000fe200078e00ff */
[----:B------:R0:W-:Y:S03]  /*23b0*/  STL [R1+0x170], R0 ;  /* 0x0001700001007387 */ /* 0x0001e60000100800 */
[----:B------:R-:W-:Y:S01]  /*23c0*/  IMAD R17, R7, R22, R19 ;  /* 0x0000001607117224 */ /* 0x000fe200078e0213 */
[----:B------:R-:W-:Y:S01]  /*23d0*/  IABS R19, R18 ;  /* 0x0000001200137213 */ /* 0x000fe20000000000 */
[----:B------:R-:W-:-:S02]  /*23e0*/  IMAD.MOV.U32 R21, RZ, RZ, R15 ;  /* 0x000000ffff157224 */ /* 0x000fc400078e000f */
[----:B------:R-:W-:Y:S02]  /*23f0*/  IMAD.MOV R20, RZ, RZ, -R20 ;  /* 0x000000ffff147224 */ /* 0x000fe400078e0a14 */
[----:B------:R-:W-:Y:S01]  /*2400*/  @!P6 IMAD.IADD R12, R12, 0x1, -R7 ;  /* 0x000000010c0ce824 */ /* 0x000fe200078e0a07 */
[----:B------:R-:W-:Y:S01]  /*2410*/  ISETP.GT.U32.AND P6, PT, R7, R17, PT ;  /* 0x000000110700720c */ /* 0x000fe20003fc4070 */
[----:B0-----:R-:W-:Y:S02]  /*2420*/  IMAD.MOV.U32 R0, RZ, RZ, R4 ;  /* 0x000000ffff007224 */ /* 0x001fe400078e0004 */
[----:B------:R-:W-:-:S04]  /*2430*/  IMAD.HI.U32 R4, R8, R21, RZ ;  /* 0x0000001508047227 */ /* 0x000fc800078e00ff */
[----:B------:R-:W-:Y:S01]  /*2440*/  @!P4 IMAD.MOV R0, RZ, RZ, -R0 ;  /* 0x000000ffff00c224 */ /* 0x000fe200078e0a00 */
[C---:B------:R-:W-:Y:S01]  /*2450*/  ISETP.GT.U32.AND P4, PT, R7.reuse, R3, PT ;  /* 0x000000030700720c */ /* 0x040fe20003f84070 */
[----:B------:R-:W-:Y:S02]  /*2460*/  IMAD R15, R7, R20, R16 ;  /* 0x00000014070f7224 */ /* 0x000fe400078e0210 */
[----:B------:R-:W-:Y:S01]  /*2470*/  IMAD.MOV R4, RZ, RZ, -R4 ;  /* 0x000000ffff047224 */ /* 0x000fe200078e0a04 */
[----:B------:R0:W-:Y:S01]  /*2480*/  STL [R1+0x174], R0 ;  /* 0x0001740001007387 */ /* 0x0001e20000100800 */
[----:B------:R-:W-:Y:S02]  /*2490*/  @!P5 IMAD.IADD R6, R6, 0x1, -R7 ;  /* 0x000000010606d824 */ /* 0x000fe400078e0a07 */
[----:B------:R-:W-:Y:S02]  /*24a0*/  IMAD.MOV.U32 R16, RZ, RZ, R5 ;  /* 0x000000ffff107224 */ /* 0x000fe400078e0005 */
[--C-:B------:R-:W-:Y:S01]  /*24b0*/  @!P6 IMAD.IADD R17, R17, 0x1, -R7.reuse ;  /* 0x000000011111e824 */ /* 0x100fe200078e0a07 */
[----:B------:R-:W-:Y:S01]  /*24c0*/  ISETP.GT.U32.AND P5, PT, R7, R6, PT ;  /* 0x000000060700720c */ /* 0x000fe20003fa4070 */
[----:B------:R-:W-:Y:S01]  /*24d0*/  @!P2 IMAD.MOV R16, RZ, RZ, -R16 ;  /* 0x000000ffff10a224 */ /* 0x000fe200078e0a10 */
[----:B------:R-:W-:Y:S01]  /*24e0*/  ISETP.GE.AND P2, PT, R13, RZ, PT ;  /* 0x000000ff0d00720c */ /* 0x000fe20003f46270 */
[----:B------:R-:W-:Y:S01]  /*24f0*/  @!P4 IMAD.IADD R3, R3, 0x1, -R7 ;  /* 0x000000010303c824 */ /* 0x000fe200078e0a07 */
[----:B------:R-:W-:Y:S01]  /*2500*/  ISETP.GE.AND P4, PT, R14, RZ, PT ;  /* 0x000000ff0e00720c */ /* 0x000fe20003f86270 */
[----:B0-----:R-:W-:Y:S01]  /*2510*/  IMAD.MOV.U32 R0, RZ, RZ, R12 ;  /* 0x000000ffff007224 */ /* 0x001fe200078e000c */
[----:B------:R0:W-:Y:S01]  /*2520*/  STL [R1+0x178], R16 ;  /* 0x0001781001007387 */ /* 0x0001e20000100800 */
[----:B------:R-:W-:Y:S01]  /*2530*/  IMAD R14, R7, R4, R21 ;  /* 0x00000004070e7224 */ /* 0x000fe200078e0215 */
[----:B------:R-:W-:Y:S01]  /*2540*/  LOP3.LUT R13, R9, 0x1b6, RZ, 0xfc, !PT ;  /* 0x000001b6090d7812 */ /* 0x000fe200078efcff */
[----:B------:R-:W-:Y:S01]  /*2550*/  @!P1 IMAD.MOV R0, RZ, RZ, -R0 ;  /* 0x000000ffff009224 */ /* 0x000fe200078e0a00 */
[C---:B------:R-:W-:Y:S01]  /*2560*/  ISETP.GT.U32.AND P1, PT, R7.reuse, R15, PT ;  /* 0x0000000f0700720c */ /* 0x040fe20003f24070 */
[----:B------:R-:W-:Y:S01]  /*2570*/  IMAD.HI.U32 R5, R8, R19, RZ ;  /* 0x0000001308057227 */ /* 0x000fe200078e00ff */
[----:B------:R-:W-:-:S02]  /*2580*/  ISETP.GT.U32.AND P6, PT, R7, R14, PT ;  /* 0x0000000e0700720c */ /* 0x000fc40003fc4070 */
[----:B------:R1:W-:Y:S01]  /*2590*/  STL [R1+0x17c], R0 ;  /* 0x00017c0001007387 */ /* 0x0003e20000100800 */
[----:B------:R-:W-:Y:S01]  /*25a0*/  IMAD.MOV R5, RZ, RZ, -R5 ;  /* 0x000000ffff057224 */ /* 0x000fe200078e0a05 */
[----:B0-----:R-:W-:Y:S01]  /*25b0*/  LOP3.LUT R16, R9, 0x1b4, RZ, 0xfc, !PT ;  /* 0x000001b409107812 */ /* 0x001fe200078efcff */
[----:B------:R-:W-:Y:S01]  /*25c0*/  @!P5 IMAD.IADD R6, R6, 0x1, -R7 ;  /* 0x000000010606d824 */ /* 0x000fe200078e0a07 */
[----:B------:R-:W-:Y:S01]  /*25d0*/  ISETP.GE.AND P5, PT, R2, RZ, PT ;  /* 0x000000ff0200720c */ /* 0x000fe20003fa6270 */
[----:B------:R-:W-:Y:S01]  /*25e0*/  IMAD R2, R7, R5, R19 ;  /* 0x0000000507027224 */ /* 0x000fe200078e0213 */
[----:B------:R-:W-:Y:S01]  /*25f0*/  IABS R19, R13 ;  /* 0x0000000d00137213 */ /* 0x000fe20000000000 */
[----:B------:R-:W-:Y:S01]  /*2600*/  IMAD.MOV.U32 R23, RZ, RZ, R6 ;  /* 0x000000ffff177224 */ /* 0x000fe200078e0006 */
[----:B------:R-:W-:Y:S01]  /*2610*/  IABS R20, R16 ;  /* 0x0000001000147213 */ /* 0x000fe20000000000 */
[----:B------:R-:W-:Y:S01]  /*2620*/  @!P1 IMAD.IADD R15, R15, 0x1, -R7 ;  /* 0x000000010f0f9824 */ /* 0x000fe200078e0a07 */
[----:B------:R-:W-:Y:S01]  /*2630*/  ISETP.GT.U32.AND P1, PT, R7, R17, PT ;  /* 0x000000110700720c */ /* 0x000fe20003f24070 */
[----:B-1----:R-:W-:Y:S01]  /*2640*/  IMAD.MOV.U32 R0, RZ, RZ, R3 ;  /* 0x000000ffff007224 */ /* 0x002fe200078e0003 */
[C---:B------:R-:W-:Y:S01]  /*2650*/  LOP3.LUT R3, R9.reuse, 0x1b2, RZ, 0xfc, !PT ;  /* 0x000001b209037812 */ /* 0x040fe200078efcff */
[----:B------:R-:W-:Y:S01]  /*2660*/  @!P6 IMAD.IADD R14, R14, 0x1, -R7 ;  /* 0x000000010e0ee824 */ /* 0x000fe200078e0a07 */
[----:B------:R-:W-:Y:S01]  /*2670*/  LOP3.LUT R12, R9, 0x1b0, RZ, 0xfc, !PT ;  /* 0x000001b0090c7812 */ /* 0x000fe200078efcff */
[----:B------:R-:W-:Y:S01]  /*2680*/  @!P0 IMAD.MOV R0, RZ, RZ, -R0 ;  /* 0x000000ffff008224 */ /* 0x000fe200078e0a00 */
[C---:B------:R-:W-:Y:S01]  /*2690*/  ISETP.GT.U32.AND P0, PT, R7.reuse, R15, PT ;  /* 0x0000000f0700720c */ /* 0x040fe20003f04070 */
[----:B------:R-:W-:Y:S01]  /*26a0*/  IMAD.HI.U32 R21, R8, R19, RZ ;  /* 0x0000001308157227 */ /* 0x000fe200078e00ff */
[----:B------:R-:W-:-:S02]  /*26b0*/  ISETP.GT.U32.AND P6, PT, R7, R14, PT ;  /* 0x0000000e0700720c */ /* 0x000fc40003fc4070 */
[----:B------:R-:W-:Y:S01]  /*26c0*/  IABS R5, R3 ;  /* 0x0000000300057213 */ /* 0x000fe20000000000 */
[----:B------:R-:W-:Y:S01]  /*26d0*/  IMAD.MOV R21, RZ, RZ, -R21 ;  /* 0x000000ffff157224 */ /* 0x000fe200078e0a15 */
[----:B------:R-:W-:Y:S01]  /*26e0*/  IABS R4, R12 ;  /* 0x0000000c00047213 */ /* 0x000fe20000000000 */
[----:B------:R-:W-:Y:S01]  /*26f0*/  @!P1 IMAD.IADD R17, R17, 0x1, -R7 ;  /* 0x0000000111119824 */ /* 0x000fe200078e0a07 */
[----:B------:R-:W-:Y:S01]  /*2700*/  ISETP.GT.U32.AND P1, PT, R7, R2, PT ;  /* 0x000000020700720c */ /* 0x000fe20003f24070 */
[----:B------:R0:W-:Y:S01]  /*2710*/  STL [R1+0x180], R0 ;  /* 0x0001800001007387 */ /* 0x0001e20000100800 */
[----:B------:R-:W-:-:S04]  /*2720*/  IMAD.HI.U32 R22, R8, R5, RZ ;  /* 0x0000000508167227 */ /* 0x000fc800078e00ff */
[----:B------:R-:W-:Y:S01]  /*2730*/  @!P0 IMAD.IADD R15, R15, 0x1, -R7 ;  /* 0x000000010f0f8824 */ /* 0x000fe200078e0a07 */
[----:B------:R-:W-:Y:S01]  /*2740*/  ISETP.GE.AND P0, PT, R18, RZ, PT ;  /* 0x000000ff1200720c */ /* 0x000fe20003f06270 */
[C---:B------:R-:W-:Y:S02]  /*2750*/  IMAD R18, R7.reuse, R21, R19 ;  /* 0x0000001507127224 */ /* 0x040fe400078e0213 */
[----:B------:R-:W-:Y:S02]  /*2760*/  @!P6 IMAD.IADD R14, R14, 0x1, -R7 ;  /* 0x000000010e0ee824 */ /* 0x000fe400078e0a07 */
[----:B------:R-:W-:Y:S01]  /*2770*/  IMAD.HI.U32 R19, R8, R20, RZ ;  /* 0x0000001408137227 */ /* 0x000fe200078e00ff */
[----:B------:R-:W-:-:S03]  /*2780*/  ISETP.GT.U32.AND P6, PT, R7, R18, PT ;  /* 0x000000120700720c */ /* 0x000fc60003fc4070 */
[----:B------:R-:W-:Y:S01]  /*2790*/  @!P1 IMAD.IADD R2, R2, 0x1, -R7 ;  /* 0x0000000102029824 */ /* 0x000fe200078e0a07 */
[----:B------:R-:W-:Y:S01]  /*27a0*/  ISETP.GE.AND P1, PT, R13, RZ, PT ;  /* 0x000000ff0d00720c */ /* 0x000fe20003f26270 */
[----:B------:R-:W-:Y:S01]  /*27b0*/  IMAD.MOV R19, RZ, RZ, -R19 ;  /* 0x000000ffff137224 */ /* 0x000fe200078e0a13 */
[----:B------:R-:W-:Y:S01]  /*27c0*/  LOP3.LUT R13, R9, 0x1ae, RZ, 0xfc, !PT ;  /* 0x000001ae090d7812 */ /* 0x000fe200078efcff */
[----:B0-----:R-:W-:Y:S02]  /*27d0*/  IMAD.MOV.U32 R0, RZ, RZ, R17 ;  /* 0x000000ffff007224 */ /* 0x001fe400078e0011 */
[----:B------:R-:W-:Y:S01]  /*27e0*/  IMAD.HI.U32 R21, R8, R4, RZ ;  /* 0x0000000408157227 */ /* 0x000fe200078e00ff */
[----:B------:R-:W-:-:S03]  /*27f0*/  IABS R6, R13 ;  /* 0x0000000d00067213 */ /* 0x000fc60000000000 */
[----:B------:R-:W-:Y:S01]  /*2800*/  @!P6 IMAD.IADD R18, R18, 0x1, -R7 ;  /* 0x000000011212e824 */ /* 0x000fe200078e0a07 */
[C---:B------:R-:W-:Y:S01]  /*2810*/  ISETP.GT.U32.AND P6, PT, R7.reuse, R2, PT ;  /* 0x000000020700720c */ /* 0x040fe20003fc4070 */
[----:B------:R-:W-:Y:S02]  /*2820*/  @!P3 IMAD.MOV R23, RZ, RZ, -R23 ;  /* 0x000000ffff17b224 */ /* 0x000fe400078e0a17 */
[----:B------:R-:W-:Y:S01]  /*2830*/  IMAD.MOV R22, RZ, RZ, -R22 ;  /* 0x000000ffff167224 */ /* 0x000fe200078e0a16 */
[C---:B------:R-:W-:Y:S01]  /*2840*/  ISETP.GT.U32.AND P3, PT, R7.reuse, R18, PT ;  /* 0x000000120700720c */ /* 0x040fe20003f64070 */
[C---:B------:R-:W-:Y:S01]  /*2850*/  IMAD R19, R7.reuse, R19, R20 ;  /* 0x0000001307137224 */ /* 0x040fe200078e0214 */
[----:B------:R-:W-:Y:S01]  /*2860*/  STL [R1+0x188], R23 ;  /* 0x0001881701007387 */ /* 0x000fe20000100800 */
[----:B------:R-:W-:Y:S02]  /*2870*/  @!P2 IMAD.MOV R0, RZ, RZ, -R0 ;  /* 0x000000ffff00a224 */ /* 0x000fe400078e0a00 */
[----:B------:R-:W-:Y:S01]  /*2880*/  IMAD.MOV R21, RZ, RZ, -R21 ;  /* 0x000000ffff157224 */ /* 0x000fe200078e0a15 */
[C---:B------:R-:W-:Y:S01]  /*2890*/  ISETP.GT.U32.AND P2, PT, R7.reuse, R19, PT ;  /* 0x000000130700720c */ /* 0x040fe20003f44070 */
[C---:B------:R-:W-:Y:S01]  /*28a0*/  IMAD R5, R7.reuse, R22, R5 ;  /* 0x0000001607057224 */ /* 0x040fe200078e0205 */
[----:B------:R0:W-:Y:S01]  /*28b0*/  STL [R1+0x190], R0 ;  /* 0x0001900001007387 */ /* 0x0001e20000100800 */
[----:B------:R-:W-:Y:S01]  /*28c0*/  IMAD R21, R7, R21, R4 ;  /* 0x0000001507157224 */ /* 0x000fe200078e0204 */
[----:B------:R-:W-:Y:S01]  /*28d0*/  LOP3.LUT R4, R9, 0x1ac, RZ, 0xfc, !PT ;  /* 0x000001ac09047812 */ /* 0x000fe200078efcff */
[----:B------:R-:W-:Y:S01]  /*28e0*/  @!P4 IMAD.MOV R15, RZ, RZ, -R15 ;  /* 0x000000ffff0fc224 */ /* 0x000fe200078e0a0f */
[C---:B------:R-:W-:Y:S01]  /*28f0*/  ISETP.GT.U32.AND P4, PT, R7.reuse, R5, PT ;  /* 0x000000050700720c */ /* 0x040fe20003f84070 */
[--C-:B------:R-:W-:Y:S01]  /*2900*/  @!P6 IMAD.IADD R2, R2, 0x1, -R7.reuse ;  /* 0x000000010202e824 */ /* 0x100fe200078e0a07 */
[----:B------:R-:W-:Y:S01]  /*2910*/  ISETP.GT.U32.AND P6, PT, R7, R21, PT ;  /* 0x000000150700720c */ /* 0x000fe20003fc4070 */
[----:B------:R-:W-:Y:S01]  /*2920*/  @!P3 IMAD.IADD R18, R18, 0x1, -R7 ;  /* 0x000000011212b824 */ /* 0x000fe200078e0a07 */
[----:B------:R-:W-:Y:S01]  /*2930*/  STL [R1+0x194], R15 ;  /* 0x0001940f01007387 */ /* 0x000fe20000100800 */
[----:B------:R-:W-:Y:S01]  /*2940*/  IABS R17, R4 ;  /* 0x0000000400117213 */ /* 0x000fe20000000000 */
[----:B0-----:R-:W-:Y:S01]  /*2950*/  IMAD.MOV.U32 R0, RZ, RZ, R14 ;  /* 0x000000ffff007224 */ /* 0x001fe200078e000e */
[----:B------:R-:W-:Y:S01]  /*2960*/  ISETP.GE.AND P3, PT, R3, RZ, PT ;  /* 0x000000ff0300720c */ /* 0x000fe20003f66270 */
[----:B------:R-:W-:-:S04]  /*2970*/  IMAD.HI.U32 R14, R8, R6, RZ ;  /* 0x00000006080e7227 */ /* 0x000fc800078e00ff */
[----:B------:R-:W-:Y:S01]  /*2980*/  @!P5 IMAD.MOV R0, RZ, RZ, -R0 ;  /* 0x000000ffff00d224 */ /* 0x000fe200078e0a00 */
[----:B------:R-:W-:Y:S01]  /*2990*/  ISETP.GE.AND P5, PT, R16, RZ, PT ;  /* 0x000000ff1000720c */ /* 0x000fe20003fa6270 */
[--C-:B------:R-:W-:Y:S01]  /*29a0*/  @!P2 IMAD.IADD R19, R19, 0x1, -R7.reuse ;  /* 0x000000011313a824 */ /* 0x100fe200078e0a07 */
[----:B------:R-:W-:Y:S01]  /*29b0*/  ISETP.GE.AND P2, PT, R12, RZ, PT ;  /* 0x000000ff0c00720c */ /* 0x000fe20003f46270 */
[----:B------:R-:W-:Y:S01]  /*29c0*/  IMAD.MOV R14, RZ, RZ, -R14 ;  /* 0x000000ffff0e7224 */ /* 0x000fe200078e0a0e */
[----:B------:R0:W-:Y:S01]  /*29d0*/  STL [R1+0x198], R0 ;  /* 0x0001980001007387 */ /* 0x0001e20000100800 */
[----:B------:R-:W-:Y:S01]  /*29e0*/  @!P4 IMAD.IADD R5, R5, 0x1, -R7 ;  /* 0x000000010505c824 */ /* 0x000fe200078e0a07 */
[----:B------:R-:W-:Y:S01]  /*29f0*/  ISETP.GT.U32.AND P4, PT, R7, R19, PT ;  /* 0x000000130700720c */ /* 0x000fe20003f84070 */
[----:B------:R-:W-:-:S04]  /*2a00*/  IMAD.HI.U32 R3, R8, R17, RZ ;  /* 0x0000001108037227 */ /* 0x000fc800078e00ff */
[----:B------:R-:W-:Y:S01]  /*2a10*/  @!P6 IMAD.IADD R21, R21, 0x1, -R7 ;  /* 0x000000011515e824 */ /* 0x000fe200078e0a07 */
[C---:B------:R-:W-:Y:S01]  /*2a20*/  ISETP.GT.U32.AND P6, PT, R7.reuse, R5, PT ;  /* 0x000000050700720c */ /* 0x040fe20003fc4070 */
[----:B------:R-:W-:Y:S02]  /*2a30*/  IMAD R6, R7, R14, R6 ;  /* 0x0000000e07067224 */ /* 0x000fe400078e0206 */
[----:B0-----:R-:W-:Y:S01]  /*2a40*/  IMAD.MOV.U32 R0, RZ, RZ, R2 ;  /* 0x000000ffff007224 */ /* 0x001fe200078e0002 */
[----:B------:R-:W-:Y:S01]  /*2a50*/  LOP3.LUT R2, R9, 0x1aa, RZ, 0xfc, !PT ;  /* 0x000001aa09027812 */ /* 0x000fe200078efcff */
[----:B------:R-:W-:Y:S02]  /*2a60*/  IMAD.MOV R3, RZ, RZ, -R3 ;  /* 0x000000ffff037224 */ /* 0x000fe400078e0a03 */
[----:B------:R-:W-:Y:S01]  /*2a70*/  @!P0 IMAD.MOV R0, RZ, RZ, -R0 ;  /* 0x000000ffff008224 */ /* 0x000fe200078e0a00 */
[C---:B------:R-:W-:Y:S01]  /*2a80*/  ISETP.GT.U32.AND P0, PT, R7.reuse, R21, PT ;  /* 0x000000150700720c */ /* 0x040fe20003f04070 */
[----:B------:R-:W-:Y:S01]  /*2a90*/  IMAD R17, R7, R3, R17 ;  /* 0x0000000307117224 */ /* 0x000fe200078e0211 */
[----:B------:R-:W-:Y:S01]  /*2aa0*/  LOP3.LUT R3, R9, 0x1a8, RZ, 0xfc, !PT ;  /* 0x000001a809037812 */ /* 0x000fe200078efcff */
[--C-:B------:R-:W-:Y:S01]  /*2ab0*/  @!P4 IMAD.IADD R19, R19, 0x1, -R7.reuse ;  /* 0x000000011313c824 */ /* 0x100fe200078e0a07 */
[----:B------:R0:W-:Y:S01]  /*2ac0*/  STL [R1+0x19c], R0 ;  /* 0x00019c0001007387 */ /* 0x0001e20000100800 */
[----:B------:R-:W-:Y:S01]  /*2ad0*/  IABS R12, R2 ;  /* 0x00000002000c7213 */ /* 0x000fe20000000000 */
[----:B------:R-:W-:Y:S01]  /*2ae0*/  @!P6 IMAD.IADD R5, R5, 0x1, -R7 ;  /* 0x000000010505e824 */ /* 0x000fe200078e0a07 */
[----:B------:R-:W-:-:S02]  /*2af0*/  IABS R14, R3 ;  /* 0x00000003000e7213 */ /* 0x000fc40000000000 */
[----:B------:R-:W-:Y:S01]  /*2b00*/  ISETP.GE.AND P4, PT, R13, RZ, PT ;  /* 0x000000ff0d00720c */ /* 0x000fe20003f86270 */
[----:B------:R-:W-:Y:S01]  /*2b10*/  IMAD.MOV.U32 R13, RZ, RZ, R12 ;  /* 0x000000ffff0d7224 */ /* 0x000fe200078e000c */
[----:B------:R-:W-:Y:S01]  /*2b20*/  ISETP.GT.U32.AND P6, PT, R7, R17, PT ;  /* 0x000000110700720c */ /* 0x000fe20003fc4070 */
[----:B------:R-:W-:Y:S01]  /*2b30*/  IMAD.MOV.U32 R12, RZ, RZ, R14 ;  /* 0x000000ffff0c7224 */ /* 0x000fe200078e000e */
[----:B------:R-:W-:Y:S01]  /*2b40*/  LOP3.LUT R14, R9, 0x1a6, RZ, 0xfc, !PT ;  /* 0x000001a6090e7812 */ /* 0x000fe200078efcff */
[----:B0-----:R-:W-:Y:S02]  /*2b50*/  IMAD.MOV.U32 R0, RZ, RZ, R18 ;  /* 0x000000ffff007224 */ /* 0x001fe400078e0012 */
[----:B------:R-:W-:-:S04]  /*2b60*/  IMAD.HI.U32 R15, R8, R13, RZ ;  /* 0x0000000d080f7227 */ /* 0x000fc800078e00ff */
[----:B------:R-:W-:Y:S01]  /*2b70*/  @!P1 IMAD.MOV R0, RZ, RZ, -R0 ;  /* 0x000000ffff009224 */ /* 0x000fe200078e0a00 */
[----:B------:R-:W-:Y:S01]  /*2b80*/  ISETP.GT.U32.AND P1, PT, R7, R6, PT ;  /* 0x000000060700720c */ /* 0x000fe20003f24070 */
[----:B------:R-:W-:Y:S01]  /*2b90*/  @!P0 IMAD.IADD R21, R21, 0x1, -R7 ;  /* 0x0000000115158824 */ /* 0x000fe200078e0a07 */
[----:B------:R-:W-:Y:S01]  /*2ba0*/  ISETP.GE.AND P0, PT, R4, RZ, PT ;  /* 0x000000ff0400720c */ /* 0x000fe20003f06270 */
[----:B------:R-:W-:Y:S01]  /*2bb0*/  IMAD.HI.U32 R4, R8, R12, RZ ;  /* 0x0000000c08047227 */ /* 0x000fe200078e00ff */
[----:B------:R0:W-:Y:S03]  /*2bc0*/  STL [R1+0x1a0], R0 ;  /* 0x0001a00001007387 */ /* 0x0001e60000100800 */
[----:B------:R-:W-:Y:S02]  /*2bd0*/  IMAD.MOV R15, RZ, RZ, -R15 ;  /* 0x000000ffff0f7224 */ /* 0x000fe400078e0a0f */
[----:B------:R-:W-:-:S02]  /*2be0*/  IMAD.MOV R16, RZ, RZ, -R4 ;  /* 0x000000ffff107224 */ /* 0x000fc400078e0a04 */
[----:B------:R-:W-:Y:S02]  /*2bf0*/  IMAD R4, R7, R15, R13 ;  /* 0x0000000f07047224 */ /* 0x000fe400078e020d */
[----:B------:R-:W-:Y:S01]  /*2c00*/  @!P1 IMAD.IADD R6, R6, 0x1, -R7 ;  /* 0x0000000106069824 */ /* 0x000fe200078e0a07 */
[----:B------:R-:W-:Y:S01]  /*2c10*/  ISETP.GE.AND P1, PT, R2, RZ, PT ;  /* 0x000000ff0200720c */ /* 0x000fe20003f26270 */
[----:B0-----:R-:W-:Y:S01]  /*2c20*/  IMAD.MOV.U32 R0, RZ, RZ, R19 ;  /* 0x000000ffff007224 */ /* 0x001fe200078e0013 */
[----:B------:R-:W-:Y:S01]  /*2c30*/  IABS R2, R14 ;  /* 0x0000000e00027213 */ /* 0x000fe20000000000 */
[----:B------:R-:W-:Y:S01]  /*2c40*/  IMAD.MOV.U32 R18, RZ, RZ, R5 ;  /* 0x000000ffff127224 */ /* 0x000fe200078e0005 */
[----:B------:R-:W-:Y:S01]  /*2c50*/  LOP3.LUT R19, R9, 0x19a, RZ, 0xfc, !PT ;  /* 0x0000019a09137812 */ /* 0x000fe200078efcff */
[----:B------:R-:W-:Y:S01]  /*2c60*/  @!P5 IMAD.MOV R0, RZ, RZ, -R0 ;  /* 0x000000ffff00d224 */ /* 0x000fe200078e0a00 */
[C---:B------:R-:W-:Y:S01]  /*2c70*/  ISETP.GT.U32.AND P5, PT, R7.reuse, R6, PT ;  /* 0x000000060700720c */ /* 0x040fe20003fa4070 */
[----:B------:R-:W-:Y:S01]  /*2c80*/  @!P3 IMAD.MOV R18, RZ, RZ, -R18 ;  /* 0x000000ffff12b224 */ /* 0x000fe200078e0a12 */
[C---:B------:R-:W-:Y:S01]  /*2c90*/  ISETP.GT.U32.AND P3, PT, R7.reuse, R4, PT ;  /* 0x000000040700720c */ /* 0x040fe20003f64070 */
[----:B------:R-:W-:Y:S01]  /*2ca0*/  IMAD.HI.U32 R13, R8, R2, RZ ;  /* 0x00000002080d7227 */ /* 0x000fe200078e00ff */
[----:B------:R0:W-:Y:S03]  /*2cb0*/  STL [R1+0x1a4], R0 ;  /* 0x0001a40001007387 */ /* 0x0001e60000100800 */
[----:B------:R-:W-:Y:S01]  /*2cc0*/  IMAD.MOV R13, RZ, RZ, -R13 ;  /* 0x000000ffff0d7224 */ /* 0x000fe200078e0a0d */
[----:B------:R1:W-:Y:S01]  /*2cd0*/  STL [R1+0x1b0], R18 ;  /* 0x0001b01201007387 */ /* 0x0003e20000100800 */
[----:B------:R-:W-:Y:S01]  /*2ce0*/  IMAD R5, R7, R16, R12 ;  /* 0x0000001007057224 */ /* 0x000fe200078e020c */
[----:B------:R-:W-:Y:S01]  /*2cf0*/  LOP3.LUT R12, R9, 0x1a2, RZ, 0xfc, !PT ;  /* 0x000001a2090c7812 */ /* 0x000fe200078efcff */
[----:B------:R-:W-:-:S02]  /*2d00*/  IMAD R13, R7, R13, R2 ;  /* 0x0000000d070d7224 */ /* 0x000fc400078e0202 */
[--C-:B------:R-:W-:Y:S01]  /*2d10*/  @!P5 IMAD.IADD R6, R6, 0x1, -R7.reuse ;  /* 0x000000010606d824 */ /* 0x100fe200078e0a07 */
[C---:B------:R-:W-:Y:S01]  /*2d20*/  ISETP.GT.U32.AND P5, PT, R7.reuse, R5, PT ;  /* 0x000000050700720c */ /* 0x040fe20003fa4070 */
[----:B------:R-:W-:Y:S01]  /*2d30*/  @!P3 IMAD.IADD R4, R4, 0x1, -R7 ;  /* 0x000000010404b824 */ /* 0x000fe200078e0a07 */
[----:B------:R-:W-:Y:S01]  /*2d40*/  IABS R23, R12 ;  /* 0x0000000c00177213 */ /* 0x000fe20000000000 */
[----:B------:R-:W-:Y:S02]  /*2d50*/  IMAD.MOV.U32 R15, RZ, RZ, R6 ;  /* 0x000000ffff0f7224 */ /* 0x000fe400078e0006 */
[----:B0-----:R-:W-:Y:S01]  /*2d60*/  IMAD.MOV.U32 R0, RZ, RZ, R21 ;  /* 0x000000ffff007224 */ /* 0x001fe200078e0015 */
[C---:B------:R-:W-:Y:S01]  /*2d70*/  ISETP.GT.U32.AND P3, PT, R7.reuse, R4, PT ;  /* 0x000000040700720c */ /* 0x040fe20003f64070 */
[----:B------:R-:W-:Y:S01]  /*2d80*/  @!P4 IMAD.MOV R15, RZ, RZ, -R15 ;  /* 0x000000ffff0fc224 */ /* 0x000fe200078e0a0f */
[----:B------:R-:W-:Y:S01]  /*2d90*/  ISETP.GT.U32.AND P4, PT, R7, R13, PT ;  /* 0x0000000d0700720c */ /* 0x000fe20003f84070 */
[----:B------:R-:W-:Y:S01]  /*2da0*/  @!P2 IMAD.MOV R0, RZ, RZ, -R0 ;  /* 0x000000ffff00a224 */ /* 0x000fe200078e0a00 */
[----:B------:R-:W-:Y:S01]  /*2db0*/  ISETP.GE.AND P2, PT, R3, RZ, PT ;  /* 0x000000ff0300720c */ /* 0x000fe20003f46270 */
[--C-:B------:R-:W-:Y:S01]  /*2dc0*/  @!P6 IMAD.IADD R17, R17, 0x1, -R7.reuse ;  /* 0x000000011111e824 */ /* 0x100fe200078e0a07 */
[----:B------:R-:W-:Y:S01]  /*2dd0*/  LOP3.LUT R3, R9, 0x1a4, RZ, 0xfc, !PT ;  /* 0x000001a409037812 */ /* 0x000fe200078efcff */
[----:B------:R-:W-:Y:S01]  /*2de0*/  @!P5 IMAD.IADD R5, R5, 0x1, -R7 ;  /* 0x000000010505d824 */ /* 0x000fe200078e0a07 */
[----:B------:R-:W-:Y:S01]  /*2df0*/  STL [R1+0x1dc], R0 ;  /* 0x0001dc0001007387 */ /* 0x000fe20000100800 */
[----:B------:R-:W-:Y:S01]  /*2e00*/  IMAD.HI.U32 R6, R8, R23, RZ ;  /* 0x0000001708067227 */ /* 0x000fe200078e00ff */
[----:B------:R-:W-:-:S02]  /*2e10*/  ISETP.GT.U32.AND P6, PT, R7, R17, PT ;  /* 0x000000110700720c */ /* 0x000fc40003fc4070 */
[----:B------:R-:W-:Y:S01]  /*2e20*/  IABS R22, R3 ;  /* 0x0000000300167213 */ /* 0x000fe20000000000 */
[----:B------:R0:W-:Y:S01]  /*2e30*/  STL [R1+0x1e0], R15 ;  /* 0x0001e00f01007387 */ /* 0x0001e20000100800 */
[--C-:B------:R-:W-:Y:S01]  /*2e40*/  @!P3 IMAD.IADD R4, R4, 0x1, -R7.reuse ;  /* 0x000000010404b824 */ /* 0x100fe200078e0a07 */
[----:B------:R-:W-:Y:S01]  /*2e50*/  ISETP.GE.AND P3, PT, R12, RZ, PT ;  /* 0x000000ff0c00720c */ /* 0x000fe20003f66270 */
[----:B------:R-:W-:Y:S01]  /*2e60*/  @!P4 IMAD.IADD R13, R13, 0x1, -R7 ;  /* 0x000000010d0dc824 */ /* 0x000fe200078e0a07 */
[----:B------:R-:W-:Y:S01]  /*2e70*/  ISETP.GT.U32.AND P5, PT, R7, R5, PT ;  /* 0x000000050700720c */ /* 0x000fe20003fa4070 */
[----:B------:R-:W-:Y:S01]  /*2e80*/  IMAD.MOV.U32 R16, RZ, RZ, R4 ;  /* 0x000000ffff107224 */ /* 0x000fe200078e0004 */
[----:B------:R-:W-:Y:S01]  /*2e90*/  LOP3.LUT R4, R9, 0x198, RZ, 0xfc, !PT ;  /* 0x0000019809047812 */ /* 0x000fe200078efcff */
[----:B------:R-:W-:Y:S01]  /*2ea0*/  IMAD.MOV R6, RZ, RZ, -R6 ;  /* 0x000000ffff067224 */ /* 0x000fe200078e0a06 */
[----:B------:R-:W-:Y:S01]  /*2eb0*/  ISETP.GT.U32.AND P4, PT, R7, R13, PT ;  /* 0x0000000d0700720c */ /* 0x000fe20003f84070 */
[----:B------:R-:W-:Y:S01]  /*2ec0*/  @!P1 IMAD.MOV R16, RZ, RZ, -R16 ;  /* 0x000000ffff109224 */ /* 0x000fe200078e0a10 */
[----:B-1----:R-:W-:Y:S01]  /*2ed0*/  IABS R18, R4 ;  /* 0x0000000400127213 */ /* 0x002fe20000000000 */
[----:B0-----:R-:W-:-:S04]  /*2ee0*/  IMAD.HI.U32 R15, R8, R22, RZ ;  /* 0x00000016080f7227 */ /* 0x001fc800078e00ff */
[----:B------:R-:W-:Y:S01]  /*2ef0*/  IMAD.MOV R12, RZ, RZ, -R15 ;  /* 0x000000ffff0c7224 */ /* 0x000fe200078e0a0f */
[----:B------:R-:W-:Y:S01]  /*2f00*/  LOP3.LUT R15, R9, 0x19e, RZ, 0xfc, !PT ;  /* 0x0000019e090f7812 */ /* 0x000fe200078efcff */
[----:B------:R-:W-:Y:S01]  /*2f10*/  @!P6 IMAD.IADD R17, R17, 0x1, -R7 ;  /* 0x000000011111e824 */ /* 0x000fe200078e0a07 */
[----:B------:R-:W-:Y:S01]  /*2f20*/  ISETP.GE.AND P6, PT, R14, RZ, PT ;  /* 0x000000ff0e00720c */ /* 0x000fe20003fc6270 */
[----:B------:R-:W-:Y:S01]  /*2f30*/  IMAD R22, R7, R12, R22 ;  /* 0x0000000c07167224 */ /* 0x000fe200078e0216 */
[C---:B------:R-:W-:Y:S01]  /*2f40*/  LOP3.LUT R14, R9.reuse, 0x1a0, RZ, 0xfc, !PT ;  /* 0x000001a0090e7812 */ /* 0x040fe200078efcff */
[----:B------:R-:W-:Y:S01]  /*2f50*/  IMAD.MOV.U32 R0, RZ, RZ, R17 ;  /* 0x000000ffff007224 */ /* 0x000fe200078e0011 */
[----:B------:R-:W-:Y:S01]  /*2f60*/  LOP3.LUT R12, R9, 0x19c, RZ, 0xfc, !PT ;  /* 0x0000019c090c7812 */ /* 0x000fe200078efcff */
[C---:B------:R-:W-:Y:S01]  /*2f70*/  IMAD R23, R7.reuse, R6, R23 ;  /* 0x0000000607177224 */ /* 0x040fe200078e0217 */
[----:B------:R-:W-:Y:S01]  /*2f80*/  ISETP.GT.U32.AND P1, PT, R7, R22, PT ;  /* 0x000000160700720c */ /* 0x000fe20003f24070 */
[----:B------:R-:W-:Y:S01]  /*2f90*/  @!P0 IMAD.MOV R0, RZ, RZ, -R0 ;  /* 0x000000ffff008224 */ /* 0x000fe200078e0a00 */
[----:B------:R-:W-:Y:S01]  /*2fa0*/  IABS R2, R14 ;  /* 0x0000000e00027213 */ /* 0x000fe20000000000 */
[--C-:B------:R-:W-:Y:S01]  /*2fb0*/  @!P5 IMAD.IADD R5, R5, 0x1, -R7.reuse ;  /* 0x000000010505d824 */ /* 0x100fe200078e0a07 */
[----:B------:R-:W-:Y:S01]  /*2fc0*/  ISETP.GE.AND P0, PT, R3, RZ, PT ;  /* 0x000000ff0300720c */ /* 0x000fe20003f06270 */
[----:B------:R-:W-:Y:S01]  /*2fd0*/  @!P4 IMAD.IADD R13, R13, 0x1, -R7 ;  /* 0x000000010d0dc824 */ /* 0x000fe200078e0a07 */
[----:B------:R-:W-:Y:S01]  /*2fe0*/  ISETP.GT.U32.AND P4, PT, R7, R23, PT ;  /* 0x000000170700720c */ /* 0x000fe20003f84070 */
[----:B------:R0:W-:Y:S01]  /*2ff0*/  STL [R1+0x1e4], R0 ;  /* 0x0001e40001007387 */ /* 0x0001e20000100800 */
[----:B------:R-:W-:Y:S01]  /*3000*/  IMAD.HI.U32 R3, R8, R2, RZ ;  /* 0x0000000208037227 */ /* 0x000fe200078e00ff */
[----:B------:R-:W-:-:S02]  /*3010*/  ISETP.GE.AND P5, PT, R14, RZ, PT ;  /* 0x000000ff0e00720c */ /* 0x000fc40003fa6270 */
[----:B------:R1:W-:Y:S01]  /*3020*/  STL [R1+0x1e8], R16 ;  /* 0x0001e81001007387 */ /* 0x0003e20000100800 */
[----:B------:R-:W-:Y:S01]  /*3030*/  IMAD.MOV R3, RZ, RZ, -R3 ;  /* 0x000000ffff037224 */ /* 0x000fe200078e0a03 */
[----:B------:R-:W-:Y:S01]  /*3040*/  IABS R6, R19 ;  /* 0x0000001300067213 */ /* 0x000fe20000000000 */
[----:B------:R-:W-:Y:S02]  /*3050*/  @!P1 IMAD.IADD R22, R22, 0x1, -R7 ;  /* 0x0000000116169824 */ /* 0x000fe400078e0a07 */
[C---:B------:R-:W-:Y:S01]  /*3060*/  IMAD R2, R7.reuse, R3, R2 ;  /* 0x0000000307027224 */ /* 0x040fe200078e0202 */
[----:B------:R-:W-:Y:S01]  /*3070*/  IABS R3, R12 ;  /* 0x0000000c00037213 */ /* 0x000fe20000000000 */
[----:B0-----:R-:W-:Y:S01]  /*3080*/  IMAD.MOV.U32 R0, RZ, RZ, R5 ;  /* 0x000000ffff007224 */ /* 0x001fe200078e0005 */
[----:B------:R-:W-:Y:S01]  /*3090*/  ISETP.GT.U32.AND P1, PT, R7, R22, PT ;  /* 0x000000160700720c */ /* 0x000fe20003f24070 */
[----:B------:R-:W-:Y:S02]  /*30a0*/  @!P4 IMAD.IADD R23, R23, 0x1, -R7 ;  /* 0x000000011717c824 */ /* 0x000fe400078e0a07 */
[----:B------:R-:W-:Y:S01]  /*30b0*/  @!P2 IMAD.MOV R0, RZ, RZ, -R0 ;  /* 0x000000ffff00a224 */ /* 0x000fe200078e0a00 */
[----:B------:R-:W-:Y:S01]  /*30c0*/  ISETP.GE.AND P2, PT, R15, RZ, PT ;  /* 0x000000ff0f00720c */ /* 0x000fe20003f46270 */
[----:B------:R-:W-:Y:S01]  /*30d0*/  IMAD.HI.U32 R14, R8, R3, RZ ;  /* 0x00000003080e7227 */ /* 0x000fe200078e00ff */
[----:B------:R-:W-:-:S02]  /*30e0*/  IABS R15, R15 ;  /* 0x0000000f000f7213 */ /* 0x000fc40000000000 */
[----:B------:R0:W-:Y:S01]  /*30f0*/  STL [R1+0x1ec], R0 ;  /* 0x0001ec0001007387 */ /* 0x0001e20000100800 */
[----:B------:R-:W-:Y:S01]  /*3100*/  ISETP.GT.U32.AND P4, PT, R7, R23, PT ;  /* 0x000000170700720c */ /* 0x000fe20003f84070 */
[----:B------:R-:W-:Y:S02]  /*3110*/  IMAD.MOV R14, RZ, RZ, -R14 ;  /* 0x000000ffff0e7224 */ /* 0x000fe400078e0a0e */
[----:B-1----:R-:W-:-:S04]  /*3120*/  IMAD.HI.U32 R16, R8, R15, RZ ;  /* 0x0000000f08107227 */ /* 0x002fc800078e00ff */
[----:B------:R-:W-:Y:S02]  /*3130*/  IMAD.MOV R16, RZ, RZ, -R16 ;  /* 0x000000ffff107224 */ /* 0x000fe400078e0a10 */
[----:B0-----:R-:W-:Y:S02]  /*3140*/  IMAD.MOV.U32 R0, RZ, RZ, R13 ;  /* 0x000000ffff007224 */ /* 0x001fe400078e000d */
[----:B------:R-:W-:Y:S01]  /*3150*/  @!P1 IMAD.IADD R22, R22, 0x1, -R7 ;  /* 0x0000000116169824 */ /* 0x000fe200078e0a07 */
[----:B------:R-:W-:Y:S01]  /*3160*/  ISETP.GE.AND P1, PT, R12, RZ, PT ;  /* 0x000000ff0c00720c */ /* 0x000fe20003f26270 */
[----:B------:R-:W-:Y:S01]  /*3170*/  @!P6 IMAD.MOV R0, RZ, RZ, -R0 ;  /* 0x000000ffff00e224 */ /* 0x000fe200078e0a00 */
[C---:B------:R-:W-:Y:S01]  /*3180*/  ISETP.GT.U32.AND P6, PT, R7.reuse, R2, PT ;  /* 0x000000020700720c */ /* 0x040fe20003fc4070 */
[----:B------:R-:W-:Y:S01]  /*3190*/  IMAD R12, R7, R16, R15 ;  /* 0x00000010070c7224 */ /* 0x000fe200078e020f */
[----:B------:R-:W-:Y:S01]  /*31a0*/  LOP3.LUT R15, R9, 0x192, RZ, 0xfc, !PT ;  /* 0x00000192090f7812 */ /* 0x000fe200078efcff */
[----:B------:R-:W-:Y:S01]  /*31b0*/  IMAD R3, R7, R14, R3 ;  /* 0x0000000e07037224 */ /* 0x000fe200078e0203 */
[----:B------:R-:W-:Y:S01]  /*31c0*/  LOP3.LUT R14, R9, 0x196, RZ, 0xfc, !PT ;  /* 0x00000196090e7812 */ /* 0x000fe200078efcff */
[----:B------:R-:W-:Y:S01]  /*31d0*/  @!P4 IMAD.IADD R23, R23, 0x1, -R7 ;  /* 0x000000011717c824 */ /* 0x000fe200078e0a07 */
[----:B------:R-:W-:Y:S01]  /*31e0*/  ISETP.GT.U32.AND P4, PT, R7, R12, PT ;  /* 0x0000000c0700720c */ /* 0x000fe20003f84070 */
[----:B------:R-:W-:Y:S01]  /*31f0*/  IMAD.HI.U32 R17, R8, R6, RZ ;  /* 0x0000000608117227 */ /* 0x000fe200078e00ff */
[----:B------:R0:W-:Y:S01]  /*3200*/  STL [R1+0x1f0], R0 ;  /* 0x0001f00001007387 */ /* 0x0001e20000100800 */
[----:B------:R-:W-:-:S02]  /*3210*/  IABS R16, R14 ;  /* 0x0000000e00107213 */ /* 0x000fc40000000000 */
[----:B------:R-:W-:Y:S01]  /*3220*/  IMAD.MOV R13, RZ, RZ, -R17 ;  /* 0x000000ffff0d7224 */ /* 0x000fe200078e0a11 */
[----:B------:R-:W-:Y:S01]  /*3230*/  IABS R21, R15 ;  /* 0x0000000f00157213 */ /* 0x000fe20000000000 */
[----:B------:R-:W-:Y:S01]  /*3240*/  @!P6 IMAD.IADD R2, R2, 0x1, -R7 ;  /* 0x000000010202e824 */ /* 0x000fe200078e0a07 */
[C---:B------:R-:W-:Y:S01]  /*3250*/  ISETP.GT.U32.AND P6, PT, R7.reuse, R3, PT ;  /* 0x000000030700720c */ /* 0x040fe20003fc4070 */
[----:B------:R-:W-:Y:S01]  /*3260*/  IMAD R6, R7, R13, R6 ;  /* 0x0000000d07067224 */ /* 0x000fe200078e0206 */
[----:B------:R-:W-:Y:S01]  /*3270*/  LOP3.LUT R13, R9, 0x194, RZ, 0xfc, !PT ;  /* 0x00000194090d7812 */ /* 0x000fe200078efcff */
[----:B------:R-:W-:-:S03]  /*3280*/  IMAD.HI.U32 R5, R8, R18, RZ ;  /* 0x0000001208057227 */ /* 0x000fc600078e00ff */
[----:B------:R-:W-:Y:S01]  /*3290*/  IABS R20, R13 ;  /* 0x0000000d00147213 */ /* 0x000fe20000000000 */
[----:B------:R-:W-:Y:S01]  /*32a0*/  @!P4 IMAD.IADD R12, R12, 0x1, -R7 ;  /* 0x000000010c0cc824 */ /* 0x000fe200078e0a07 */
[----:B------:R-:W-:Y:S01]  /*32b0*/  ISETP.GT.U32.AND P4, PT, R7, R2, PT ;  /* 0x000000020700720c */ /* 0x000fe20003f84070 */
[----:B0-----:R-:W-:Y:S02]  /*32c0*/  IMAD.MOV.U32 R0, RZ, RZ, R22 ;  /* 0x000000ffff007224 */ /* 0x001fe400078e0016 */
[----:B------:R-:W-:Y:S02]  /*32d0*/  IMAD.MOV R5, RZ, RZ, -R5 ;  /* 0x000000ffff057224 */ /* 0x000fe400078e0a05 */
[----:B------:R-:W-:Y:S02]  /*32e0*/  @!P6 IMAD.IADD R3, R3, 0x1, -R7 ;  /* 0x000000010303e824 */ /* 0x000fe400078e0a07 */
[----:B------:R-:W-:-:S03]  /*32f0*/  IMAD.HI.U32 R22, R8, R20, RZ ;  /* 0x0000001408167227 */ /* 0x000fc600078e00ff */
[C---:B------:R-:W-:Y:S01]  /*3300*/  ISETP.GT.U32.AND P6, PT, R7.reuse, R3, PT ;  /* 0x000000030700720c */ /* 0x040fe20003fc4070 */
[----:B------:R-:W-:Y:S01]  /*3310*/  @!P0 IMAD.MOV R0, RZ, RZ, -R0 ;  /* 0x000000ffff008224 */ /* 0x000fe200078e0a00 */
[----:B------:R-:W-:Y:S01]  /*3320*/  ISETP.GT.U32.AND P0, PT, R7, R12, PT ;  /* 0x0000000c0700720c */ /* 0x000fe20003f04070 */
[----:B------:R-:W-:-:S03]  /*3330*/  IMAD.HI.U32 R24, R8, R16, RZ ;  /* 0x0000001008187227 */ /* 0x000fc600078e00ff */
[----:B------:R0:W-:Y:S01]  /*3340*/  STL [R1+0x1f4], R0 ;  /* 0x0001f40001007387 */ /* 0x0001e20000100800 */
[----:B------:R-:W-:Y:S01]  /*3350*/  IMAD R18, R7, R5, R18 ;  /* 0x0000000507127224 */ /* 0x000fe200078e0212 */
[----:B------:R-:W-:Y:S01]  /*3360*/  LOP3.LUT R5, R9, 0x190, RZ, 0xfc, !PT ;  /* 0x0000019009057812 */ /* 0x000fe200078efcff */
[----:B------:R-:W-:Y:S02]  /*3370*/  IMAD.MOV R22, RZ, RZ, -R22 ;  /* 0x000000ffff167224 */ /* 0x000fe400078e0a16 */
[----:B------:R-:W-:Y:S01]  /*3380*/  IMAD.MOV R24, RZ, RZ, -R24 ;  /* 0x000000ffff187224 */ /* 0x000fe200078e0a18 */
[----:B------:R-:W-:Y:S01]  /*3390*/  IABS R17, R5 ;  /* 0x0000000500117213 */ /* 0x000fe20000000000 */
[----:B------:R-:W-:Y:S01]  /*33a0*/  @!P4 IMAD.IADD R2, R2, 0x1, -R7 ;  /* 0x000000010202c824 */ /* 0x000fe200078e0a07 */
[C---:B------:R-:W-:Y:S01]  /*33b0*/  ISETP.GT.U32.AND P4, PT, R7.reuse, R18, PT ;  /* 0x000000120700720c */ /* 0x040fe20003f84070 */
[----:B------:R-:W-:Y:S02]  /*33c0*/  IMAD R20, R7, R22, R20 ;  /* 0x0000001607147224 */ /* 0x000fe400078e0214 */
[----:B0-----:R-:W-:-:S02]  /*33d0*/  IMAD.MOV.U32 R0, RZ, RZ, R23 ;  /* 0x000000ffff007224 */ /* 0x001fc400078e0017 */
[C---:B------:R-:W-:Y:S02]  /*33e0*/  IMAD R16, R7.reuse, R24, R16 ;  /* 0x0000001807107224 */ /* 0x040fe400078e0210 */
[----:B------:R-:W-:Y:S01]  /*33f0*/  @!P3 IMAD.MOV R0, RZ, RZ, -R0 ;  /* 0x000000ffff00b224 */ /* 0x000fe200078e0a00 */
[----:B------:R-:W-:Y:S01]  /*3400*/  ISETP.GT.U32.AND P3, PT, R7, R6, PT ;  /* 0x000000060700720c */ /* 0x000fe20003f64070 */
[--C-:B------:R-:W-:Y:S01]  /*3410*/  @!P6 IMAD.IADD R3, R3, 0x1, -R7.reuse ;  /* 0x000000010303e824 */ /* 0x100fe200078e0a07 */
[C---:B------:R-:W-:Y:S01]  /*3420*/  ISETP.GT.U32.AND P6, PT, R7.reuse, R20, PT ;  /* 0x000000140700720c */ /* 0x040fe20003fc4070 */
[--C-:B------:R-:W-:Y:S01]  /*3430*/  @!P0 IMAD.IADD R12, R12, 0x1, -R7.reuse ;  /* 0x000000010c0c8824 */ /* 0x100fe200078e0a07 */
[----:B------:R-:W-:Y:S01]  /*3440*/  ISETP.GT.U32.AND P0, PT, R7, R16, PT ;  /* 0x000000100700720c */ /* 0x000fe20003f04070 */
[----:B------:R-:W-:Y:S01]  /*3450*/  @!P4 IMAD.IADD R18, R18, 0x1, -R7 ;  /* 0x000000011212c824 */ /* 0x000fe200078e0a07 */
[----:B------:R0:W-:Y:S01]  /*3460*/  STL [R1+0x1f8], R0 ;  /* 0x0001f80001007387 */ /* 0x0001e20000100800 */
[----:B------:R-:W-:Y:S01]  /*3470*/  IMAD.MOV.U32 R25, RZ, RZ, R2 ;  /* 0x000000ffff197224 */ /* 0x000fe200078e0002 */
[----:B------:R-:W-:Y:S01]  /*3480*/  ISETP.GE.AND P4, PT, R4, RZ, PT ;  /* 0x000000ff0400720c */ /* 0x000fe20003f86270 */
[----:B------:R-:W-:Y:S01]  /*3490*/  IMAD.HI.U32 R23, R8, R21, RZ ;  /* 0x0000001508177227 */ /* 0x000fe200078e00ff */
[----:B------:R-:W-:-:S03]  /*34a0*/  LOP3.LUT R4, R9, 0x18e, RZ, 0xfc, !PT ;  /* 0x0000018e09047812 */ /* 0x000fc600078efcff */
[--C-:B------:R-:W-:Y:S01]  /*34b0*/  @!P3 IMAD.IADD R6, R6, 0x1, -R7.reuse ;  /* 0x000000010606b824 */ /* 0x100fe200078e0a07 */
[----:B------:R-:W-:Y:S01]  /*34c0*/  ISETP.GE.AND P3, PT, R19, RZ, PT ;  /* 0x000000ff1300720c */ /* 0x000fe20003f66270 */
[----:B------:R-:W-:Y:S01]  /*34d0*/  @!P6 IMAD.IADD R20, R20, 0x1, -R7 ;  /* 0x000000011414e824 */ /* 0x000fe200078e0a07 */
[----:B------:R-:W-:Y:S01]  /*34e0*/  ISETP.GT.U32.AND P6, PT, R7, R18, PT ;  /* 0x000000120700720c */ /* 0x000fe20003fc4070 */
[----:B0-----:R-:W-:Y:S01]  /*34f0*/  IMAD.MOV.U32 R0, RZ, RZ, R12 ;  /* 0x000000ffff007224 */ /* 0x001fe200078e000c */
[----:B------:R-:W-:Y:S01]  /*3500*/  LOP3.LUT R19, R9, 0x18c, RZ, 0xfc, !PT ;  /* 0x0000018c09137812 */ /* 0x000fe200078efcff */
[----:B------:R-:W-:Y:S01]  /*3510*/  @!P5 IMAD.MOV R25, RZ, RZ, -R25 ;  /* 0x000000ffff19d224 */ /* 0x000fe200078e0a19 */
[----:B------:R-:W-:Y:S01]  /*3520*/  IABS R2, R4 ;  /* 0x0000000400027213 */ /* 0x000fe20000000000 */
[----:B------:R-:W-:-:S03]  /*3530*/  IMAD.HI.U32 R24, R8, R17, RZ ;  /* 0x0000001108187227 */ /* 0x000fc600078e00ff */
[----:B------:R-:W-:Y:S01]  /*3540*/  STL [R1+0x200], R25 ;  /* 0x0002001901007387 */ /* 0x000fe20000100800 */
[----:B------:R-:W-:Y:S01]  /*3550*/  @!P2 IMAD.MOV R0, RZ, RZ, -R0 ;  /* 0x000000ffff00a224 */ /* 0x000fe200078e0a00 */
[C---:B------:R-:W-:Y:S01]  /*3560*/  ISETP.GT.U32.AND P2, PT, R7.reuse, R20, PT ;  /* 0x000000140700720c */ /* 0x040fe20003f44070 */
[----:B------:R-:W-:Y:S01]  /*3570*/  @!P0 IMAD.IADD R16, R16, 0x1, -R7 ;  /* 0x0000000110108824 */ /* 0x000fe200078e0a07 */
[C---:B------:R-:W-:Y:S01]  /*3580*/  ISETP.GT.U32.AND P0, PT, R7.reuse, R6, PT ;  /* 0x000000060700720c */ /* 0x040fe20003f04070 */
[----:B------:R-:W-:Y:S01]  /*3590*/  IMAD.MOV R23, RZ, RZ, -R23 ;  /* 0x000000ffff177224 */ /* 0x000fe200078e0a17 */
[----:B------:R0:W-:Y:S01]  /*35a0*/  STL [R1+0x204], R0 ;  /* 0x0002040001007387 */ /* 0x0001e20000100800 */
[----:B------:R-:W-:Y:S01]  /*35b0*/  IMAD.MOV R24, RZ, RZ, -R24 ;  /* 0x000000ffff187224 */ /* 0x000fe200078e0a18 */
[C---:B------:R-:W-:Y:S01]  /*35c0*/  ISETP.GT.U32.AND P5, PT, R7.reuse, R16, PT ;  /* 0x000000100700720c */ /* 0x040fe20003fa4070 */
[C---:B------:R-:W-:Y:S02]  /*35d0*/  IMAD R21, R7.reuse, R23, R21 ;  /* 0x0000001707157224 */ /* 0x040fe400078e0215 */
[----:B------:R-:W-:-:S02]  /*35e0*/  IMAD R17, R7, R24, R17 ;  /* 0x0000001807117224 */ /* 0x000fc400078e0211 */
[----:B------:R-:W-:Y:S02]  /*35f0*/  @!P6 IMAD.IADD R18, R18, 0x1, -R7 ;  /* 0x000000011212e824 */ /* 0x000fe400078e0a07 */
[----:B------:R-:W-:Y:S01]  /*3600*/  IMAD.HI.U32 R12, R8, R2, RZ ;  /* 0x00000002080c7227 */ /* 0x000fe200078e00ff */
[----:B------:R-:W-:-:S03]  /*3610*/  ISETP.GT.U32.AND P6, PT, R7, R17, PT ;  /* 0x000000110700720c */ /* 0x000fc60003fc4070 */
[----:B0-----:R-:W-:Y:S01]  /*3620*/  IMAD.MOV.U32 R0, RZ, RZ, R3 ;  /* 0x000000ffff007224 */ /* 0x001fe200078e0003 */
[----:B------:R-:W-:Y:S01]  /*3630*/  IABS R3, R19 ;  /* 0x0000001300037213 */ /* 0x000fe20000000000 */
[--C-:B------:R-:W-:Y:S01]  /*3640*/  @!P0 IMAD.IADD R6, R6, 0x1, -R7.reuse ;  /* 0x0000000106068824 */ /* 0x100fe200078e0a07 */
[----:B------:R-:W-:Y:S01]  /*3650*/  ISETP.GE.AND P0, PT, R14, RZ, PT ;  /* 0x000000ff0e00720c */ /* 0x000fe20003f06270 */
[----:B------:R-:W-:Y:S01]  /*3660*/  @!P1 IMAD.MOV R0, RZ, RZ, -R0 ;  /* 0x000000ffff009224 */ /* 0x000fe200078e0a00 */
[----:B------:R-:W-:Y:S01]  /*3670*/  ISETP.GT.U32.AND P1, PT, R7, R21, PT ;  /* 0x000000150700720c */ /* 0x000fe20003f24070 */
[----:B------:R-:W-:Y:S02]  /*3680*/  IMAD.MOV.U32 R22, RZ, RZ, R6 ;  /* 0x000000ffff167224 */ /* 0x000fe400078e0006 */
[----:B------:R-:W-:Y:S01]  /*3690*/  @!P5 IMAD.IADD R16, R16, 0x1, -R7 ;  /* 0x000000011010d824 */ /* 0x000fe200078e0a07 */
[----:B------:R0:W-:Y:S01]  /*36a0*/  STL [R1+0x208], R0 ;  /* 0x0002080001007387 */ /* 0x0001e20000100800 */
[----:B------:R-:W-:Y:S01]  /*36b0*/  ISETP.GE.AND P5, PT, R13, RZ, PT ;  /* 0x000000ff0d00720c */ /* 0x000fe20003fa6270 */
[----:B------:R-:W-:-:S04]  /*36c0*/  IMAD.HI.U32 R13, R8, R3, RZ ;  /* 0x00000003080d7227 */ /* 0x000fc800078e00ff */
[----:B------:R-:W-:Y:S02]  /*36d0*/  IMAD.MOV R12, RZ, RZ, -R12 ;  /* 0x000000ffff0c7224 */ /* 0x000fe400078e0a0c */
[----:B------:R-:W-:Y:S02]  /*36e0*/  @!P3 IMAD.MOV R22, RZ, RZ, -R22 ;  /* 0x000000ffff16b224 */ /* 0x000fe400078e0a16 */
[----:B0-----:R-:W-:Y:S01]  /*36f0*/  IMAD.MOV.U32 R0, RZ, RZ, R18 ;  /* 0x000000ffff007224 */ /* 0x001fe200078e0012 */
[----:B------:R-:W-:Y:S01]  /*3700*/  LOP3.LUT R18, R9, 0x17c, RZ, 0xfc, !PT ;  /* 0x0000017c09127812 */ /* 0x000fe200078efcff */
[--C-:B------:R-:W-:Y:S01]  /*3710*/  @!P1 IMAD.IADD R21, R21, 0x1, -R7.reuse ;  /* 0x0000000115159824 */ /* 0x100fe200078e0a07 */
[----:B------:R-:W-:Y:S01]  /*3720*/  ISETP.GE.AND P1, PT, R5, RZ, PT ;  /* 0x000000ff0500720c */ /* 0x000fe20003f26270 */
[----:B------:R-:W-:Y:S01]  /*3730*/  @!P4 IMAD.MOV R0, RZ, RZ, -R0 ;  /* 0x000000ffff00c224 */ /* 0x000fe200078e0a00 */
[----:B------:R-:W-:Y:S01]  /*3740*/  STL [R1+0x20c], R22 ;  /* 0x00020c1601007387 */ /* 0x000fe20000100800 */
[----:B------:R-:W-:Y:S01]  /*3750*/  @!P2 IMAD.IADD R20, R20, 0x1, -R7 ;  /* 0x000000011414a824 */ /* 0x000fe200078e0a07 */
[----:B------:R-:W-:Y:S01]  /*3760*/  ISETP.GT.U32.AND P3, PT, R7, R21, PT ;  /* 0x000000150700720c */ /* 0x000fe20003f64070 */
[----:B------:R-:W-:Y:S01]  /*3770*/  IMAD.MOV R13, RZ, RZ, -R13 ;  /* 0x000000ffff0d7224 */ /* 0x000fe200078e0a0d */
[----:B------:R0:W-:Y:S01]  /*3780*/  STL [R1+0x214], R0 ;  /* 0x0002140001007387 */ /* 0x0001e20000100800 */
[----:B------:R-:W-:Y:S01]  /*3790*/  @!P6 IMAD.IADD R17, R17, 0x1, -R7 ;  /* 0x000000011111e824 */ /* 0x000fe200078e0a07 */
[----:B------:R-:W-:Y:S01]  /*37a0*/  ISETP.GE.AND P6, PT, R4, RZ, PT ;  /* 0x000000ff0400720c */ /* 0x000fe20003fc6270 */
[----:B------:R-:W-:Y:S01]  /*37b0*/  IMAD R2, R7, R12, R2 ;  /* 0x0000000c07027224 */ /* 0x000fe200078e0202 */
[----:B------:R-:W-:Y:S01]  /*37c0*/  ISETP.GE.AND P2, PT, R15, RZ, PT ;  /* 0x000000ff0f00720c */ /* 0x000fe20003f46270 */
[----:B------:R-:W-:Y:S01]  /*37d0*/  IMAD.MOV.U32 R5, RZ, RZ, R16 ;  /* 0x000000ffff057224 */ /* 0x000fe200078e0010 */
[C---:B------:R-:W-:Y:S01]  /*37e0*/  ISETP.GT.U32.AND P4, PT, R7.reuse, R17, PT ;  /* 0x000000110700720c */ /* 0x040fe20003f84070 */
[----:B------:R-:W-:Y:S01]  /*37f0*/  IMAD R4, R7, R13, R3 ;  /* 0x0000000d07047224 */ /* 0x000fe200078e0203 */
[----:B------:R-:W-:Y:S01]  /*3800*/  LOP3.LUT R3, R9, 0x188, RZ, 0xfc, !PT ;  /* 0x0000018809037812 */ /* 0x000fe200078efcff */
[----:B------:R-:W-:Y:S01]  /*3810*/  @!P0 IMAD.MOV R5, RZ, RZ, -R5 ;  /* 0x000000ffff058224 */ /* 0x000fe200078e0a05 */
[----:B------:R-:W-:Y:S01]  /*3820*/  ISETP.GT.U32.AND P0, PT, R7, R2, PT ;  /* 0x000000020700720c */ /* 0x000fe20003f04070 */
[----:B0-----:R-:W-:Y:S01]  /*3830*/  IMAD.MOV.U32 R0, RZ, RZ, R20 ;  /* 0x000000ffff007224 */ /* 0x001fe200078e0014 */
[----:B------:R-:W-:Y:S01]  /*3840*/  IABS R15, R3 ;  /* 0x00000003000f7213 */ /* 0x000fe20000000000 */
[----:B------:R-:W-:Y:S01]  /*3850*/  @!P3 IMAD.IADD R21, R21, 0x1, -R7 ;  /* 0x000000011515b824 */ /* 0x000fe200078e0a07 */
[----:B------:R0:W-:Y:S01]  /*3860*/  STL [R1+0x218], R5 ;  /* 0x0002180501007387 */ /* 0x0001e20000100800 */
[----:B------:R-:W-:Y:S01]  /*3870*/  @!P5 IMAD.MOV R0, RZ, RZ, -R0 ;  /* 0x000000ffff00d224 */ /* 0x000fe200078e0a00 */
[----:B------:R-:W-:-:S02]  /*3880*/  ISETP.GT.U32.AND P5, PT, R7, R4, PT ;  /* 0x000000040700720c */ /* 0x000fc40003fa4070 */
[----:B------:R-:W-:Y:S01]  /*3890*/  LOP3.LUT R12, R9, 0x186, RZ, 0xfc, !PT ;  /* 0x00000186090c7812 */ /* 0x000fe200078efcff */
[--C-:B------:R-:W-:Y:S01]  /*38a0*/  @!P4 IMAD.IADD R17, R17, 0x1, -R7.reuse ;  /* 0x000000011111c824 */ /* 0x100fe200078e0a07 */
[----:B------:R1:W-:Y:S01]  /*38b0*/  STL [R1+0x21c], R0 ;  /* 0x00021c0001007387 */ /* 0x0003e20000100800 */
[----:B------:R-:W-:Y:S02]  /*38c0*/  ISETP.GE.AND P3, PT, R19, RZ, PT ;  /* 0x000000ff1300720c */ /* 0x000fe40003f66270 */
[--C-:B------:R-:W-:Y:S01]  /*38d0*/  @!P0 IMAD.IADD R2, R2, 0x1, -R7.reuse ;  /* 0x0000000102028824 */ /* 0x100fe200078e0a07 */
[----:B0-----:R-:W-:Y:S02]  /*38e0*/  LOP3.LUT R5, R9, 0x18a, RZ, 0xfc, !PT ;  /* 0x0000018a09057812 */ /* 0x001fe400078efcff */
[----:B------:R-:W-:Y:S02]  /*38f0*/  ISETP.GE.AND P0, PT, R3, RZ, PT ;  /* 0x000000ff0300720c */ /* 0x000fe40003f06270 */
[----:B------:R-:W-:Y:S01]  /*3900*/  IABS R6, R5 ;  /* 0x0000000500067213 */ /* 0x000fe20000000000 */
[----:B------:R-:W-:Y:S01]  /*3910*/  @!P5 IMAD.IADD R4, R4, 0x1, -R7 ;  /* 0x000000010404d824 */ /* 0x000fe200078e0a07 */
[----:B------:R-:W-:Y:S01]  /*3920*/  ISETP.GE.AND P4, PT, R5, RZ, PT ;  /* 0x000000ff0500720c */ /* 0x000fe20003f86270 */
[----:B-1----:R-:W-:Y:S01]  /*3930*/  IMAD.MOV.U32 R0, RZ, RZ, R21 ;  /* 0x000000ffff007224 */ /* 0x002fe200078e0015 */
[----:B------:R-:W-:Y:S01]  /*3940*/  ISETP.GT.U32.AND P5, PT, R7, R2, PT ;  /* 0x000000020700720c */ /* 0x000fe20003fa4070 */
[----:B------:R-:W-:Y:S01]  /*3950*/  IMAD.MOV.U32 R5, RZ, RZ, R6 ;  /* 0x000000ffff057224 */ /* 0x000fe200078e0006 */
[----:B------:R-:W-:Y:S01]  /*3960*/  LOP3.LUT R13, R9, 0x180, RZ, 0xfc, !PT ;  /* 0x00000180090d7812 */ /* 0x000fe200078efcff */
[----:B------:R-:W-:Y:S01]  /*3970*/  IMAD.HI.U32 R6, R8, R15, RZ ;  /* 0x0000000f08067227 */ /* 0x000fe200078e00ff */
[----:B------:R-:W-:-:S02]  /*3980*/  IABS R16, R18 ;  /* 0x0000001200107213 */ /* 0x000fc40000000000 */
[----:B------:R-:W-:Y:S01]  /*3990*/  LOP3.LUT R19, R9, 0x17e, RZ, 0xfc, !PT ;  /* 0x0000017e09137812 */ /* 0x000fe200078efcff */
[----:B------:R-:W-:-:S04]  /*39a0*/  IMAD.HI.U32 R3, R8, R5, RZ ;  /* 0x0000000508037227 */ /* 0x000fc800078e00ff */
[----:B------:R-:W-:Y:S02]  /*39b0*/  IMAD.MOV R3, RZ, RZ, -R3 ;  /* 0x000000ffff037224 */ /* 0x000fe400078e0a03 */
[----:B------:R-:W-:Y:S02]  /*39c0*/  @!P5 IMAD.IADD R2, R2, 0x1, -R7 ;  /* 0x000000010202d824 */ /* 0x000fe400078e0a07 */
[C---:B------:R-:W-:Y:S02]  /*39d0*/  IMAD R3, R7.reuse, R3, R5 ;  /* 0x0000000307037224 */ /* 0x040fe400078e0205 */
[----:B------:R-:W-:Y:S02]  /*39e0*/  IMAD.MOV R6, RZ, RZ, -R6 ;  /* 0x000000ffff067224 */ /* 0x000fe400078e0a06 */
[----:B------:R-:W-:Y:S01]  /*39f0*/  @!P2 IMAD.MOV R0, RZ, RZ, -R0 ;  /* 0x000000ffff00a224 */ /* 0x000fe200078e0a00 */
[C---:B------:R-:W-:Y:S01]  /*3a00*/  ISETP.GT.U32.AND P5, PT, R7.reuse, R3, PT ;  /* 0x000000030700720c */ /* 0x040fe20003fa4070 */
[C---:B------:R-:W-:Y:S01]  /*3a10*/  IMAD R15, R7.reuse, R6, R15 ;  /* 0x00000006070f7224 */ /* 0x040fe200078e020f */
[----:B------:R-:W-:Y:S01]  /*3a20*/  ISETP.GT.U32.AND P2, PT, R7, R4, PT ;  /* 0x000000040700720c */ /* 0x000fe20003f44070 */
[----:B------:R-:W-:Y:S01]  /*3a30*/  IMAD.MOV.U32 R14, RZ, RZ, R2 ;  /* 0x000000ffff0e7224 */ /* 0x000fe200078e0002 */
[----:B------:R0:W-:Y:S01]  /*3a40*/  STL [R1+0x220], R0 ;  /* 0x0002200001007387 */ /* 0x0001e20000100800 */
[----:B------:R-:W-:Y:S01]  /*3a50*/  LOP3.LUT R6, R9, 0x182, RZ, 0xfc, !PT ;  /* 0x0000018209067812 */ /* 0x000fe200078efcff */
[----:B------:R-:W-:-:S04]  /*3a60*/  IMAD.HI.U32 R20, R8, R16, RZ ;  /* 0x0000001008147227 */ /* 0x000fc800078e00ff */
[----:B------:R-:W-:Y:S01]  /*3a70*/  @!P6 IMAD.MOV R14, RZ, RZ, -R14 ;  /* 0x000000ffff0ee224 */ /* 0x000fe200078e0a0e */
[----:B------:R-:W-:Y:S01]  /*3a80*/  ISETP.GT.U32.AND P6, PT, R7, R15, PT ;  /* 0x0000000f0700720c */ /* 0x000fe20003fc4070 */
[----:B------:R-:W-:Y:S02]  /*3a90*/  IMAD.MOV R20, RZ, RZ, -R20 ;  /* 0x000000ffff147224 */ /* 0x000fe400078e0a14 */
[----:B0-----:R-:W-:Y:S01]  /*3aa0*/  IMAD.MOV.U32 R0, RZ, RZ, R17 ;  /* 0x000000ffff007224 */ /* 0x001fe200078e0011 */
[----:B------:R-:W-:Y:S01]  /*3ab0*/  LOP3.LUT R17, R9, 0x184, RZ, 0xfc, !PT ;  /* 0x0000018409117812 */ /* 0x000fe200078efcff */
[--C-:B------:R-:W-:Y:S02]  /*3ac0*/  @!P5 IMAD.IADD R3, R3, 0x1, -R7.reuse ;  /* 0x000000010303d824 */ /* 0x100fe400078e0a07 */
[----:B------:R-:W-:Y:S01]  /*3ad0*/  @!P1 IMAD.MOV R0, RZ, RZ, -R0 ;  /* 0x000000ffff009224 */ /* 0x000fe200078e0a00 */
[----:B------:R-:W-:Y:S01]  /*3ae0*/  ISETP.GE.AND P1, PT, R12, RZ, PT ;  /* 0x000000ff0c00720c */ /* 0x000fe20003f26270 */
[----:B------:R-:W-:Y:S01]  /*3af0*/  @!P2 IMAD.IADD R4, R4, 0x1, -R7 ;  /* 0x000000010404a824 */ /* 0x000fe200078e0a07 */
[----:B------:R-:W-:-:S02]  /*3b00*/  IABS R12, R12 ;  /* 0x0000000c000c7213 */ /* 0x000fc40000000000 */
[----:B------:R-:W-:Y:S01]  /*3b10*/  ISETP.GT.U32.AND P5, PT, R7, R3, PT ;  /* 0x000000030700720c */ /* 0x000fe20003fa4070 */
[----:B------:R0:W-:Y:S01]  /*3b20*/  STL [R1+0x224], R0 ;  /* 0x0002240001007387 */ /* 0x0001e20000100800 */
[----:B------:R-:W-:Y:S01]  /*3b30*/  ISETP.GE.AND P2, PT, R17, RZ, PT ;  /* 0x000000ff1100720c */ /* 0x000fe20003f46270 */
[C---:B------:R-:W-:Y:S01]  /*3b40*/  IMAD.HI.U32 R5, R8.reuse, R12, RZ ;  /* 0x0000000c08057227 */ /* 0x040fe200078e00ff */
[----:B------:R-:W-:Y:S01]  /*3b50*/  IABS R17, R17 ;  /* 0x0000001100117213 */ /* 0x000fe20000000000 */
[----:B------:R1:W-:Y:S02]  /*3b60*/  STL [R1+0x228], R14 ;  /* 0x0002280e01007387 */ /* 0x0003e40000100800 */
[----:B------:R-:W-:Y:S02]  /*3b70*/  @!P6 IMAD.IADD R15, R15, 0x1, -R7 ;  /* 0x000000010f0fe824 */ /* 0x000fe400078e0a07 */
[----:B------:R-:W-:Y:S02]  /*3b80*/  IMAD.MOV R2, RZ, RZ, -R5 ;  /* 0x000000ffff027224 */ /* 0x000fe400078e0a05 */
[----:B0-----:R-:W-:Y:S01]  /*3b90*/  IMAD.MOV.U32 R0, RZ, RZ, R4 ;  /* 0x000000ffff007224 */ /* 0x001fe200078e0004 */
[----:B------:R-:W-:Y:S01]  /*3ba0*/  IABS R4, R6 ;  /* 0x0000000600047213 */ /* 0x000fe20000000000 */
[----:B------:R-:W-:Y:S01]  /*3bb0*/  IMAD.HI.U32 R5, R8, R17, RZ ;  /* 0x0000001108057227 */ /* 0x000fe200078e00ff */
[----:B------:R-:W-:-:S03]  /*3bc0*/  ISETP.GT.U32.AND P6, PT, R7, R15, PT ;  /* 0x0000000f0700720c */ /* 0x000fc60003fc4070 */
[----:B------:R-:W-:Y:S01]  /*3bd0*/  @!P3 IMAD.MOV R0, RZ, RZ, -R0 ;  /* 0x000000ffff00b224 */ /* 0x000fe200078e0a00 */
[----:B------:R-:W-:Y:S01]  /*3be0*/  ISETP.GE.AND P3, PT, R6, RZ, PT ;  /* 0x000000ff0600720c */ /* 0x000fe20003f66270 */
[----:B------:R-:W-:Y:S01]  /*3bf0*/  IMAD R12, R7, R2, R12 ;  /* 0x00000002070c7224 */ /* 0x000fe200078e020c */
[----:B------:R-:W-:Y:S01]  /*3c00*/  IABS R2, R13 ;  /* 0x0000000d00027213 */ /* 0x000fe20000000000 */
[----:B------:R-:W-:Y:S01]  /*3c10*/  IMAD.MOV R5, RZ, RZ, -R5 ;  /* 0x000000ffff057224 */ /* 0x000fe200078e0a05 */
[----:B------:R0:W-:Y:S01]  /*3c20*/  STL [R1+0x22c], R0 ;  /* 0x00022c0001007387 */ /* 0x0001e20000100800 */
[----:B-1----:R-:W-:Y:S01]  /*3c30*/  IMAD.HI.U32 R14, R8, R4, RZ ;  /* 0x00000004080e7227 */ /* 0x002fe200078e00ff */
[----:B------:R-:W-:-:S03]  /*3c40*/  IABS R6, R19 ;  /* 0x0000001300067213 */ /* 0x000fc60000000000 */
[----:B------:R-:W-:Y:S01]  /*3c50*/  @!P5 IMAD.IADD R3, R3, 0x1, -R7 ;  /* 0x000000010303d824 */ /* 0x000fe200078e0a07 */
[C---:B------:R-:W-:Y:S01]  /*3c60*/  ISETP.GT.U32.AND P5, PT, R7.reuse, R12, PT ;  /* 0x0000000c0700720c */ /* 0x040fe20003fa4070 */
[----:B------:R-:W-:Y:S02]  /*3c70*/  IMAD R17, R7, R5, R17 ;  /* 0x0000000507117224 */ /* 0x000fe400078e0211 */
[----:B------:R-:W-:Y:S02]  /*3c80*/  IMAD.MOV R14, RZ, RZ, -R14 ;  /* 0x000000ffff0e7224 */ /* 0x000fe400078e0a0e */
[----:B0-----:R-:W-:Y:S02]  /*3c90*/  IMAD.MOV.U32 R0, RZ, RZ, R3 ;  /* 0x000000ffff007224 */ /* 0x001fe400078e0003 */
[----:B------:R-:W-:-:S04]  /*3ca0*/  IMAD.HI.U32 R5, R8, R2, RZ ;  /* 0x0000000208057227 */ /* 0x000fc800078e00ff */
[----:B------:R-:W-:Y:S01]  /*3cb0*/  IMAD R3, R7, R14, R4 ;  /* 0x0000000e07037224 */ /* 0x000fe200078e0204 */
[----:B------:R-:W-:Y:S01]  /*3cc0*/  LOP3.LUT R14, R9, 0x178, RZ, 0xfc, !PT ;  /* 0x00000178090e7812 */ /* 0x000fe200078efcff */
[----:B------:R-:W-:Y:S01]  /*3cd0*/  @!P4 IMAD.MOV R0, RZ, RZ, -R0 ;  /* 0x000000ffff00c224 */ /* 0x000fe200078e0a00 */
[----:B------:R-:W-:Y:S01]  /*3ce0*/  ISETP.GT.U32.AND P4, PT, R7, R17, PT ;  /* 0x000000110700720c */ /* 0x000fe20003f84070 */
[----:B------:R-:W-:Y:S02]  /*3cf0*/  IMAD.MOV R5, RZ, RZ, -R5 ;  /* 0x000000ffff057224 */ /* 0x000fe400078e0a05 */
[--C-:B------:R-:W-:Y:S01]  /*3d00*/  @!P6 IMAD.IADD R15, R15, 0x1, -R7.reuse ;  /* 0x000000010f0fe824 */ /* 0x100fe200078e0a07 */
[C---:B------:R-:W-:Y:S01]  /*3d10*/  ISETP.GT.U32.AND P6, PT, R7.reuse, R3, PT ;  /* 0x000000030700720c */ /* 0x040fe20003fc4070 */
[----:B------:R-:W-:Y:S01]  /*3d20*/  IMAD R2, R7, R5, R2 ;  /* 0x0000000507027224 */ /* 0x000fe200078e0202 */
[----:B------:R0:W-:Y:S01]  /*3d30*/  STL [R1+0x234], R0 ;  /* 0x0002340001007387 */ /* 0x0001e20000100800 */
[----:B------:R-:W-:Y:S01]  /*3d40*/  @!P5 IMAD.IADD R12, R12, 0x1, -R7 ;  /* 0x000000010c0cd824 */ /* 0x000fe200078e0a07 */
[----:B------:R-:W-:Y:S01]  /*3d50*/  LOP3.LUT R5, R9, 0x17a, RZ, 0xfc, !PT ;  /* 0x0000017a09057812 */ /* 0x000fe200078efcff */
[----:B------:R-:W-:Y:S01]  /*3d60*/  IMAD.HI.U32 R4, R8, R6, RZ ;  /* 0x0000000608047227 */ /* 0x000fe200078e00ff */
[----:B------:R-:W-:-:S03]  /*3d70*/  ISETP.GT.U32.AND P5, PT, R7, R2, PT ;  /* 0x000000020700720c */ /* 0x000fc60003fa4070 */
[--C-:B------:R-:W-:Y:S01]  /*3d80*/  @!P4 IMAD.IADD R17, R17, 0x1, -R7.reuse ;  /* 0x000000011111c824 */ /* 0x100fe200078e0a07 */
[----:B------:R-:W-:Y:S01]  /*3d90*/  ISETP.GT.U32.AND P4, PT, R7, R12, PT ;  /* 0x0000000c0700720c */ /* 0x000fe20003f84070 */
[----:B------:R-:W-:Y:S02]  /*3da0*/  IMAD.MOV R4, RZ, RZ, -R4 ;  /* 0x000000ffff047224 */ /* 0x000fe400078e0a04 */
[----:B------:R-:W-:Y:S01]  /*3db0*/  @!P6 IMAD.IADD R3, R3, 0x1, -R7 ;  /* 0x000000010303e824 */ /* 0x000fe200078e0a07 */
[C---:B------:R-:W-:Y:S01]  /*3dc0*/  ISETP.GT.U32.AND P6, PT, R7.reuse, R17, PT ;  /* 0x000000110700720c */ /* 0x040fe20003fc4070 */
[----:B0-----:R-:W-:Y:S01]  /*3dd0*/  IMAD.MOV.U32 R0, RZ, RZ, R15 ;  /* 0x000000ffff007224 */ /* 0x001fe200078e000f */
[----:B------:R-:W-:Y:S01]  /*3de0*/  IABS R15, R14 ;  /* 0x0000000e000f7213 */ /* 0x000fe20000000000 */
[C---:B------:R-:W-:Y:S01]  /*3df0*/  IMAD R6, R7.reuse, R4, R6 ;  /* 0x0000000407067224 */ /* 0x040fe200078e0206 */
[----:B------:R-:W-:Y:S01]  /*3e00*/  IABS R4, R5 ;  /* 0x0000000500047213 */ /* 0x000fe20000000000 */
[----:B------:R-:W-:Y:S01]  /*3e10*/  @!P5 IMAD.IADD R2, R2, 0x1, -R7 ;  /* 0x000000010202d824 */ /* 0x000fe200078e0a07 */
[----:B------:R-:W-:Y:S01]  /*3e20*/  ISETP.GT.U32.AND P5, PT, R7, R3, PT ;  /* 0x000000030700720c */ /* 0x000fe20003fa4070 */
[----:B------:R-:W-:-:S02]  /*3e30*/  @!P0 IMAD.MOV R0, RZ, RZ, -R0 ;  /* 0x000000ffff008224 */ /* 0x000fc400078e0a00 */
[--C-:B------:R-:W-:Y:S01]  /*3e40*/  @!P4 IMAD.IADD R12, R12, 0x1, -R7.reuse ;  /* 0x000000010c0cc824 */ /* 0x100fe200078e0a07 */
[C---:B------:R-:W-:Y:S01]  /*3e50*/  ISETP.GT.U32.AND P0, PT, R7.reuse, R2, PT ;  /* 0x000000020700720c */ /* 0x040fe20003f04070 */
[----:B------:R-:W-:Y:S01]  /*3e60*/  IMAD.HI.U32 R21, R8, R15, RZ ;  /* 0x0000000f08157227 */ /* 0x000fe200078e00ff */
[----:B------:R-:W-:Y:S01]  /*3e70*/  ISETP.GT.U32.AND P4, PT, R7, R6, PT ;  /* 0x000000060700720c */ /* 0x000fe20003f84070 */
[----:B------:R0:W-:Y:S02]  /*3e80*/  STL [R1+0x238], R0 ;  /* 0x0002380001007387 */ /* 0x0001e40000100800 */
[--C-:B------:R-:W-:Y:S01]  /*3e90*/  @!P6 IMAD.IADD R17, R17, 0x1, -R7.reuse ;  /* 0x000000011111e824 */ /* 0x100fe200078e0a07 */
[----:B------:R-:W-:Y:S01]  /*3ea0*/  ISETP.GE.AND P6, PT, R13, RZ, PT ;  /* 0x000000ff0d00720c */ /* 0x000fe20003fc6270 */
[----:B------:R-:W-:Y:S01]  /*3eb0*/  IMAD R13, R7, R20, R16 ;  /* 0x00000014070d7224 */ /* 0x000fe200078e0210 */
[----:B------:R-:W-:Y:S01]  /*3ec0*/  LOP3.LUT R16, R9, 0x176, RZ, 0xfc, !PT ;  /* 0x0000017609107812 */ /* 0x000fe200078efcff */
[----:B------:R-:W-:-:S02]  /*3ed0*/  @!P5 IMAD.IADD R3, R3, 0x1, -R7 ;  /* 0x000000010303d824 */ /* 0x000fc400078e0a07 */
[----:B------:R-:W-:Y:S01]  /*3ee0*/  IMAD.HI.U32 R20, R8, R4, RZ ;  /* 0x0000000408147227 */ /* 0x000fe200078e00ff */
[----:B------:R-:W-:-:S03]  /*3ef0*/  ISETP.GT.U32.AND P5, PT, R7, R13, PT ;  /* 0x0000000d0700720c */ /* 0x000fc60003fa4070 */
[----:B------:R-:W-:Y:S01]  /*3f00*/  @!P0 IMAD.IADD R2, R2, 0x1, -R7 ;  /* 0x0000000102028824 */ /* 0x000fe200078e0a07 */
[----:B------:R-:W-:Y:S01]  /*3f10*/  ISETP.GE.AND P0, PT, R19, RZ, PT ;  /* 0x000000ff1300720c */ /* 0x000fe20003f06270 */
[----:B------:R-:W-:Y:S01]  /*3f20*/  IMAD.MOV.U32 R22, RZ, RZ, R12 ;  /* 0x000000ffff167224 */ /* 0x000fe200078e000c */
[----:B------:R-:W-:Y:S01]  /*3f30*/  IABS R19, R16 ;  /* 0x0000001000137213 */ /* 0x000fe20000000000 */
[----:B------:R-:W-:Y:S02]  /*3f40*/  IMAD.MOV R20, RZ, RZ, -R20 ;  /* 0x000000ffff147224 */ /* 0x000fe400078e0a14 */
[----:B0-----:R-:W-:Y:S02]  /*3f50*/  IMAD.MOV.U32 R0, RZ, RZ, R17 ;  /* 0x000000ffff007224 */ /* 0x001fe400078e0011 */
[----:B------:R-:W-:-:S04]  /*3f60*/  IMAD.HI.U32 R12, R8, R19, RZ ;  /* 0x00000013080c7227 */ /* 0x000fc800078e00ff */
[----:B------:R-:W-:Y:S02]  /*3f70*/  @!P5 IMAD.IADD R13, R13, 0x1, -R7 ;  /* 0x000000010d0dd824 */ /* 0x000fe400078e0a07 */
[----:B------:R-:W-:Y:S02]  /*3f80*/  IMAD.MOV R12, RZ, RZ, -R12 ;  /* 0x000000ffff0c7224 */ /* 0x000fe400078e0a0c */
[C---:B------:R-:W-:Y:S01]  /*3f90*/  IMAD R4, R7.reuse, R20, R4 ;  /* 0x0000001407047224 */ /* 0x040fe200078e0204 */
[C---:B------:R-:W-:Y:S01]  /*3fa0*/  ISETP.GT.U32.AND P5, PT, R7.reuse, R13, PT ;  /* 0x0000000d0700720c */ /* 0x040fe20003fa4070 */
[----:B------:R-:W-:Y:S01]  /*3fb0*/  IMAD R19, R7, R12, R19 ;  /* 0x0000000c07137224 */ /* 0x000fe200078e0213 */
[C---:B------:R-:W-:Y:S01]  /*3fc0*/  LOP3.LUT R12, R9.reuse, 0x16e, RZ, 0xfc, !PT ;  /* 0x0000016e090c7812 */ /* 0x040fe200078efcff */
[----:B------:R-:W-:Y:S01]  /*3fd0*/  @!P4 IMAD.IADD R6, R6, 0x1, -R7 ;  /* 0x000000010606c824 */ /* 0x000fe200078e0a07 */
[----:B------:R-:W-:Y:S01]  /*3fe0*/  ISETP.GE.AND P4, PT, R18, RZ, PT ;  /* 0x000000ff1200720c */ /* 0x000fe20003f86270 */
[----:B------:R-:W-:Y:S01]  /*3ff0*/  @!P1 IMAD.MOV R22, RZ, RZ, -R22 ;  /* 0x000000ffff169224 */ /* 0x000fe200078e0a16 */
[----:B------:R-:W-:Y:S01]  /*4000*/  LOP3.LUT R18, R9, 0x174, RZ, 0xfc, !PT ;  /* 0x0000017409127812 */ /* 0x000fe200078efcff */
[----:B------:R-:W-:Y:S01]  /*4010*/  @!P2 IMAD.MOV R0, RZ, RZ, -R0 ;  /* 0x000000ffff00a224 */ /* 0x000fe200078e0a00 */
[C---:B------:R-:W-:Y:S01]  /*4020*/  ISETP.GT.U32.AND P2, PT, R7.reuse, R4, PT ;  /* 0x000000040700720c */ /* 0x040fe20003f44070 */
[----:B------:R-:W-:Y:S01]  /*4030*/  IMAD.MOV R21, RZ, RZ, -R21 ;  /* 0x000000ffff157224 */ /* 0x000fe200078e0a15 */
[----:B------:R-:W-:Y:S01]  /*4040*/  ISETP.GT.U32.AND P1, PT, R7, R6, PT ;  /* 0x000000060700720c */ /* 0x000fe20003f24070 */
[----:B------:R-:W-:Y:S01]  /*4050*/  STL [R1+0x23c], R22 ;  /* 0x00023c1601007387 */ /* 0x000fe20000100800 */
[----:B------:R-:W-:Y:S01]  /*4060*/  @!P3 IMAD.MOV R3, RZ, RZ, -R3 ;  /* 0x000000ffff03b224 */ /* 0x000fe200078e0a03 */
[----:B------:R-:W-:Y:S01]  /*4070*/  ISETP.GE.AND P3, PT, R5, RZ, PT ;  /* 0x000000ff0500720c */ /* 0x000fe20003f66270 */
[----:B------:R-:W-:Y:S01]  /*4080*/  @!P5 IMAD.IADD R13, R13, 0x1, -R7 ;  /* 0x000000010d0dd824 */ /* 0x000fe200078e0a07 */
[C---:B------:R-:W-:Y:S01]  /*4090*/  ISETP.GT.U32.AND P5, PT, R7.reuse, R19, PT ;  /* 0x000000130700720c */ /* 0x040fe20003fa4070 */
[----:B------:R0:W-:Y:S01]  /*40a0*/  STL [R1+0x240], R0 ;  /* 0x0002400001007387 */ /* 0x0001e20000100800 */
[----:B------:R-:W-:Y:S01]  /*40b0*/  IMAD R15, R7, R21, R15 ;  /* 0x00000015070f7224 */ /* 0x000fe200078e020f */
[----:B------:R-:W-:-:S02]  /*40c0*/  IABS R5, R18 ;  /* 0x0000001200057213 */ /* 0x000fc40000000000 */
[----:B------:R1:W-:Y:S01]  /*40d0*/  STL [R1+0x244], R3 ;  /* 0x0002440301007387 */ /* 0x0003e20000100800 */
[--C-:B------:R-:W-:Y:S01]  /*40e0*/  @!P2 IMAD.IADD R4, R4, 0x1, -R7.reuse ;  /* 0x000000010404a824 */ /* 0x100fe200078e0a07 */
[----:B------:R-:W-:Y:S01]  /*40f0*/  ISETP.GE.AND P2, PT, R16, RZ, PT ;  /* 0x000000ff1000720c */ /* 0x000fe20003f46270 */
[----:B------:R-:W-:Y:S01]  /*4100*/  @!P1 IMAD.IADD R6, R6, 0x1, -R7 ;  /* 0x0000000106069824 */ /* 0x000fe200078e0a07 */
[----:B------:R-:W-:Y:S01]  /*4110*/  ISETP.GE.AND P1, PT, R14, RZ, PT ;  /* 0x000000ff0e00720c */ /* 0x000fe20003f26270 */
[----:B------:R-:W-:-:S04]  /*4120*/  IMAD.HI.U32 R17, R8, R5, RZ ;  /* 0x0000000508117227 */ /* 0x000fc800078e00ff */
[----:B0-----:R-:W-:Y:S01]  /*4130*/  IMAD.MOV.U32 R0, RZ, RZ, R2 ;  /* 0x000000ffff007224 */ /* 0x001fe200078e0002 */
[----:B------:R-:W-:Y:S01]  /*4140*/  LOP3.LUT R2, R9, 0x172, RZ, 0xfc, !PT ;  /* 0x0000017209027812 */ /* 0x000fe200078efcff */
[----:B------:R-:W-:Y:S01]  /*4150*/  @!P5 IMAD.IADD R19, R19, 0x1, -R7 ;  /* 0x000000011313d824 */ /* 0x000fe200078e0a07 */
[----:B-1----:R-:W-:Y:S01]  /*4160*/  LOP3.LUT R3, R9, 0x170, RZ, 0xfc, !PT ;  /* 0x0000017009037812 */ /* 0x002fe200078efcff */
[----:B------:R-:W-:Y:S01]  /*4170*/  @!P6 IMAD.MOV R0, RZ, RZ, -R0 ;  /* 0x000000ffff00e224 */ /* 0x000fe200078e0a00 */
[C---:B------:R-:W-:Y:S01]  /*4180*/  ISETP.GT.U32.AND P6, PT, R7.reuse, R15, PT ;  /* 0x0000000f0700720c */ /* 0x040fe20003fc4070 */
[----:B------:R-:W-:Y:S01]  /*4190*/  IMAD.MOV R17, RZ, RZ, -R17 ;  /* 0x000000ffff117224 */ /* 0x000fe200078e0a11 */
[----:B------:R-:W-:Y:S01]  /*41a0*/  IABS R16, R2 ;  /* 0x0000000200107213 */ /* 0x000fe20000000000 */
[----:B------:R-:W-:Y:S01]  /*41b0*/  IMAD.MOV.U32 R22, RZ, RZ, R13 ;  /* 0x000000ffff167224 */ /* 0x000fe200078e000d */
[----:B------:R0:W-:Y:S01]  /*41c0*/  STL [R1+0x248], R0 ;  /* 0x0002480001007387 */ /* 0x0001e20000100800 */
[C---:B------:R-:W-:Y:S01]  /*41d0*/  ISETP.GT.U32.AND P5, PT, R7.reuse, R19, PT ;  /* 0x000000130700720c */ /* 0x040fe20003fa4070 */
[----:B------:R-:W-:Y:S01]  /*41e0*/  IMAD R5, R7, R17, R5 ;  /* 0x0000001107057224 */ /* 0x000fe200078e0205 */
[----:B------:R-:W-:Y:S01]  /*41f0*/  IABS R17, R12 ;  /* 0x0000000c00117213 */ /* 0x000fe20000000000 */
[----:B------:R-:W-:Y:S01]  /*4200*/  @!P4 IMAD.MOV R22, RZ, RZ, -R22 ;  /* 0x000000ffff16c224 */ /* 0x000fe200078e0a16 */
[----:B------:R-:W-:-:S04]  /*4210*/  IABS R14, R3 ;  /* 0x00000003000e7213 */ /* 0x000fc80000000000 */
[----:B------:R-:W-:Y:S01]  /*4220*/  @!P6 IMAD.IADD R15, R15, 0x1, -R7 ;  /* 0x000000010f0fe824 */ /* 0x000fe200078e0a07 */
[----:B------:R-:W-:Y:S01]  /*4230*/  ISETP.GT.U32.AND P6, PT, R7, R4, PT ;  /* 0x000000040700720c */ /* 0x000fe20003fc4070 */
[----:B0-----:R-:W-:Y:S02]  /*4240*/  IMAD.MOV.U32 R0, RZ, RZ, R6 ;  /* 0x000000ffff007224 */ /* 0x001fe400078e0006 */
[----:B------:R-:W-:-:S04]  /*4250*/  IMAD.HI.U32 R6, R8, R16, RZ ;  /* 0x0000001008067227 */ /* 0x000fc800078e00ff */
[----:B------:R-:W-:Y:S02]  /*4260*/  IMAD.MOV R20, RZ, RZ, -R6 ;  /* 0x000000ffff147224 */ /* 0x000fe400078e0a06 */
[----:B------:R-:W-:Y:S01]  /*4270*/  @!P0 IMAD.MOV R0, RZ, RZ, -R0 ;  /* 0x000000ffff008224 */ /* 0x000fe200078e0a00 */
[C---:B------:R-:W-:Y:S01]  /*4280*/  ISETP.GT.U32.AND P0, PT, R7.reuse, R15, PT ;  /* 0x0000000f0700720c */ /* 0x040fe20003f04070 */
[----:B------:R-:W-:Y:S02]  /*4290*/  IMAD R16, R7, R20, R16 ;  /* 0x0000001407107224 */ /* 0x000fe400078e0210 */
[--C-:B------:R-:W-:Y:S01]  /*42a0*/  @!P5 IMAD.IADD R19, R19, 0x1, -R7.reuse ;  /* 0x000000011313d824 */ /* 0x100fe200078e0a07 */
[----:B------:R0:W-:Y:S01]  /*42b0*/  STL [R1+0x24c], R0 ;  /* 0x00024c0001007387 */ /* 0x0001e20000100800 */
[----:B------:R-:W-:Y:S01]  /*42c0*/  @!P6 IMAD.IADD R4, R4, 0x1, -R7 ;  /* 0x000000010404e824 */ /* 0x000fe200078e0a07 */
[C---:B------:R-:W-:Y:S01]  /*42d0*/  ISETP.GT.U32.AND P5, PT, R7.reuse, R16, PT ;  /* 0x000000100700720c */ /* 0x040fe20003fa4070 */
[----:B------:R-:W-:Y:S01]  /*42e0*/  IMAD.MOV.U32 R6, RZ, RZ, R17 ;  /* 0x000000ffff067224 */ /* 0x000fe200078e0011 */
[----:B------:R-:W-:Y:S01]  /*42f0*/  ISETP.GT.U32.AND P6, PT, R7, R5, PT ;  /* 0x000000050700720c */ /* 0x000fe20003fc4070 */
[----:B------:R-:W-:Y:S01]  /*4300*/  IMAD.HI.U32 R20, R8, R14, RZ ;  /* 0x0000000e08147227 */ /* 0x000fe200078e00ff */
[----:B------:R-:W-:Y:S01]  /*4310*/  LOP3.LUT R17, R9, 0x16c, RZ, 0xfc, !PT ;  /* 0x0000016c09117812 */ /* 0x000fe200078efcff */
[----:B------:R-:W-:Y:S02]  /*4320*/  STL [R1+0x250], R22 ;  /* 0x0002501601007387 */ /* 0x000fe40000100800 */
[----:B------:R-:W-:Y:S01]  /*4330*/  @!P0 IMAD.IADD R15, R15, 0x1, -R7 ;  /* 0x000000010f0f8824 */ /* 0x000fe200078e0a07 */
[----:B------:R-:W-:Y:S01]  /*4340*/  ISETP.GE.AND P0, PT, R18, RZ, PT ;  /* 0x000000ff1200720c */ /* 0x000fe20003f06270 */
[----:B0-----:R-:W-:Y:S01]  /*4350*/  IMAD.MOV.U32 R0, RZ, RZ, R4 ;  /* 0x000000ffff007224 */ /* 0x001fe200078e0004 */
[----:B------:R-:W-:Y:S01]  /*4360*/  IABS R18, R17 ;  /* 0x0000001100127213 */ /* 0x000fe20000000000 */
[----:B------:R-:W-:-:S04]  /*4370*/  IMAD.HI.U32 R21, R8, R6, RZ ;  /* 0x0000000608157227 */ /* 0x000fc800078e00ff */
[--C-:B------:R-:W-:Y:S02]  /*4380*/  @!P5 IMAD.IADD R16, R16, 0x1, -R7.reuse ;  /* 0x000000011010d824 */ /* 0x100fe400078e0a07 */
[----:B------:R-:W-:Y:S01]  /*4390*/  @!P6 IMAD.IADD R5, R5, 0x1, -R7 ;  /* 0x000000010505e824 */ /* 0x000fe200078e0a07 */
[----:B------:R-:W-:Y:S01]  /*43a0*/  ISETP.GE.AND P6, PT, R2, RZ, PT ;  /* 0x000000ff0200720c */ /* 0x000fe20003fc6270 */
[----:B------:R-:W-:Y:S01]  /*43b0*/  IMAD.HI.U32 R13, R8, R18, RZ ;  /* 0x00000012080d7227 */ /* 0x000fe200078e00ff */
[C---:B------:R-:W-:Y:S02]  /*43c0*/  ISETP.GT.U32.AND P4, PT, R7.reuse, R16, PT ;  /* 0x000000100700720c */ /* 0x040fe40003f84070 */
[----:B------:R-:W-:Y:S01]  /*43d0*/  ISETP.GT.U32.AND P5, PT, R7, R5, PT ;  /* 0x000000050700720c */ /* 0x000fe20003fa4070 */
[----:B------:R-:W-:Y:S01]  /*43e0*/  IMAD.MOV R13, RZ, RZ, -R13 ;  /* 0x000000ffff0d7224 */ /* 0x000fe200078e0a0d */
[----:B------:R-:W-:Y:S01]  /*43f0*/  LOP3.LUT R2, R9, 0x16a, RZ, 0xfc, !PT ;  /* 0x0000016a09027812 */ /* 0x000fe200078efcff */
[----:B------:R-:W-:-:S02]  /*4400*/  IMAD.MOV R20, RZ, RZ, -R20 ;  /* 0x000000ffff147224 */ /* 0x000fc400078e0a14 */
[----:B------:R-:W-:Y:S02]  /*4410*/  @!P3 IMAD.MOV R0, RZ, RZ, -R0 ;  /* 0x000000ffff00b224 */ /* 0x000fe400078e0a00 */
[----:B------:R-:W-:Y:S02]  /*4420*/  IMAD.MOV R21, RZ, RZ, -R21 ;  /* 0x000000ffff157224 */ /* 0x000fe400078e0a15 */
[C---:B------:R-:W-:Y:S01]  /*4430*/  IMAD R13, R7.reuse, R13, R18 ;  /* 0x0000000d070d7224 */ /* 0x040fe200078e0212 */
[----:B------:R0:W-:Y:S01]  /*4440*/  STL [R1+0x254], R0 ;  /* 0x0002540001007387 */ /* 0x0001e20000100800 */
[C---:B------:R-:W-:Y:S02]  /*4450*/  IMAD R14, R7.reuse, R20, R14 ;  /* 0x00000014070e7224 */ /* 0x040fe400078e020e */
[----:B------:R-:W-:Y:S02]  /*4460*/  IMAD.MOV.U32 R4, RZ, RZ, R15 ;  /* 0x000000ffff047224 */ /* 0x000fe400078e000f */
[C---:B------:R-:W-:Y:S01]  /*4470*/  IMAD R21, R7.reuse, R21, R6 ;  /* 0x0000001507157224 */ /* 0x040fe200078e0206 */
[----:B------:R-:W-:Y:S01]  /*4480*/  IABS R6, R2 ;  /* 0x0000000200067213 */ /* 0x000fe20000000000 */
[----:B------:R-:W-:Y:S01]  /*4490*/  @!P4 IMAD.IADD R16, R16, 0x1, -R7 ;  /* 0x000000011010c824 */ /* 0x000fe200078e0a07 */
[C---:B------:R-:W-:Y:S01]  /*44a0*/  ISETP.GT.U32.AND P4, PT, R7.reuse, R13, PT ;  /* 0x0000000d0700720c */ /* 0x040fe20003f84070 */
[----:B------:R-:W-:Y:S01]  /*44b0*/  @!P1 IMAD.MOV R4, RZ, RZ, -R4 ;  /* 0x000000ffff049224 */ /* 0x000fe200078e0a04 */
[----:B------:R-:W-:Y:S01]  /*44c0*/  ISETP.GT.U32.AND P3, PT, R7, R14, PT ;  /* 0x0000000e0700720c */ /* 0x000fe20003f64070 */
[----:B0-----:R-:W-:Y:S01]  /*44d0*/  IMAD.MOV.U32 R0, RZ, RZ, R19 ;  /* 0x000000ffff007224 */ /* 0x001fe200078e0013 */
[----:B------:R-:W-:Y:S01]  /*44e0*/  ISETP.GE.AND P1, PT, R3, RZ, PT ;  /* 0x000000ff0300720c */ /* 0x000fe20003f26270 */
[----:B------:R-:W-:Y:S01]  /*44f0*/  IMAD.MOV.U32 R3, RZ, RZ, R6 ;  /* 0x000000ffff037224 */ /* 0x000fe200078e0006 */
[----:B------:R-:W-:Y:S01]  /*4500*/  LOP3.LUT R6, R9, 0x168, RZ, 0xfc, !PT ;  /* 0x0000016809067812 */ /* 0x000fe200078efcff */
[----:B------:R-:W-:Y:S01]  /*4510*/  @!P2 IMAD.MOV R0, RZ, RZ, -R0 ;  /* 0x000000ffff00a224 */ /* 0x000fe200078e0a00 */
[----:B------:R-:W-:Y:S01]  /*4520*/  ISETP.GT.U32.AND P2, PT, R7, R21, PT ;  /* 0x000000150700720c */ /* 0x000fe20003f44070 */
[----:B------:R-:W-:Y:S01]  /*4530*/  @!P5 IMAD.IADD R5, R5, 0x1, -R7 ;  /* 0x000000010505d824 */ /* 0x000fe200078e0a07 */
[----:B------:R0:W-:Y:S01]  /*4540*/  STL [R1+0x258], R4 ;  /* 0x0002580401007387 */ /* 0x0001e20000100800 */
[----:B------:R-:W-:Y:S01]  /*4550*/  ISETP.GE.AND P5, PT, R12, RZ, PT ;  /* 0x000000ff0c00720c */ /* 0x000fe20003fa6270 */
[----:B------:R-:W-:-:S02]  /*4560*/  IMAD.HI.U32 R12, R8, R3, RZ ;  /* 0x00000003080c7227 */ /* 0x000fc400078e00ff */
[----:B------:R1:W-:Y:S02]  /*4570*/  STL [R1+0x25c], R0 ;  /* 0x00025c0001007387 */ /* 0x0003e40000100800 */
[--C-:B------:R-:W-:Y:S02]  /*4580*/  @!P4 IMAD.IADD R13, R13, 0x1, -R7.reuse ;  /* 0x000000010d0dc824 */ /* 0x100fe400078e0a07 */
[----:B------:R-:W-:Y:S02]  /*4590*/  IMAD.MOV R15, RZ, RZ, -R12 ;  /* 0x000000ffff0f7224 */ /* 0x000fe400078e0a0c */
[----:B------:R-:W-:Y:S01]  /*45a0*/  @!P3 IMAD.IADD R14, R14, 0x1, -R7 ;  /* 0x000000010e0eb824 */ /* 0x000fe200078e0a07 */
[C---:B------:R-:W-:Y:S01]  /*45b0*/  ISETP.GT.U32.AND P4, PT, R7.reuse, R13, PT ;  /* 0x0000000d0700720c */ /* 0x040fe20003f84070 */
[----:B------:R-:W-:Y:S01]  /*45c0*/  IMAD R3, R7, R15, R3 ;  /* 0x0000000f07037224 */ /* 0x000fe200078e0203 */
[----:B0-----:R-:W-:Y:S01]  /*45d0*/  LOP3.LUT R4, R9, 0x166, RZ, 0xfc, !PT ;  /* 0x0000016609047812 */ /* 0x001fe200078efcff */
[----:B-1----:R-:W-:Y:S01]  /*45e0*/  IMAD.MOV.U32 R0, RZ, RZ, R5 ;  /* 0x000000ffff007224 */ /* 0x002fe200078e0005 */
[----:B------:R-:W-:Y:S01]  /*45f0*/  IABS R5, R6 ;  /* 0x0000000600057213 */ /* 0x000fe20000000000 */
[----:B------:R-:W-:Y:S01]  /*4600*/  @!P2 IMAD.IADD R21, R21, 0x1, -R7 ;  /* 0x000000011515a824 */ /* 0x000fe200078e0a07 */
[----:B------:R-:W-:Y:S01]  /*4610*/  ISETP.GT.U32.AND P2, PT, R7, R14, PT ;  /* 0x0000000e0700720c */ /* 0x000fe20003f44070 */
[----:B------:R-:W-:Y:S01]  /*4620*/  @!P0 IMAD.MOV R0, RZ, RZ, -R0 ;  /* 0x000000ffff008224 */ /* 0x000fe200078e0a00 */
[----:B------:R-:W-:Y:S01]  /*4630*/  ISETP.GE.AND P3, PT, R17, RZ, PT ;  /* 0x000000ff1100720c */ /* 0x000fe20003f66270 */
[----:B------:R-:W-:Y:S01]  /*4640*/  IMAD.MOV.U32 R12, RZ, RZ, R5 ;  /* 0x000000ffff0c7224 */ /* 0x000fe200078e0005 */
[----:B------:R-:W-:-:S02]  /*4650*/  ISETP.GT.U32.AND P0, PT, R7, R21, PT ;  /* 0x000000150700720c */ /* 0x000fc40003f04070 */
[----:B------:R0:W-:Y:S01]  /*4660*/  STL [R1+0x260], R0 ;  /* 0x0002600001007387 */ /* 0x0001e20000100800 */
[----:B------:R-:W-:Y:S01]  /*4670*/  IMAD.HI.U32 R15, R8, R12, RZ ;  /* 0x0000000c080f7227 */ /* 0x000fe200078e00ff */
[----:B------:R-:W-:-:S03]  /*4680*/  IABS R5, R4 ;  /* 0x0000000400057213 */ /* 0x000fc60000000000 */
[----:B------:R-:W-:Y:S02]  /*4690*/  IMAD.MOV R15, RZ, RZ, -R15 ;  /* 0x000000ffff0f7224 */ /* 0x000fe400078e0a0f */
[--C-:B------:R-:W-:Y:S02]  /*46a0*/  @!P4 IMAD.IADD R13, R13, 0x1, -R7.reuse ;  /* 0x000000010d0dc824 */ /* 0x100fe400078e0a07 */
[--C-:B------:R-:W-:Y:S01]  /*46b0*/  @!P2 IMAD.IADD R14, R14, 0x1, -R7.reuse ;  /* 0x000000010e0ea824 */ /* 0x100fe200078e0a07 */
[----:B------:R-:W-:Y:S01]  /*46c0*/  ISETP.GT.U32.AND P2, PT, R7, R3, PT ;  /* 0x000000030700720c */ /* 0x000fe20003f44070 */
[----:B0-----:R-:W-:Y:S02]  /*46d0*/  IMAD.MOV.U32 R0, RZ, RZ, R16 ;  /* 0x000000ffff007224 */ /* 0x001fe400078e0010 */
[----:B------:R-:W-:Y:S01]  /*46e0*/  @!P0 IMAD.IADD R21, R21, 0x1, -R7 ;  /* 0x0000000115158824 */ /* 0x000fe200078e0a07 */
[----:B------:R-:W-:Y:S01]  /*46f0*/  ISETP.GE.AND P0, PT, R6, RZ, PT ;  /* 0x000000ff0600720c */ /* 0x000fe20003f06270 */
[----:B------:R-:W-:Y:S01]  /*4700*/  @!P6 IMAD.MOV R0, RZ, RZ, -R0 ;  /* 0x000000ffff00e224 */ /* 0x000fe200078e0a00 */
[----:B------:R-:W-:Y:S01]  /*4710*/  ISETP.GE.AND P6, PT, R2, RZ, PT ;  /* 0x000000ff0200720c */ /* 0x000fe20003fc6270 */
[----:B------:R-:W-:Y:S01]  /*4720*/  IMAD R2, R7, R15, R12 ;  /* 0x0000000f07027224 */ /* 0x000fe200078e020c */
[C---:B------:R-:W-:Y:S01]  /*4730*/  LOP3.LUT R6, R9.reuse, 0x164, RZ, 0xfc, !PT ;  /* 0x0000016409067812 */ /* 0x040fe200078efcff */
[----:B------:R-:W-:Y:S01]  /*4740*/  IMAD.HI.U32 R15, R8, R5, RZ ;  /* 0x00000005080f7227 */ /* 0x000fe200078e00ff */
[----:B------:R0:W-:Y:S01]  /*4750*/  STL [R1+0x264], R0 ;  /* 0x0002640001007387 */ /* 0x0001e20000100800 */
[----:B------:R-:W-:-:S02]  /*4760*/  LOP3.LUT R12, R9, 0x162, RZ, 0xfc, !PT ;  /* 0x00000162090c7812 */ /* 0x000fc400078efcff */
[----:B------:R-:W-:Y:S01]  /*4770*/  ISETP.GT.U32.AND P4, PT, R7, R2, PT ;  /* 0x000000020700720c */ /* 0x000fe20003f84070 */
[----:B------:R-:W-:Y:S01]  /*4780*/  IMAD.MOV R15, RZ, RZ, -R15 ;  /* 0x000000ffff0f7224 */ /* 0x000fe200078e0a0f */
[----:B------:R-:W-:Y:S01]  /*4790*/  IABS R16, R6 ;  /* 0x0000000600107213 */ /* 0x000fe20000000000 */
[----:B------:R-:W-:Y:S01]  /*47a0*/  @!P2 IMAD.IADD R3, R3, 0x1, -R7 ;  /* 0x000000010303a824 */ /* 0x000fe200078e0a07 */
[----:B------:R-:W-:Y:S01]  /*47b0*/  ISETP.GE.AND P2, PT, R4, RZ, PT ;  /* 0x000000ff0400720c */ /* 0x000fe20003f46270 */
[----:B------:R-:W-:Y:S01]  /*47c0*/  IMAD R5, R7, R15, R5 ;  /* 0x0000000f07057224 */ /* 0x000fe200078e0205 */
[----:B------:R-:W-:Y:S01]  /*47d0*/  IABS R17, R12 ;  /* 0x0000000c00117213 */ /* 0x000fe20000000000 */
[----:B0-----:R-:W-:Y:S02]  /*47e0*/  IMAD.MOV.U32 R0, RZ, RZ, R14 ;  /* 0x000000ffff007224 */ /* 0x001fe400078e000e */
[----:B------:R-:W-:Y:S01]  /*47f0*/  IMAD.MOV.U32 R18, RZ, RZ, R21 ;  /* 0x000000ffff127224 */ /* 0x000fe200078e0015 */
[----:B------:R-:W-:Y:S01]  /*4800*/  LOP3.LUT R21, R9, 0x140, RZ, 0xfc, !PT ;  /* 0x0000014009157812 */ /* 0x000fe200078efcff */
[----:B------:R-:W-:Y:S01]  /*4810*/  @!P1 IMAD.MOV R0, RZ, RZ, -R0 ;  /* 0x000000ffff009224 */ /* 0x000fe200078e0a00 */
[C---:B------:R-:W-:Y:S01]  /*4820*/  ISETP.GT.U32.AND P1, PT, R7.reuse, R3, PT ;  /* 0x000000030700720c */ /* 0x040fe20003f24070 */
[----:B------:R-:W-:Y:S01]  /*4830*/  @!P4 IMAD.IADD R2, R2, 0x1, -R7 ;  /* 0x000000010202c824 */ /* 0x000fe200078e0a07 */
[----:B------:R-:W-:Y:S01]  /*4840*/  IABS R22, R21 ;  /* 0x0000001500167213 */ /* 0x000fe20000000000 */
[C---:B------:R-:W-:Y:S01]  /*4850*/  IMAD.HI.U32 R4, R8.reuse, R16, RZ ;  /* 0x0000001008047227 */ /* 0x040fe200078e00ff */
[----:B------:R0:W-:Y:S02]  /*4860*/  STL [R1+0x268], R0 ;  /* 0x0002680001007387 */ /* 0x0001e40000100800 */
[C---:B------:R-:W-:Y:S01]  /*4870*/  ISETP.GT.U32.AND P4, PT, R7.reuse, R2, PT ;  /* 0x000000020700720c */ /* 0x040fe20003f84070 */
[----:B------:R-:W-:Y:S01]  /*4880*/  @!P5 IMAD.MOV R18, RZ, RZ, -R18 ;  /* 0x000000ffff12d224 */ /* 0x000fe200078e0a12 */
[----:B------:R-:W-:Y:S01]  /*4890*/  ISETP.GT.U32.AND P5, PT, R7, R5, PT ;  /* 0x000000050700720c */ /* 0x000fe20003fa4070 */
[----:B------:R-:W-:-:S03]  /*48a0*/  IMAD.HI.U32 R14, R8, R17, RZ ;  /* 0x00000011080e7227 */ /* 0x000fc600078e00ff */
[----:B------:R-:W-:Y:S01]  /*48b0*/  STL [R1+0x270], R18 ;  /* 0x0002701201007387 */ /* 0x000fe20000100800 */
[----:B------:R-:W-:Y:S02]  /*48c0*/  IMAD.MOV R14, RZ, RZ, -R14 ;  /* 0x000000ffff0e7224 */ /* 0x000fe400078e0a0e */
[----:B0-----:R-:W-:Y:S02]  /*48d0*/  IMAD.MOV.U32 R0, RZ, RZ, R13 ;  /* 0x000000ffff007224 */ /* 0x001fe400078e000d */
[--C-:B------:R-:W-:Y:S01]  /*48e0*/  @!P1 IMAD.IADD R3, R3, 0x1, -R7.reuse ;  /* 0x0000000103039824 */ /* 0x100fe200078e0a07 */
[----:B------:R-:W-:Y:S01]  /*48f0*/  ISETP.GE.AND P1, PT, R12, RZ, PT ;  /* 0x000000ff0c00720c */ /* 0x000fe20003f26270 */
[----:B------:R-:W-:Y:S01]  /*4900*/  @!P3 IMAD.MOV R0, RZ, RZ, -R0 ;  /* 0x000000ffff00b224 */ /* 0x000fe200078e0a00 */
[----:B------:R-:W-:Y:S01]  /*4910*/  ISETP.GE.AND P3, PT, R6, RZ, PT ;  /* 0x000000ff0600720c */ /* 0x000fe20003f66270 */
[----:B------:R-:W-:Y:S01]  /*4920*/  IMAD.MOV R6, RZ, RZ, -R4 ;  /* 0x000000ffff067224 */ /* 0x000fe200078e0a04 */
[----:B------:R-:W-:Y:S01]  /*4930*/  LOP3.LUT R4, R9, 0x160, RZ, 0xfc, !PT ;  /* 0x0000016009047812 */ /* 0x000fe200078efcff */
[--C-:B------:R-:W-:Y:S01]  /*4940*/  @!P4 IMAD.IADD R2, R2, 0x1, -R7.reuse ;  /* 0x000000010202c824 */ /* 0x100fe200078e0a07 */
[----:B------:R0:W-:Y:S01]  /*4950*/  STL [R1+0x274], R0 ;  /* 0x0002740001007387 */ /* 0x0001e20000100800 */
[----:B------:R-:W-:Y:S01]  /*4960*/  IMAD R16, R7, R6, R16 ;  /* 0x0000000607107224 */ /* 0x000fe200078e0210 */
[----:B------:R-:W-:Y:S01]  /*4970*/  LOP3.LUT R6, R9, 0x15c, RZ, 0xfc, !PT ;  /* 0x0000015c09067812 */ /* 0x000fe200078efcff */
[----:B------:R-:W-:Y:S01]  /*4980*/  @!P5 IMAD.IADD R5, R5, 0x1, -R7 ;  /* 0x000000010505d824 */ /* 0x000fe200078e0a07 */
[----:B------:R-:W-:Y:S01]  /*4990*/  LOP3.LUT R12, R9, 0x15e, RZ, 0xfc, !PT ;  /* 0x0000015e090c7812 */ /* 0x000fe200078efcff */
[C---:B------:R-:W-:Y:S01]  /*49a0*/  IMAD R17, R7.reuse, R14, R17 ;  /* 0x0000000e07117224 */ /* 0x040fe200078e0211 */
[C---:B------:R-:W-:Y:S01]  /*49b0*/  ISETP.GT.U32.AND P4, PT, R7.reuse, R16, PT ;  /* 0x000000100700720c */ /* 0x040fe20003f84070 */
[----:B------:R-:W-:Y:S01]  /*49c0*/  IMAD.MOV.U32 R15, RZ, RZ, R3 ;  /* 0x000000ffff0f7224 */ /* 0x000fe200078e0003 */
[----:B------:R-:W-:Y:S01]  /*49d0*/  ISETP.GT.U32.AND P5, PT, R7, R5, PT ;  /* 0x000000050700720c */ /* 0x000fe20003fa4070 */
[----:B------:R-:W-:Y:S01]  /*49e0*/  IMAD.HI.U32 R25, R8, R22, RZ ;  /* 0x0000001608197227 */ /* 0x000fe200078e00ff */
[----:B------:R-:W-:-:S02]  /*49f0*/  IABS R13, R4 ;  /* 0x00000004000d7213 */ /* 0x000fc40000000000 */
[----:B------:R-:W-:Y:S01]  /*4a00*/  IABS R3, R6 ;  /* 0x0000000600037213 */ /* 0x000fe20000000000 */
[----:B------:R-:W-:Y:S01]  /*4a10*/  @!P6 IMAD.MOV R15, RZ, RZ, -R15 ;  /* 0x000000ffff0fe224 */ /* 0x000fe200078e0a0f */
[----:B------:R-:W-:Y:S01]  /*4a20*/  ISETP.GT.U32.AND P6, PT, R7, R17, PT ;  /* 0x000000110700720c */ /* 0x000fe20003fc4070 */
[----:B0-----:R-:W-:Y:S01]  /*4a30*/  IMAD.MOV.U32 R0, RZ, RZ, R2 ;  /* 0x000000ffff007224 */ /* 0x001fe200078e0002 */
[----:B------:R-:W-:Y:S01]  /*4a40*/  IABS R14, R12 ;  /* 0x0000000c000e7213 */ /* 0x000fe20000000000 */
[----:B------:R-:W-:Y:S01]  /*4a50*/  IMAD.HI.U32 R2, R8, R13, RZ ;  /* 0x0000000d08027227 */ /* 0x000fe200078e00ff */
[----:B------:R-:W-:Y:S03]  /*4a60*/  STL [R1+0x27c], R15 ;  /* 0x00027c0f01007387 */ /* 0x000fe60000100800 */
[--C-:B------:R-:W-:Y:S02]  /*4a70*/  @!P4 IMAD.IADD R16, R16, 0x1, -R7.reuse ;  /* 0x000000011010c824 */ /* 0x100fe400078e0a07 */
[----:B------:R-:W-:Y:S01]  /*4a80*/  @!P0 IMAD.MOV R0, RZ, RZ, -R0 ;  /* 0x000000ffff008224 */ /* 0x000fe200078e0a00 */
[----:B------:R-:W-:Y:S01]  /*4a90*/  ISETP.GE.AND P0, PT, R4, RZ, PT ;  /* 0x000000ff0400720c */ /* 0x000fe20003f06270 */
[--C-:B------:R-:W-:Y:S01]  /*4aa0*/  @!P5 IMAD.IADD R5, R5, 0x1, -R7.reuse ;  /* 0x000000010505d824 */ /* 0x100fe200078e0a07 */
[----:B------:R-:W-:Y:S01]  /*4ab0*/  ISETP.GT.U32.AND P4, PT, R7, R16, PT ;  /* 0x000000100700720c */ /* 0x000fe20003f84070 */
[----:B------:R-:W-:Y:S01]  /*4ac0*/  @!P6 IMAD.IADD R17, R17, 0x1, -R7 ;  /* 0x000000011111e824 */ /* 0x000fe200078e0a07 */
[----:B------:R0:W-:Y:S01]  /*4ad0*/  STL [R1+0x280], R0 ;  /* 0x0002800001007387 */ /* 0x0001e20000100800 */
[----:B------:R-:W-:Y:S01]  /*4ae0*/  IMAD.MOV.U32 R4, RZ, RZ, R3 ;  /* 0x000000ffff047224 */ /* 0x000fe200078e0003 */
[----:B------:R-:W-:Y:S01]  /*4af0*/  ISETP.GE.AND P5, PT, R12, RZ, PT ;  /* 0x000000ff0c00720c */ /* 0x000fe20003fa6270 */
[----:B------:R-:W-:Y:S01]  /*4b00*/  IMAD.HI.U32 R3, R8, R14, RZ ;  /* 0x0000000e08037227 */ /* 0x000fe200078e00ff */
[----:B------:R-:W-:-:S03]  /*4b10*/  ISETP.GT.U32.AND P6, PT, R7, R17, PT ;  /* 0x000000110700720c */ /* 0x000fc60003fc4070 */
[----:B------:R-:W-:Y:S02]  /*4b20*/  IMAD.MOV R2, RZ, RZ, -R2 ;  /* 0x000000ffff027224 */ /* 0x000fe400078e0a02 */
[----:B------:R-:W-:Y:S02]  /*4b30*/  IMAD.MOV R3, RZ, RZ, -R3 ;  /* 0x000000ffff037224 */ /* 0x000fe400078e0a03 */
[----:B0-----:R-:W-:Y:S01]  /*4b40*/  IMAD.MOV.U32 R0, RZ, RZ, R5 ;  /* 0x000000ffff007224 */ /* 0x001fe200078e0005 */
[----:B------:R-:W-:Y:S01]  /*4b50*/  LOP3.LUT R5, R9, 0x158, RZ, 0xfc, !PT ;  /* 0x0000015809057812 */ /* 0x000fe200078efcff */
[----:B------:R-:W-:Y:S02]  /*4b60*/  @!P4 IMAD.IADD R16, R16, 0x1, -R7 ;  /* 0x000000011010c824 */ /* 0x000fe400078e0a07 */
[----:B------:R-:W-:Y:S01]  /*4b70*/  @!P2 IMAD.MOV R0, RZ, RZ, -R0 ;  /* 0x000000ffff00a224 */ /* 0x000fe200078e0a00 */
[----:B------:R-:W-:Y:S01]  /*4b80*/  ISETP.GE.AND P2, PT, R6, RZ, PT ;  /* 0x000000ff0600720c */ /* 0x000fe20003f46270 */
[----:B------:R-:W-:Y:S01]  /*4b90*/  IMAD R2, R7, R2, R13 ;  /* 0x0000000207027224 */ /* 0x000fe200078e020d */
[----:B------:R-:W-:Y:S01]  /*4ba0*/  LOP3.LUT R13, R9, 0x15a, RZ, 0xfc, !PT ;  /* 0x0000015a090d7812 */ /* 0x000fe200078efcff */
[C---:B------:R-:W-:Y:S01]  /*4bb0*/  IMAD R3, R7.reuse, R3, R14 ;  /* 0x0000000307037224 */ /* 0x040fe200078e020e */
[----:B------:R0:W-:Y:S01]  /*4bc0*/  STL [R1+0x2b8], R0 ;  /* 0x0002b80001007387 */ /* 0x0001e20000100800 */
[----:B------:R-:W-:Y:S01]  /*4bd0*/  IMAD.HI.U32 R12, R8, R4, RZ ;  /* 0x00000004080c7227 */ /* 0x000fe200078e00ff */
[----:B------:R-:W-:-:S02]  /*4be0*/  ISETP.GT.U32.AND P4, PT, R7, R2, PT ;  /* 0x000000020700720c */ /* 0x000fc40003f84070 */
[----:B------:R-:W-:Y:S01]  /*4bf0*/  IABS R14, R5 ;  /* 0x00000005000e7213 */ /* 0x000fe20000000000 */
[----:B------:R-:W-:Y:S01]  /*4c00*/  IMAD.MOV R12, RZ, RZ, -R12 ;  /* 0x000000ffff0c7224 */ /* 0x000fe200078e0a0c */
[----:B------:R-:W-:Y:S01]  /*4c10*/  LOP3.LUT R6, R9, 0x156, RZ, 0xfc, !PT ;  /* 0x0000015609067812 */ /* 0x000fe200078efcff */
[----:B------:R-:W-:Y:S01]  /*4c20*/  @!P6 IMAD.IADD R17, R17, 0x1, -R7 ;  /* 0x000000011111e824 */ /* 0x000fe200078e0a07 */
[----:B------:R-:W-:Y:S01]  /*4c30*/  ISETP.GE.AND P6, PT, R13, RZ, PT ;  /* 0x000000ff0d00720c */ /* 0x000fe20003fc6270 */
[----:B------:R-:W-:Y:S01]  /*4c40*/  IMAD R4, R7, R12, R4 ;  /* 0x0000000c07047224 */ /* 0x000fe200078e0204 */
[----:B------:R-:W-:Y:S01]  /*4c50*/  IABS R13, R13 ;  /* 0x0000000d000d7213 */ /* 0x000fe20000000000 */
[----:B0-----:R-:W-:Y:S01]  /*4c60*/  IMAD.MOV.U32 R0, RZ, RZ, R16 ;  /* 0x000000ffff007224 */ /* 0x001fe200078e0010 */
[----:B------:R-:W-:Y:S01]  /*4c70*/  LOP3.LUT R12, R9, 0x154, RZ, 0xfc, !PT ;  /* 0x00000154090c7812 */ /* 0x000fe200078efcff */
[----:B------:R-:W-:Y:S01]  /*4c80*/  IMAD.HI.U32 R18, R8, R14, RZ ;  /* 0x0000000e08127227 */ /* 0x000fe200078e00ff */
[----:B------:R-:W-:-:S02]  /*4c90*/  IABS R15, R6 ;  /* 0x00000006000f7213 */ /* 0x000fc40000000000 */
[----:B------:R-:W-:Y:S01]  /*4ca0*/  IABS R16, R12 ;  /* 0x0000000c00107213 */ /* 0x000fe20000000000 */
[----:B------:R-:W-:Y:S01]  /*4cb0*/  @!P3 IMAD.MOV R0, RZ, RZ, -R0 ;  /* 0x000000ffff00b224 */ /* 0x000fe200078e0a00 */
[C---:B------:R-:W-:Y:S01]  /*4cc0*/  ISETP.GT.U32.AND P3, PT, R7.reuse, R3, PT ;  /* 0x000000030700720c */ /* 0x040fe20003f64070 */
[----:B------:R-:W-:Y:S02]  /*4cd0*/  @!P4 IMAD.IADD R2, R2, 0x1, -R7 ;  /* 0x000000010202c824 */ /* 0x000fe400078e0a07 */
[----:B------:R-:W-:Y:S01]  /*4ce0*/  IMAD.MOV R18, RZ, RZ, -R18 ;  /* 0x000000ffff127224 */ /* 0x000fe200078e0a12 */
[----:B------:R0:W-:Y:S01]  /*4cf0*/  STL [R1+0x2f0], R0 ;  /* 0x0002f00001007387 */ /* 0x0001e20000100800 */
[----:B------:R-:W-:Y:S01]  /*4d00*/  IMAD.HI.U32 R19, R8, R15, RZ ;  /* 0x0000000f08137227 */ /* 0x000fe200078e00ff */
[----:B------:R-:W-:-:S03]  /*4d10*/  ISETP.GT.U32.AND P4, PT, R7, R2, PT ;  /* 0x000000020700720c */ /* 0x000fc60003f84070 */
[----:B------:R-:W-:Y:S02]  /*4d20*/  IMAD R14, R7, R18, R14 ;  /* 0x00000012070e7224 */ /* 0x000fe400078e020e */
[----:B------:R-:W-:Y:S02]  /*4d30*/  IMAD.MOV R19, RZ, RZ, -R19 ;  /* 0x000000ffff137224 */ /* 0x000fe400078e0a13 */
[----:B------:R-:W-:Y:S02]  /*4d40*/  @!P3 IMAD.IADD R3, R3, 0x1, -R7 ;  /* 0x000000010303b824 */ /* 0x000fe400078e0a07 */
[----:B0-----:R-:W-:Y:S02]  /*4d50*/  IMAD.MOV.U32 R0, RZ, RZ, R17 ;  /* 0x000000ffff007224 */ /* 0x001fe400078e0011 */
[----:B------:R-:W-:Y:S01]  /*4d60*/  IMAD.HI.U32 R17, R8, R13, RZ ;  /* 0x0000000d08117227 */ /* 0x000fe200078e00ff */
[----:B------:R-:W-:-:S03]  /*4d70*/  ISETP.GT.U32.AND P3, PT, R7, R3, PT ;  /* 0x000000030700720c */ /* 0x000fc60003f64070 */
[----:B------:R-:W-:Y:S01]  /*4d80*/  @!P1 IMAD.MOV R0, RZ, RZ, -R0 ;  /* 0x000000ffff009224 */ /* 0x000fe200078e0a00 */
[C---:B------:R-:W-:Y:S01]  /*4d90*/  ISETP.GT.U32.AND P1, PT, R7.reuse, R4, PT ;  /* 0x000000040700720c */ /* 0x040fe20003f24070 */
[----:B------:R-:W-:Y:S02]  /*4da0*/  IMAD.MOV R17, RZ, RZ, -R17 ;  /* 0x000000ffff117224 */ /* 0x000fe400078e0a11 */
[----:B------:R-:W-:Y:S01]  /*4db0*/  @!P4 IMAD.IADD R2, R2, 0x1, -R7 ;  /* 0x000000010202c824 */ /* 0x000fe200078e0a07 */
[----:B------:R0:W-:Y:S01]  /*4dc0*/  STL [R1+0x2f4], R0 ;  /* 0x0002f40001007387 */ /* 0x0001e20000100800 */
[----:B------:R-:W-:Y:S01]  /*4dd0*/  IMAD R13, R7, R17, R13 ;  /* 0x00000011070d7224 */ /* 0x000fe200078e020d */
[----:B------:R-:W-:Y:S01]  /*4de0*/  ISETP.GE.AND P4, PT, R5, RZ, PT ;  /* 0x000000ff0500720c */ /* 0x000fe20003f86270 */
[----:B------:R-:W-:Y:S01]  /*4df0*/  IMAD.MOV.U32 R20, RZ, RZ, R2 ;  /* 0x000000ffff147224 */ /* 0x000fe200078e0002 */
[----:B------:R-:W-:Y:S01]  /*4e00*/  LOP3.LUT R2, R9, 0x152, RZ, 0xfc, !PT ;  /* 0x0000015209027812 */ /* 0x000fe200078efcff */
[----:B------:R-:W-:Y:S01]  /*4e10*/  @!P3 IMAD.IADD R3, R3, 0x1, -R7 ;  /* 0x000000010303b824 */ /* 0x000fe200078e0a07 */
[----:B------:R-:W-:Y:S01]  /*4e20*/  ISETP.GT.U32.AND P3, PT, R7, R13, PT ;  /* 0x0000000d0700720c */ /* 0x000fe20003f64070 */
[----:B------:R-:W-:-:S04]  /*4e30*/  IMAD.HI.U32 R5, R8, R16, RZ ;  /* 0x0000001008057227 */ /* 0x000fc800078e00ff */
[----:B------:R-:W-:Y:S02]  /*4e40*/  @!P1 IMAD.IADD R4, R4, 0x1, -R7 ;  /* 0x0000000104049824 */ /* 0x000fe400078e0a07 */
[----:B0-----:R-:W-:Y:S01]  /*4e50*/  IMAD.MOV.U32 R0, RZ, RZ, R3 ;  /* 0x000000ffff007224 */ /* 0x001fe200078e0003 */
[----:B------:R-:W-:Y:S01]  /*4e60*/  IABS R3, R2 ;  /* 0x0000000200037213 */ /* 0x000fe20000000000 */
[----:B------:R-:W-:Y:S01]  /*4e70*/  @!P0 IMAD.MOV R20, RZ, RZ, -R20 ;  /* 0x000000ffff148224 */ /* 0x000fe200078e0a14 */
[C---:B------:R-:W-:Y:S01]  /*4e80*/  ISETP.GT.U32.AND P1, PT, R7.reuse, R4, PT ;  /* 0x000000040700720c */ /* 0x040fe20003f24070 */
[----:B------:R-:W-:Y:S01]  /*4e90*/  @!P5 IMAD.MOV R0, RZ, RZ, -R0 ;  /* 0x000000ffff00d224 */ /* 0x000fe200078e0a00 */
[----:B------:R-:W-:Y:S01]  /*4ea0*/  ISETP.GT.U32.AND P0, PT, R7, R14, PT ;  /* 0x0000000e0700720c */ /* 0x000fe20003f04070 */
[----:B------:R-:W-:Y:S01]  /*4eb0*/  IMAD.MOV R5, RZ, RZ, -R5 ;  /* 0x000000ffff057224 */ /* 0x000fe200078e0a05 */
[----:B------:R-:W-:Y:S01]  /*4ec0*/  STL [R1+0x2ec], R20 ;  /* 0x0002ec1401007387 */ /* 0x000fe20000100800 */
[----:B------:R-:W-:Y:S01]  /*4ed0*/  @!P3 IMAD.IADD R13, R13, 0x1, -R7 ;  /* 0x000000010d0db824 */ /* 0x000fe200078e0a07 */
[----:B------:R-:W-:Y:S01]  /*4ee0*/  ISETP.GE.AND P5, PT, R6, RZ, PT ;  /* 0x000000ff0600720c */ /* 0x000fe20003fa6270 */
[C---:B------:R-:W-:Y:S01]  /*4ef0*/  IMAD R16, R7.reuse, R5, R16 ;  /* 0x0000000507107224 */ /* 0x040fe200078e0210 */
[----:B------:R0:W-:Y:S01]  /*4f00*/  STL [R1+0x2e8], R0 ;  /* 0x0002e80001007387 */ /* 0x0001e20000100800 */
[C---:B------:R-:W-:Y:S01]  /*4f10*/  IMAD R15, R7.reuse, R19, R15 ;  /* 0x00000013070f7224 */ /* 0x040fe200078e020f */
[----:B------:R-:W-:Y:S01]  /*4f20*/  ISETP.GT.U32.AND P3, PT, R7, R13, PT ;  /* 0x0000000d0700720c */ /* 0x000fe20003f64070 */
[----:B------:R-:W-:Y:S01]  /*4f30*/  IMAD.HI.U32 R18, R8, R3, RZ ;  /* 0x0000000308127227 */ /* 0x000fe200078e00ff */
[----:B------:R-:W-:-:S02]  /*4f40*/  LOP3.LUT R5, R9, 0x150, RZ, 0xfc, !PT ;  /* 0x0000015009057812 */ /* 0x000fc400078efcff */
[----:B------:R-:W-:Y:S01]  /*4f50*/  LOP3.LUT R6, R9, 0x14e, RZ, 0xfc, !PT ;  /* 0x0000014e09067812 */ /* 0x000fe200078efcff */
[--C-:B------:R-:W-:Y:S01]  /*4f60*/  @!P1 IMAD.IADD R4, R4, 0x1, -R7.reuse ;  /* 0x0000000104049824 */ /* 0x100fe200078e0a07 */
[C---:B------:R-:W-:Y:S01]  /*4f70*/  ISETP.GT.U32.AND P1, PT, R7.reuse, R15, PT ;  /* 0x0000000f0700720c */ /* 0x040fe20003f24070 */
[--C-:B------:R-:W-:Y:S01]  /*4f80*/  @!P0 IMAD.IADD R14, R14, 0x1, -R7.reuse ;  /* 0x000000010e0e8824 */ /* 0x100fe200078e0a07 */
[----:B------:R-:W-:Y:S01]  /*4f90*/  IABS R17, R5 ;  /* 0x0000000500117213 */ /* 0x000fe20000000000 */
[----:B0-----:R-:W-:Y:S01]  /*4fa0*/  IMAD.MOV.U32 R0, RZ, RZ, R4 ;  /* 0x000000ffff007224 */ /* 0x001fe200078e0004 */
[----:B------:R-:W-:Y:S01]  /*4fb0*/  IABS R4, R6 ;  /* 0x0000000600047213 */ /* 0x000fe20000000000 */
[----:B------:R-:W-:Y:S01]  /*4fc0*/  IMAD.MOV R18, RZ, RZ, -R18 ;  /* 0x000000ffff127224 */ /* 0x000fe200078e0a12 */
[C---:B------:R-:W-:Y:S01]  /*4fd0*/  ISETP.GT.U32.AND P0, PT, R7.reuse, R14, PT ;  /* 0x0000000e0700720c */ /* 0x040fe20003f04070 */
[----:B------:R-:W-:Y:S01]  /*4fe0*/  @!P2 IMAD.MOV R0, RZ, RZ, -R0 ;  /* 0x000000ffff00a224 */ /* 0x000fe200078e0a00 */
[----:B------:R-:W-:Y:S01]  /*4ff0*/  ISETP.GT.U32.AND P2, PT, R7, R16, PT ;  /* 0x000000100700720c */ /* 0x000fe20003f44070 */
[--C-:B------:R-:W-:Y:S01]  /*5000*/  @!P3 IMAD.IADD R13, R13, 0x1, -R7.reuse ;  /* 0x000000010d0db824 */ /* 0x100fe200078e0a07 */
[----:B------:R-:W-:Y:S01]  /*5010*/  ISETP.GE.AND P3, PT, R12, RZ, PT ;  /* 0x000000ff0c00720c */ /* 0x000fe20003f66270 */
[----:B------:R-:W-:Y:S01]  /*5020*/  IMAD.HI.U32 R12, R8, R17, RZ ;  /* 0x00000011080c7227 */ /* 0x000fe200078e00ff */
[----:B------:R0:W-:Y:S03]  /*5030*/  STL [R1+0x2e4], R0 ;  /* 0x0002e40001007387 */ /* 0x0001e60000100800 */
[----:B------:R-:W-:-:S02]  /*5040*/  @!P1 IMAD.IADD R15, R15, 0x1, -R7 ;  /* 0x000000010f0f9824 */ /* 0x000fc400078e0a07 */
[----:B------:R-:W-:Y:S01]  /*5050*/  IMAD R3, R7, R18, R3 ;  /* 0x0000001207037224 */ /* 0x000fe200078e0203 */
[----:B------:R-:W-:Y:S01]  /*5060*/  LOP3.LUT R18, R9, 0x142, RZ, 0xfc, !PT ;  /* 0x0000014209127812 */ /* 0x000fe200078efcff */
[----:B------:R-:W-:Y:S01]  /*5070*/  IMAD.MOV R12, RZ, RZ, -R12 ;  /* 0x000000ffff0c7224 */ /* 0x000fe200078e0a0c */
[C---:B------:R-:W-:Y:S01]  /*5080*/  ISETP.GT.U32.AND P1, PT, R7.reuse, R15, PT ;  /* 0x0000000f0700720c */ /* 0x040fe20003f24070 */
[--C-:B------:R-:W-:Y:S01]  /*5090*/  @!P2 IMAD.IADD R16, R16, 0x1, -R7.reuse ;  /* 0x000000011010a824 */ /* 0x100fe200078e0a07 */
[----:B------:R-:W-:Y:S01]  /*50a0*/  IABS R24, R18 ;  /* 0x0000001200187213 */ /* 0x000fe20000000000 */
[----:B------:R-:W-:Y:S01]  /*50b0*/  @!P0 IMAD.IADD R14, R14, 0x1, -R7 ;  /* 0x000000010e0e8824 */ /* 0x000fe200078e0a07 */
[C---:B------:R-:W-:Y:S01]  /*50c0*/  ISETP.GT.U32.AND P0, PT, R7.reuse, R3, PT ;  /* 0x000000030700720c */ /* 0x040fe20003f04070 */
[C---:B------:R-:W-:Y:S01]  /*50d0*/  IMAD R17, R7.reuse, R12, R17 ;  /* 0x0000000c07117224 */ /* 0x040fe200078e0211 */
[----:B------:R-:W-:Y:S01]  /*50e0*/  ISETP.GT.U32.AND P2, PT, R7, R16, PT ;  /* 0x000000100700720c */ /* 0x000fe20003f44070 */
[----:B------:R-:W-:-:S02]  /*50f0*/  IMAD.MOV.U32 R19, RZ, RZ, R13 ;  /* 0x000000ffff137224 */ /* 0x000fc400078e000d */
[----:B0-----:R-:W-:Y:S02]  /*5100*/  IMAD.MOV.U32 R0, RZ, RZ, R14 ;  /* 0x000000ffff007224 */ /* 0x001fe400078e000e */
[----:B------:R-:W-:-:S04]  /*5110*/  IMAD.HI.U32 R13, R8, R4, RZ ;  /* 0x00000004080d7227 */ /* 0x000fc800078e00ff */
[----:B------:R-:W-:Y:S01]  /*5120*/  @!P1 IMAD.IADD R15, R15, 0x1, -R7 ;  /* 0x000000010f0f9824 */ /* 0x000fe200078e0a07 */
[----:B------:R-:W-:Y:S01]  /*5130*/  ISETP.GE.AND P1, PT, R6, RZ, PT ;  /* 0x000000ff0600720c */ /* 0x000fe20003f26270 */
[----:B------:R-:W-:Y:S01]  /*5140*/  @!P6 IMAD.MOV R19, RZ, RZ, -R19 ;  /* 0x000000ffff13e224 */ /* 0x000fe200078e0a13 */
[----:B------:R-:W-:Y:S01]  /*5150*/  ISETP.GE.AND P6, PT, R2, RZ, PT ;  /* 0x000000ff0200720c */ /* 0x000fe20003fc6270 */
[----:B------:R-:W-:Y:S01]  /*5160*/  @!P2 IMAD.IADD R16, R16, 0x1, -R7 ;  /* 0x000000011010a824 */ /* 0x000fe200078e0a07 */
[----:B------:R-:W-:Y:S01]  /*5170*/  ISETP.GT.U32.AND P2, PT, R7, R17, PT ;  /* 0x000000110700720c */ /* 0x000fe20003f44070 */
[----:B------:R-:W-:Y:S01]  /*5180*/  @!P4 IMAD.MOV R0, RZ, RZ, -R0 ;  /* 0x000000ffff00c224 */ /* 0x000fe200078e0a00 */
[----:B------:R-:W-:Y:S01]  /*5190*/  LOP3.LUT R2, R9, 0x14c, RZ, 0xfc, !PT ;  /* 0x0000014c09027812 */ /* 0x000fe200078efcff */
[----:B------:R-:W-:Y:S01]  /*51a0*/  IMAD.MOV R13, RZ, RZ, -R13 ;  /* 0x000000ffff0d7224 */ /* 0x000fe200078e0a0d */
[----:B------:R-:W-:Y:S01]  /*51b0*/  STL [R1+0x2e0], R19 ;  /* 0x0002e01301007387 */ /* 0x000fe20000100800 */
[----:B------:R-:W-:Y:S01]  /*51c0*/  @!P0 IMAD.IADD R3, R3, 0x1, -R7 ;  /* 0x0000000103038824 */ /* 0x000fe200078e0a07 */
[----:B------:R-:W-:Y:S01]  /*51d0*/  ISETP.GE.AND P4, PT, R5, RZ, PT ;  /* 0x000000ff0500720c */ /* 0x000fe20003f86270 */
[----:B------:R-:W-:Y:S01]  /*51e0*/  IMAD.MOV.U32 R14, RZ, RZ, R15 ;  /* 0x000000ffff0e7224 */ /* 0x000fe200078e000f */
[----:B------:R0:W-:Y:S01]  /*51f0*/  STL [R1+0x348], R0 ;  /* 0x0003480001007387 */ /* 0x0001e20000100800 */
[C---:B------:R-:W-:Y:S01]  /*5200*/  IMAD R13, R7.reuse, R13, R4 ;  /* 0x0000000d070d7224 */ /* 0x040fe200078e0204 */
[----:B------:R-:W-:Y:S01]  /*5210*/  ISETP.GT.U32.AND P0, PT, R7, R3, PT ;  /* 0x000000030700720c */ /* 0x000fe20003f04070 */
[----:B------:R-:W-:Y:S01]  /*5220*/  @!P5 IMAD.MOV R14, RZ, RZ, -R14 ;  /* 0x000000ffff0ed224 */ /* 0x000fe200078e0a0e */
[----:B------:R-:W-:Y:S01]  /*5230*/  LOP3.LUT R4, R9, 0x14a, RZ, 0xfc, !PT ;  /* 0x0000014a09047812 */ /* 0x000fe200078efcff */
[----:B------:R-:W-:Y:S01]  /*5240*/  @!P2 IMAD.IADD R17, R17, 0x1, -R7 ;  /* 0x000000011111a824 */ /* 0x000fe200078e0a07 */
[----:B------:R-:W-:Y:S01]  /*5250*/  ISETP.GE.AND P5, PT, R2, RZ, PT ;  /* 0x000000ff0200720c */ /* 0x000fe20003fa6270 */
[----:B------:R-:W-:Y:S01]  /*5260*/  IMAD.HI.U32 R23, R8, R24, RZ ;  /* 0x0000001808177227 */ /* 0x000fe200078e00ff */
[----:B------:R1:W-:Y:S01]  /*5270*/  STL [R1+0x344], R14 ;  /* 0x0003440e01007387 */ /* 0x0003e20000100800 */
[----:B------:R-:W-:-:S02]  /*5280*/  IABS R12, R4 ;  /* 0x00000004000c7213 */ /* 0x000fc40000000000 */
[----:B0-----:R-:W-:Y:S01]  /*5290*/  IMAD.MOV.U32 R0, RZ, RZ, R16 ;  /* 0x000000ffff007224 */ /* 0x001fe200078e0010 */
[----:B------:R-:W-:Y:S01]  /*52a0*/  IABS R16, R2 ;  /* 0x0000000200107213 */ /* 0x000fe20000000000 */
[----:B------:R-:W-:Y:S01]  /*52b0*/  IMAD.MOV R23, RZ, RZ, -R23 ;  /* 0x000000ffff177224 */ /* 0x000fe200078e0a17 */
[----:B------:R-:W-:Y:S01]  /*52c0*/  ISETP.GT.U32.AND P2, PT, R7, R17, PT ;  /* 0x000000110700720c */ /* 0x000fe20003f44070 */
[----:B------:R-:W-:Y:S01]  /*52d0*/  IMAD.HI.U32 R6, R8, R12, RZ ;  /* 0x0000000c08067227 */ /* 0x000fe200078e00ff */
[----:B------:R-:W-:-:S03]  /*52e0*/  LOP3.LUT R2, R9, 0x148, RZ, 0xfc, !PT ;  /* 0x0000014809027812 */ /* 0x000fc600078efcff */
[----:B-1----:R-:W-:Y:S01]  /*52f0*/  IMAD.HI.U32 R14, R8, R16, RZ ;  /* 0x00000010080e7227 */ /* 0x002fe200078e00ff */
[----:B------:R-:W-:-:S03]  /*5300*/  IABS R5, R2 ;  /* 0x0000000200057213 */ /* 0x000fc60000000000 */
[----:B------:R-:W-:Y:S02]  /*5310*/  IMAD.MOV R14, RZ, RZ, -R14 ;  /* 0x000000ffff0e7224 */ /* 0x000fe400078e0a0e */
[--C-:B------:R-:W-:Y:S01]  /*5320*/  @!P0 IMAD.IADD R3, R3, 0x1, -R7.reuse ;  /* 0x0000000103038824 */ /* 0x100fe200078e0a07 */
[C---:B------:R-:W-:Y:S01]  /*5330*/  ISETP.GT.U32.AND P0, PT, R7.reuse, R13, PT ;  /* 0x0000000d0700720c */ /* 0x040fe20003f04070 */
[----:B------:R-:W-:Y:S02]  /*5340*/  IMAD.MOV R6, RZ, RZ, -R6 ;  /* 0x000000ffff067224 */ /* 0x000fe400078e0a06 */
[C---:B------:R-:W-:Y:S02]  /*5350*/  IMAD R16, R7.reuse, R14, R16 ;  /* 0x0000000e07107224 */ /* 0x040fe400078e0210 */
[----:B------:R-:W-:Y:S02]  /*5360*/  IMAD R12, R7, R6, R12 ;  /* 0x00000006070c7224 */ /* 0x000fe400078e020c */
[----:B------:R-:W-:Y:S01]  /*5370*/  @!P2 IMAD.IADD R17, R17, 0x1, -R7 ;  /* 0x000000011111a824 */ /* 0x000fe200078e0a07 */
[----:B------:R-:W-:Y:S01]  /*5380*/  ISETP.GT.U32.AND P2, PT, R7, R16, PT ;  /* 0x000000100700720c */ /* 0x000fe20003f44070 */
[----:B------:R-:W-:-:S02]  /*5390*/  IMAD.MOV.U32 R15, RZ, RZ, R3 ;  /* 0x000000ffff0f7224 */ /* 0x000fc400078e0003 */
[----:B------:R-:W-:Y:S01]  /*53a0*/  @!P3 IMAD.MOV R0, RZ, RZ, -R0 ;  /* 0x000000ffff00b224 */ /* 0x000fe200078e0a00 */
[----:B------:R-:W-:Y:S01]  /*53b0*/  ISETP.GE.AND P3, PT, R4, RZ, PT ;  /* 0x000000ff0400720c */ /* 0x000fe20003f66270 */
[----:B------:R-:W-:Y:S01]  /*53c0*/  @!P6 IMAD.MOV R15, RZ, RZ, -R15 ;  /* 0x000000ffff0fe224 */ /* 0x000fe200078e0a0f */
[----:B------:R-:W-:Y:S01]  /*53d0*/  ISETP.GT.U32.AND P6, PT, R7, R12, PT ;  /* 0x0000000c0700720c */ /* 0x000fe20003fc4070 */
[----:B------:R-:W-:Y:S01]  /*53e0*/  IMAD.HI.U32 R6, R8, R5, RZ ;  /* 0x0000000508067227 */ /* 0x000fe200078e00ff */
[----:B------:R-:W-:Y:S01]  /*53f0*/  LOP3.LUT R4, R9, 0x146, RZ, 0xfc, !PT ;  /* 0x0000014609047812 */ /* 0x000fe200078efcff */
[----:B------:R0:W-:Y:S02]  /*5400*/  STL [R1+0x340], R0 ;  /* 0x0003400001007387 */ /* 0x0001e40000100800 */
[----:B------:R-:W-:Y:S01]  /*5410*/  IMAD.MOV R6, RZ, RZ, -R6 ;  /* 0x000000ffff067224 */ /* 0x000fe200078e0a06 */
[----:B------:R-:W-:Y:S01]  /*5420*/  IABS R19, R4 ;  /* 0x0000000400137213 */ /* 0x000fe20000000000 */
[--C-:B------:R-:W-:Y:S01]  /*5430*/  @!P2 IMAD.IADD R16, R16, 0x1, -R7.reuse ;  /* 0x000000011010a824 */ /* 0x100fe200078e0a07 */
[----:B------:R1:W-:Y:S01]  /*5440*/  STL [R1+0x33c], R15 ;  /* 0x00033c0f01007387 */ /* 0x0003e20000100800 */
[----:B------:R-:W-:-:S02]  /*5450*/  @!P0 IMAD.IADD R13, R13, 0x1, -R7 ;  /* 0x000000010d0d8824 */ /* 0x000fc400078e0a07 */
[----:B------:R-:W-:Y:S01]  /*5460*/  IMAD.HI.U32 R14, R8, R19, RZ ;  /* 0x00000013080e7227 */ /* 0x000fe200078e00ff */
[C---:B------:R-:W-:Y:S02]  /*5470*/  ISETP.GT.U32.AND P2, PT, R7.reuse, R16, PT ;  /* 0x000000100700720c */ /* 0x040fe40003f44070 */
[----:B------:R-:W-:Y:S01]  /*5480*/  ISETP.GT.U32.AND P0, PT, R7, R13, PT ;  /* 0x0000000d0700720c */ /* 0x000fe20003f04070 */
[----:B0-----:R-:W-:Y:S01]  /*5490*/  IMAD.MOV.U32 R0, RZ, RZ, R17 ;  /* 0x000000ffff007224 */ /* 0x001fe200078e0011 */
[----:B------:R-:W-:Y:S01]  /*54a0*/  LOP3.LUT R17, R9, 0x13c, RZ, 0xfc, !PT ;  /* 0x0000013c09117812 */ /* 0x000fe200078efcff */
[----:B------:R-:W-:Y:S02]  /*54b0*/  @!P6 IMAD.IADD R12, R12, 0x1, -R7 ;  /* 0x000000010c0ce824 */ /* 0x000fe400078e0a07 */
[----:B------:R-:W-:Y:S01]  /*54c0*/  @!P4 IMAD.MOV R0, RZ, RZ, -R0 ;  /* 0x000000ffff00c224 */ /* 0x000fe200078e0a00 */
[----:B------:R-:W-:Y:S01]  /*54d0*/  ISETP.GE.AND P4, PT, R2, RZ, PT ;  /* 0x000000ff0200720c */ /* 0x000fe20003f86270 */
[C---:B------:R-:W-:Y:S01]  /*54e0*/  IMAD R2, R7.reuse, R6, R5 ;  /* 0x0000000607027224 */ /* 0x040fe200078e0205 */
[----:B------:R-:W-:Y:S01]  /*54f0*/  ISETP.GT.U32.AND P6, PT, R7, R12, PT ;  /* 0x0000000c0700720c */ /* 0x000fe20003fc4070 */
[----:B------:R-:W-:Y:S01]  /*5500*/  IMAD.MOV R14, RZ, RZ, -R14 ;  /* 0x000000ffff0e7224 */ /* 0x000fe200078e0a0e */
[----:B------:R-:W-:Y:S01]  /*5510*/  LOP3.LUT R6, R9, 0x144, RZ, 0xfc, !PT ;  /* 0x0000014409067812 */ /* 0x000fe200078efcff */
[----:B------:R-:W-:Y:S01]  /*5520*/  @!P2 IMAD.IADD R16, R16, 0x1, -R7 ;  /* 0x000000011010a824 */ /* 0x000fe200078e0a07 */
[C---:B------:R-:W-:Y:S01]  /*5530*/  ISETP.GT.U32.AND P2, PT, R7.reuse, R2, PT ;  /* 0x000000020700720c */ /* 0x040fe20003f44070 */
[----:B------:R-:W-:Y:S01]  /*5540*/  IMAD R19, R7, R14, R19 ;  /* 0x0000000e07137224 */ /* 0x000fe200078e0213 */
[----:B-1----:R-:W-:Y:S01]  /*5550*/  IABS R15, R6 ;  /* 0x00000006000f7213 */ /* 0x002fe20000000000 */
[----:B------:R-:W-:Y:S01]  /*5560*/  @!P0 IMAD.IADD R13, R13, 0x1, -R7 ;  /* 0x000000010d0d8824 */ /* 0x000fe200078e0a07 */
[----:B------:R0:W-:Y:S01]  /*5570*/  STL [R1+0x338], R0 ;  /* 0x0003380001007387 */ /* 0x0001e20000100800 */
[----:B------:R-:W-:Y:S01]  /*5580*/  IMAD R23, R7, R23, R24 ;  /* 0x0000001707177224 */ /* 0x000fe200078e0218 */
[----:B------:R-:W-:Y:S01]  /*5590*/  ISETP.GE.AND P0, PT, R4, RZ, PT ;  /* 0x000000ff0400720c */ /* 0x000fe20003f06270 */
[----:B------:R-:W-:Y:S01]  /*55a0*/  IMAD.HI.U32 R14, R8, R15, RZ ;  /* 0x0000000f080e7227 */ /* 0x000fe200078e00ff */
[----:B------:R-:W-:-:S02]  /*55b0*/  LOP3.LUT R4, R9, 0x13e, RZ, 0xfc, !PT ;  /* 0x0000013e09047812 */ /* 0x000fc400078efcff */
[----:B------:R-:W-:Y:S01]  /*55c0*/  IABS R5, R17 ;  /* 0x0000001100057213 */ /* 0x000fe20000000000 */
[----:B------:R-:W-:Y:S01]  /*55d0*/  @!P6 IMAD.IADD R12, R12, 0x1, -R7 ;  /* 0x000000010c0ce824 */ /* 0x000fe200078e0a07 */
[----:B------:R-:W-:Y:S01]  /*55e0*/  ISETP.GT.U32.AND P6, PT, R7, R19, PT ;  /* 0x000000130700720c */ /* 0x000fe20003fc4070 */
[----:B------:R-:W-:Y:S01]  /*55f0*/  IMAD.MOV R14, RZ, RZ, -R14 ;  /* 0x000000ffff0e7224 */ /* 0x000fe200078e0a0e */
[----:B------:R-:W-:Y:S01]  /*5600*/  IABS R3, R4 ;  /* 0x0000000400037213 */ /* 0x000fe20000000000 */
[----:B0-----:R-:W-:Y:S01]  /*5610*/  IMAD.MOV.U32 R0, RZ, RZ, R13 ;  /* 0x000000ffff007224 */ /* 0x001fe200078e000d */
[----:B------:R-:W-:Y:S01]  /*5620*/  LOP3.LUT R13, R9, 0x138, RZ, 0xfc, !PT ;  /* 0x00000138090d7812 */ /* 0x000fe200078efcff */
[C---:B------:R-:W-:Y:S02]  /*5630*/  IMAD R15, R7.reuse, R14, R15 ;  /* 0x0000000e070f7224 */ /* 0x040fe400078e020f */
[----:B------:R-:W-:Y:S02]  /*5640*/  @!P2 IMAD.IADD R2, R2, 0x1, -R7 ;  /* 0x000000010202a824 */ /* 0x000fe400078e0a07 */
[----:B------:R-:W-:Y:S01]  /*5650*/  @!P1 IMAD.MOV R0, RZ, RZ, -R0 ;  /* 0x000000ffff009224 */ /* 0x000fe200078e0a00 */
[----:B------:R-:W-:Y:S01]  /*5660*/  ISETP.GT.U32.AND P2, PT, R7, R15, PT ;  /* 0x0000000f0700720c */ /* 0x000fe20003f44070 */
[----:B------:R-:W-:-:S02]  /*5670*/  IMAD.MOV R25, RZ, RZ, -R25 ;  /* 0x000000ffff197224 */ /* 0x000fc400078e0a19 */
[----:B------:R-:W-:Y:S01]  /*5680*/  @!P6 IMAD.IADD R19, R19, 0x1, -R7 ;  /* 0x000000011313e824 */ /* 0x000fe200078e0a07 */
[C---:B------:R-:W-:Y:S01]  /*5690*/  ISETP.GT.U32.AND P6, PT, R7.reuse, R23, PT ;  /* 0x000000170700720c */ /* 0x040fe20003fc4070 */
[----:B------:R0:W-:Y:S01]  /*56a0*/  STL [R1+0x334], R0 ;  /* 0x0003340001007387 */ /* 0x0001e20000100800 */
[C---:B------:R-:W-:Y:S02]  /*56b0*/  IMAD.HI.U32 R20, R8.reuse, R3, RZ ;  /* 0x0000000308147227 */ /* 0x040fe400078e00ff */
[C---:B------:R-:W-:Y:S02]  /*56c0*/  ISETP.GT.U32.AND P1, PT, R7.reuse, R19, PT ;  /* 0x000000130700720c */ /* 0x040fe40003f24070 */
[----:B------:R-:W-:Y:S02]  /*56d0*/  IMAD R22, R7, R25, R22 ;  /* 0x0000001907167224 */ /* 0x000fe400078e0216 */
[----:B------:R-:W-:-:S04]  /*56e0*/  IMAD.HI.U32 R14, R8, R5, RZ ;  /* 0x00000005080e7227 */ /* 0x000fc800078e00ff */
[----:B0-----:R-:W-:Y:S01]  /*56f0*/  IMAD.MOV.U32 R0, RZ, RZ, R16 ;  /* 0x000000ffff007224 */ /* 0x001fe200078e0010 */
[----:B------:R-:W-:Y:S01]  /*5700*/  IABS R16, R13 ;  /* 0x0000000d00107213 */ /* 0x000fe20000000000 */
[--C-:B------:R-:W-:Y:S01]  /*5710*/  @!P2 IMAD.IADD R15, R15, 0x1, -R7.reuse ;  /* 0x000000010f0fa824 */ /* 0x100fe200078e0a07 */
[----:B------:R-:W-:Y:S01]  /*5720*/  ISETP.GT.U32.AND P2, PT, R7, R2, PT ;  /* 0x000000020700720c */ /* 0x000fe20003f44070 */
[----:B------:R-:W-:Y:S02]  /*5730*/  @!P5 IMAD.MOV R0, RZ, RZ, -R0 ;  /* 0x000000ffff00d224 */ /* 0x000fe400078e0a00 */
[----:B------:R-:W-:Y:S01]  /*5740*/  @!P6 IMAD.IADD R23, R23, 0x1, -R7 ;  /* 0x000000011717e824 */ /* 0x000fe200078e0a07 */
[C---:B------:R-:W-:Y:S01]  /*5750*/  ISETP.GT.U32.AND P6, PT, R7.reuse, R15, PT ;  /* 0x0000000f0700720c */ /* 0x040fe20003fc4070 */
[----:B------:R-:W-:Y:S01]  /*5760*/  IMAD.MOV R20, RZ, RZ, -R20 ;  /* 0x000000ffff147224 */ /* 0x000fe200078e0a14 */
[----:B------:R0:W-:Y:S01]  /*5770*/  STL [R1+0x378], R0 ;  /* 0x0003780001007387 */ /* 0x0001e20000100800 */
[----:B------:R-:W-:Y:S01]  /*5780*/  IMAD.MOV R14, RZ, RZ, -R14 ;  /* 0x000000ffff0e7224 */ /* 0x000fe200078e0a0e */
[C---:B------:R-:W-:Y:S01]  /*5790*/  ISETP.GT.U32.AND P5, PT, R7.reuse, R23, PT ;  /* 0x000000170700720c */ /* 0x040fe20003fa4070 */
[----:B------:R-:W-:Y:S01]  /*57a0*/  IMAD R3, R7, R20, R3 ;  /* 0x0000001407037224 */ /* 0x000fe200078e0203 */
[----:B------:R-:W-:Y:S01]  /*57b0*/  LOP3.LUT R20, R9, 0x13a, RZ, 0xfc, !PT ;  /* 0x0000013a09147812 */ /* 0x000fe200078efcff */
[----:B------:R-:W-:-:S02]  /*57c0*/  IMAD R5, R7, R14, R5 ;  /* 0x0000000e07057224 */ /* 0x000fc400078e0205 */
[--C-:B------:R-:W-:Y:S01]  /*57d0*/  @!P2 IMAD.IADD R2, R2, 0x1, -R7.reuse ;  /* 0x000000010202a824 */ /* 0x100fe200078e0a07 */
[----:B------:R-:W-:Y:S01]  /*57e0*/  ISETP.GT.U32.AND P2, PT, R7, R3, PT ;  /* 0x000000030700720c */ /* 0x000fe20003f44070 */
[--C-:B------:R-:W-:Y:S01]  /*57f0*/  @!P1 IMAD.IADD R19, R19, 0x1, -R7.reuse ;  /* 0x0000000113139824 */ /* 0x100fe200078e0a07 */
[----:B------:R-:W-:Y:S01]  /*5800*/  IABS R14, R20 ;  /* 0x00000014000e7213 */ /* 0x000fe20000000000 */
[----:B0-----:R-:W-:Y:S01]  /*5810*/  IMAD.MOV.U32 R0, RZ, RZ, R12 ;  /* 0x000000ffff007224 */ /* 0x001fe200078e000c */
[----:B------:R-:W-:Y:S01]  /*5820*/  ISETP.GE.AND P1, PT, R6, RZ, PT ;  /* 0x000000ff0600720c */ /* 0x000fe20003f26270 */
[----:B------:R-:W-:Y:S01]  /*5830*/  @!P6 IMAD.IADD R15, R15, 0x1, -R7 ;  /* 0x000000010f0fe824 */ /* 0x000fe200078e0a07 */
[C---:B------:R-:W-:Y:S01]  /*5840*/  ISETP.GT.U32.AND P6, PT, R7.reuse, R5, PT ;  /* 0x000000050700720c */ /* 0x040fe20003fc4070 */
[----:B------:R-:W-:Y:S01]  /*5850*/  @!P3 IMAD.MOV R0, RZ, RZ, -R0 ;  /* 0x000000ffff00b224 */ /* 0x000fe200078e0a00 */
[----:B------:R-:W-:Y:S01]  /*5860*/  ISETP.GT.U32.AND P3, PT, R7, R22, PT ;  /* 0x000000160700720c */ /* 0x000fe20003f64070 */
[----:B------:R-:W-:Y:S01]  /*5870*/  IMAD.MOV.U32 R24, RZ, RZ, R2 ;  /* 0x000000ffff187224 */ /* 0x000fe200078e0002 */
[----:B------:R-:W-:Y:S01]  /*5880*/  LOP3.LUT R2, R9, 0x136, RZ, 0xfc, !PT ;  /* 0x0000013609027812 */ /* 0x000fe200078efcff */
[----:B------:R-:W-:Y:S01]  /*5890*/  IMAD.HI.U32 R6, R8, R14, RZ ;  /* 0x0000000e08067227 */ /* 0x000fe200078e00ff */
[----:B------:R0:W-:Y:S03]  /*58a0*/  STL [R1+0x380], R0 ;  /* 0x0003800001007387 */ /* 0x0001e60000100800 */
[----:B------:R-:W-:-:S02]  /*58b0*/  @!P4 IMAD.MOV R24, RZ, RZ, -R24 ;  /* 0x000000ffff18c224 */ /* 0x000fc400078e0a18 */
[--C-:B------:R-:W-:Y:S01]  /*58c0*/  @!P2 IMAD.IADD R3, R3, 0x1, -R7.reuse ;  /* 0x000000010303a824 */ /* 0x100fe200078e0a07 */
[----:B------:R-:W-:Y:S01]  /*58d0*/  ISETP.GE.AND P2, PT, R4, RZ, PT ;  /* 0x000000ff0400720c */ /* 0x000fe20003f46270 */
[----:B------:R-:W-:Y:S01]  /*58e0*/  IMAD.HI.U32 R12, R8, R16, RZ ;  /* 0x00000010080c7227 */ /* 0x000fe200078e00ff */
[----:B------:R-:W-:Y:S01]  /*58f0*/  STL [R1+0x37c], R24 ;  /* 0x00037c1801007387 */ /* 0x000fe20000100800 */
[----:B------:R-:W-:Y:S02]  /*5900*/  LOP3.LUT R4, R9, 0x134, RZ, 0xfc, !PT ;  /* 0x0000013409047812 */ /* 0x000fe400078efcff */
[----:B------:R-:W-:Y:S01]  /*5910*/  @!P3 IMAD.IADD R22, R22, 0x1, -R7 ;  /* 0x000000011616b824 */ /* 0x000fe200078e0a07 */
[----:B------:R-:W-:Y:S01]  /*5920*/  ISETP.GE.AND P3, PT, R21, RZ, PT ;  /* 0x000000ff1500720c */ /* 0x000fe20003f66270 */
[----:B0-----:R-:W-:Y:S02]  /*5930*/  IMAD.MOV.U32 R0, RZ, RZ, R19 ;  /* 0x000000ffff007224 */ /* 0x001fe400078e0013 */
[--C-:B------:R-:W-:Y:S01]  /*5940*/  @!P5 IMAD.IADD R23, R23, 0x1, -R7.reuse ;  /* 0x000000011717d824 */ /* 0x100fe200078e0a07 */
[----:B------:R-:W-:Y:S01]  /*5950*/  ISETP.GT.U32.AND P4, PT, R7, R22, PT ;  /* 0x000000160700720c */ /* 0x000fe20003f84070 */
[----:B------:R-:W-:Y:S01]  /*5960*/  IMAD.MOV R6, RZ, RZ, -R6 ;  /* 0x000000ffff067224 */ /* 0x000fe200078e0a06 */
[----:B------:R-:W-:Y:S01]  /*5970*/  ISETP.GE.AND P5, PT, R18, RZ, PT ;  /* 0x000000ff1200720c */ /* 0x000fe20003fa6270 */
[----:B------:R-:W-:-:S02]  /*5980*/  @!P6 IMAD.IADD R5, R5, 0x1, -R7 ;  /* 0x000000010505e824 */ /* 0x000fc400078e0a07 */
[----:B------:R-:W-:Y:S01]  /*5990*/  @!P0 IMAD.MOV R0, RZ, RZ, -R0 ;  /* 0x000000ffff008224 */ /* 0x000fe200078e0a00 */
[C---:B------:R-:W-:Y:S01]  /*59a0*/  ISETP.GT.U32.AND P0, PT, R7.reuse, R3, PT ;  /* 0x000000030700720c */ /* 0x040fe20003f04070 */
[----:B------:R-:W-:Y:S01]  /*59b0*/  IMAD.MOV R12, RZ, RZ, -R12 ;  /* 0x000000ffff0c7224 */ /* 0x000fe200078e0a0c */
[C---:B------:R-:W-:Y:S01]  /*59c0*/  ISETP.GT.U32.AND P6, PT, R7.reuse, R5, PT ;  /* 0x000000050700720c */ /* 0x040fe20003fc4070 */
[C---:B------:R-:W-:Y:S01]  /*59d0*/  IMAD R6, R7.reuse, R6, R14 ;  /* 0x0000000607067224 */ /* 0x040fe200078e020e */
[----:B------:R0:W-:Y:S01]  /*59e0*/  STL [R1+0x374], R0 ;  /* 0x0003740001007387 */ /* 0x0001e20000100800 */
[----:B------:R-:W-:Y:S01]  /*59f0*/  IMAD.MOV.U32 R14, RZ, RZ, R15 ;  /* 0x000000ffff0e7224 */ /* 0x000fe200078e000f */
[----:B------:R-:W-:Y:S01]  /*5a00*/  IABS R15, R2 ;  /* 0x00000002000f7213 */ /* 0x000fe20000000000 */
[C---:B------:R-:W-:Y:S02]  /*5a10*/  IMAD R12, R7.reuse, R12, R16 ;  /* 0x0000000c070c7224 */ /* 0x040fe400078e0210 */
[----:B------:R-:W-:Y:S01]  /*5a20*/  @!P1 IMAD.MOV R14, RZ, RZ, -R14 ;  /* 0x000000ffff0e9224 */ /* 0x000fe200078e0a0e */
[C---:B------:R-:W-:Y:S01]  /*5a30*/  ISETP.GT.U32.AND P1, PT, R7.reuse, R6, PT ;  /* 0x000000060700720c */ /* 0x040fe20003f24070 */
[--C-:B------:R-:W-:Y:S01]  /*5a40*/  @!P4 IMAD.IADD R22, R22, 0x1, -R7.reuse ;  /* 0x000000011616c824 */ /* 0x100fe200078e0a07 */
[----:B------:R-:W-:Y:S01]  /*5a50*/  ISETP.GT.U32.AND P4, PT, R7, R12, PT ;  /* 0x0000000c0700720c */ /* 0x000fe20003f84070 */
[----:B------:R-:W-:Y:S01]  /*5a60*/  @!P0 IMAD.IADD R3, R3, 0x1, -R7 ;  /* 0x0000000103038824 */ /* 0x000fe200078e0a07 */
[----:B------:R1:W-:Y:S01]  /*5a70*/  STL [R1+0x390], R14 ;  /* 0x0003900e01007387 */ /* 0x0003e20000100800 */
[----:B0-----:R-:W-:Y:S01]  /*5a80*/  IMAD.MOV.U32 R0, RZ, RZ, R23 ;  /* 0x000000ffff007224 */ /* 0x001fe200078e0017 */
[----:B------:R-:W-:Y:S01]  /*5a90*/  ISETP.GE.AND P0, PT, R20, RZ, PT ;  /* 0x000000ff1400720c */ /* 0x000fe20003f06270 */
[----:B------:R-:W-:-:S02]  /*5aa0*/  IMAD.MOV.U32 R18, RZ, RZ, R22 ;  /* 0x000000ffff127224 */ /* 0x000fc400078e0016 */
[----:B------:R-:W-:Y:S01]  /*5ab0*/  @!P5 IMAD.MOV R0, RZ, RZ, -R0 ;  /* 0x000000ffff00d224 */ /* 0x000fe200078e0a00 */
[----:B------:R-:W-:Y:S01]  /*5ac0*/  ISETP.GE.AND P5, PT, R17, RZ, PT ;  /* 0x000000ff1100720c */ /* 0x000fe20003fa6270 */
[--C-:B------:R-:W-:Y:S01]  /*5ad0*/  @!P6 IMAD.IADD R5, R5, 0x1, -R7.reuse ;  /* 0x000000010505e824 */ /* 0x100fe200078e0a07 */
[----:B------:R-:W-:Y:S01]  /*5ae0*/  ISETP.GE.AND P6, PT, R13, RZ, PT ;  /* 0x000000ff0d00720c */ /* 0x000fe20003fc6270 */
[----:B------:R-:W-:Y:S01]  /*5af0*/  IMAD.HI.U32 R13, R8, R15, RZ ;  /* 0x0000000f080d7227 */ /* 0x000fe200078e00ff */
[----:B------:R0:W-:Y:S01]  /*5b00*/  STL [R1+0x3a8], R0 ;  /* 0x0003a80001007387 */ /* 0x0001e20000100800 */
[----:B-1----:R-:W-:Y:S02]  /*5b10*/  IABS R14, R4 ;  /* 0x00000004000e7213 */ /* 0x002fe40000000000 */
[----:B------:R-:W-:Y:S01]  /*5b20*/  @!P3 IMAD.MOV R18, RZ, RZ, -R18 ;  /* 0x000000ffff12b224 */ /* 0x000fe200078e0a12 */
[----:B------:R-:W-:Y:S01]  /*5b30*/  LOP3.LUT R17, R9, 0x12c, RZ, 0xfc, !PT ;  /* 0x0000012c09117812 */ /* 0x000fe200078efcff */
[--C-:B------:R-:W-:Y:S01]  /*5b40*/  @!P1 IMAD.IADD R6, R6, 0x1, -R7.reuse ;  /* 0x0000000106069824 */ /* 0x100fe200078e0a07 */
[----:B------:R-:W-:Y:S01]  /*5b50*/  ISETP.GE.AND P1, PT, R2, RZ, PT ;  /* 0x000000ff0200720c */ /* 0x000fe20003f26270 */
[----:B------:R-:W-:Y:S01]  /*5b60*/  @!P4 IMAD.IADD R12, R12, 0x1, -R7 ;  /* 0x000000010c0cc824 */ /* 0x000fe200078e0a07 */
[----:B------:R-:W-:Y:S01]  /*5b70*/  STL [R1+0x3a4], R18 ;  /* 0x0003a41201007387 */ /* 0x000fe20000100800 */
[----:B------:R-:W-:Y:S01]  /*5b80*/  IMAD.MOV R13, RZ, RZ, -R13 ;  /* 0x000000ffff0d7224 */ /* 0x000fe200078e0a0d */
[C---:B------:R-:W-:Y:S01]  /*5b90*/  ISETP.GT.U32.AND P3, PT, R7.reuse, R6, PT ;  /* 0x000000060700720c */ /* 0x040fe20003f64070 */
[----:B0-----:R-:W-:Y:S01]  /*5ba0*/  IMAD.MOV.U32 R0, RZ, RZ, R3 ;  /* 0x000000ffff007224 */ /* 0x001fe200078e0003 */
[C---:B------:R-:W-:Y:S01]  /*5bb0*/  ISETP.GT.U32.AND P4, PT, R7.reuse, R12, PT ;  /* 0x0000000c0700720c */ /* 0x040fe20003f84070 */
[----:B------:R-:W-:Y:S01]  /*5bc0*/  IMAD.MOV.U32 R16, RZ, RZ, R14 ;  /* 0x000000ffff107224 */ /* 0x000fe200078e000e */
[----:B------:R-:W-:Y:S01]  /*5bd0*/  IABS R19, R17 ;  /* 0x0000001100137213 */ /* 0x000fe20000000000 */
[----:B------:R-:W-:Y:S01]  /*5be0*/  @!P2 IMAD.MOV R0, RZ, RZ, -R0 ;  /* 0x000000ffff00a224 */ /* 0x000fe200078e0a00 */
[----:B------:R-:W-:Y:S01]  /*5bf0*/  ISETP.GE.AND P2, PT, R4, RZ, PT ;  /* 0x000000ff0400720c */ /* 0x000fe20003f46270 */
[----:B------:R-:W-:Y:S01]  /*5c00*/  IMAD R14, R7, R13, R15 ;  /* 0x0000000d070e7224 */ /* 0x000fe200078e020f */
[C---:B------:R-:W-:Y:S01]  /*5c10*/  LOP3.LUT R13, R9.reuse, 0x132, RZ, 0xfc, !PT ;  /* 0x00000132090d7812 */ /* 0x040fe200078efcff */
[----:B------:R-:W-:Y:S01]  /*5c20*/  IMAD.HI.U32 R2, R8, R16, RZ ;  /* 0x0000001008027227 */ /* 0x000fe200078e00ff */
[----:B------:R0:W-:Y:S01]  /*5c30*/  STL [R1+0x3a0], R0 ;  /* 0x0003a00001007387 */ /* 0x0001e20000100800 */
[----:B------:R-:W-:-:S02]  /*5c40*/  LOP3.LUT R15, R9, 0x130, RZ, 0xfc, !PT ;  /* 0x00000130090f7812 */ /* 0x000fc400078efcff */
[----:B------:R-:W-:Y:S02]  /*5c50*/  IMAD.MOV R2, RZ, RZ, -R2 ;  /* 0x000000ffff027224 */ /* 0x000fe400078e0a02 */
[--C-:B------:R-:W-:Y:S01]  /*5c60*/  @!P3 IMAD.IADD R6, R6, 0x1, -R7.reuse ;  /* 0x000000010606b824 */ /* 0x100fe200078e0a07 */
[----:B------:R-:W-:Y:S01]  /*5c70*/  ISETP.GE.AND P3, PT, R13, RZ, PT ;  /* 0x000000ff0d00720c */ /* 0x000fe20003f66270 */
[C---:B------:R-:W-:Y:S01]  /*5c80*/  IMAD R4, R7.reuse, R2, R16 ;  /* 0x0000000207047224 */ /* 0x040fe200078e0210 */
[----:B------:R-:W-:Y:S01]  /*5c90*/  IABS R13, R13 ;  /* 0x0000000d000d7213 */ /* 0x000fe20000000000 */
[----:B------:R-:W-:Y:S01]  /*5ca0*/  @!P4 IMAD.IADD R12, R12, 0x1, -R7 ;  /* 0x000000010c0cc824 */ /* 0x000fe200078e0a07 */
[----:B------:R-:W-:Y:S01]  /*5cb0*/  IABS R2, R15 ;  /* 0x0000000f00027213 */ /* 0x000fe20000000000 */
[----:B0-----:R-:W-:Y:S01]  /*5cc0*/  IMAD.MOV.U32 R0, RZ, RZ, R5 ;  /* 0x000000ffff007224 */ /* 0x001fe200078e0005 */
[----:B------:R-:W-:Y:S01]  /*5cd0*/  ISETP.GT.U32.AND P4, PT, R7, R4, PT ;  /* 0x000000040700720c */ /* 0x000fe20003f84070 */
[----:B------:R-:W-:Y:S01]  /*5ce0*/  IMAD.HI.U32 R16, R8, R13, RZ ;  /* 0x0000000d08107227 */ /* 0x000fe200078e00ff */
[----:B------:R-:W-:-:S03]  /*5cf0*/  LOP3.LUT R5, R9, 0x12e, RZ, 0xfc, !PT ;  /* 0x0000012e09057812 */ /* 0x000fc600078efcff */
[----:B------:R-:W-:Y:S01]  /*5d00*/  @!P5 IMAD.MOV R0, RZ, RZ, -R0 ;  /* 0x000000ffff00d224 */ /* 0x000fe200078e0a00 */
[----:B------:R-:W-:Y:S01]  /*5d10*/  ISETP.GT.U32.AND P5, PT, R7, R14, PT ;  /* 0x0000000e0700720c */ /* 0x000fe20003fa4070 */
[----:B------:R-:W-:Y:S01]  /*5d20*/  IMAD.MOV R16, RZ, RZ, -R16 ;  /* 0x000000ffff107224 */ /* 0x000fe200078e0a10 */
[----:B------:R-:W-:Y:S02]  /*5d30*/  IABS R3, R5 ;  /* 0x0000000500037213 */ /* 0x000fe40000000000 */
[----:B------:R0:W-:Y:S03]  /*5d40*/  STL [R1+0x39c], R0 ;  /* 0x00039c0001007387 */ /* 0x0001e60000100800 */
[----:B------:R-:W-:-:S05]  /*5d50*/  @!P4 IMAD.IADD R4, R4, 0x1, -R7 ;  /* 0x000000010404c824 */ /* 0x000fca00078e0a07 */
[C---:B------:R-:W-:Y:S01]  /*5d60*/  ISETP.GT.U32.AND P4, PT, R7.reuse, R4, PT ;  /* 0x000000040700720c */ /* 0x040fe20003f84070 */
[----:B------:R-:W-:Y:S02]  /*5d70*/  @!P5 IMAD.IADD R14, R14, 0x1, -R7 ;  /* 0x000000010e0ed824 */ /* 0x000fe400078e0a07 */
[----:B0-----:R-:W-:Y:S02]  /*5d80*/  IMAD.MOV.U32 R0, RZ, RZ, R6 ;  /* 0x000000ffff007224 */ /* 0x001fe400078e0006 */
[----:B------:R-:W-:Y:S01]  /*5d90*/  IMAD.HI.U32 R6, R8, R3, RZ ;  /* 0x0000000308067227 */ /* 0x000fe200078e00ff */
[----:B------:R-:W-:-:S03]  /*5da0*/  ISETP.GT.U32.AND P5, PT, R7, R14, PT ;  /* 0x0000000e0700720c */ /* 0x000fc60003fa4070 */
[----:B------:R-:W-:Y:S01]  /*5db0*/  @!P0 IMAD.MOV R0, RZ, RZ, -R0 ;  /* 0x000000ffff008224 */ /* 0x000fe200078e0a00 */
[----:B------:R-:W-:Y:S01]  /*5dc0*/  ISETP.GE.AND P0, PT, R15, RZ, PT ;  /* 0x000000ff0f00720c */ /* 0x000fe20003f06270 */
[----:B------:R-:W-:-:S03]  /*5dd0*/  IMAD.HI.U32 R15, R8, R2, RZ ;  /* 0x00000002080f7227 */ /* 0x000fc600078e00ff */
[----:B------:R0:W-:Y:S01]  /*5de0*/  STL [R1+0x398], R0 ;  /* 0x0003980001007387 */ /* 0x0001e20000100800 */
[----:B------:R-:W-:Y:S02]  /*5df0*/  IMAD.MOV R15, RZ, RZ, -R15 ;  /* 0x000000ffff0f7224 */ /* 0x000fe400078e0a0f */
[----:B------:R-:W-:Y:S02]  /*5e00*/  IMAD.MOV R6, RZ, RZ, -R6 ;  /* 0x000000ffff067224 */ /* 0x000fe400078e0a06 */
[----:B------:R-:W-:Y:S02]  /*5e10*/  @!P5 IMAD.IADD R14, R14, 0x1, -R7 ;  /* 0x000000010e0ed824 */ /* 0x000fe400078e0a07 */
[----:B------:R-:W-:Y:S01]  /*5e20*/  IMAD R2, R7, R15, R2 ;  /* 0x0000000f07027224 */ /* 0x000fe200078e0202 */
[----:B------:R-:W-:Y:S01]  /*5e30*/  LOP3.LUT R15, R9, 0x12a, RZ, 0xfc, !PT ;  /* 0x0000012a090f7812 */ /* 0x000fe200078efcff */
[----:B------:R-:W-:Y:S01]  /*5e40*/  IMAD R3, R7, R6, R3 ;  /* 0x0000000607037224 */ /* 0x000fe200078e0203 */
[----:B------:R-:W-:Y:S01]  /*5e50*/  LOP3.LUT R6, R9, 0x128, RZ, 0xfc, !PT ;  /* 0x0000012809067812 */ /* 0x000fe200078efcff */
[----:B0-----:R-:W-:Y:S01]  /*5e60*/  IMAD.MOV.U32 R0, RZ, RZ, R12 ;  /* 0x000000ffff007224 */ /* 0x001fe200078e000c */
[----:B------:R-:W-:Y:S01]  /*5e70*/  IABS R18, R15 ;  /* 0x0000000f00127213 */ /* 0x000fe20000000000 */
[----:B------:R-:W-:Y:S01]  /*5e80*/  @!P4 IMAD.IADD R4, R4, 0x1, -R7 ;  /* 0x000000010404c824 */ /* 0x000fe200078e0a07 */
[----:B------:R-:W-:Y:S01]  /*5e90*/  ISETP.GT.U32.AND P4, PT, R7, R2, PT ;  /* 0x000000020700720c */ /* 0x000fe20003f84070 */
[----:B------:R-:W-:Y:S01]  /*5ea0*/  @!P6 IMAD.MOV R0, RZ, RZ, -R0 ;  /* 0x000000ffff00e224 */ /* 0x000fe200078e0a00 */
[----:B------:R-:W-:Y:S01]  /*5eb0*/  ISETP.GE.AND P6, PT, R5, RZ, PT ;  /* 0x000000ff0500720c */ /* 0x000fe20003fc6270 */
[----:B------:R-:W-:Y:S01]  /*5ec0*/  IMAD R5, R7, R16, R13 ;  /* 0x0000001007057224 */ /* 0x000fe200078e020d */
[----:B------:R-:W-:-:S02]  /*5ed0*/  LOP3.LUT R13, R9, 0x126, RZ, 0xfc, !PT ;  /* 0x00000126090d7812 */ /* 0x000fc400078efcff */
[----:B------:R0:W-:Y:S01]  /*5ee0*/  STL [R1+0x3b4], R0 ;  /* 0x0003b40001007387 */ /* 0x0001e20000100800 */
[----:B------:R-:W-:Y:S02]  /*5ef0*/  IABS R12, R6 ;  /* 0x00000006000c7213 */ /* 0x000fe40000000000 */
[C---:B------:R-:W-:Y:S02]  /*5f00*/  ISETP.GT.U32.AND P5, PT, R7.reuse, R5, PT ;  /* 0x000000050700720c */ /* 0x040fe40003fa4070 */
[----:B------:R-:W-:Y:S02]  /*5f10*/  IABS R16, R13 ;  /* 0x0000000d00107213 */ /* 0x000fe40000000000 */
[----:B------:R-:W-:Y:S02]  /*5f20*/  @!P4 IMAD.IADD R2, R2, 0x1, -R7 ;  /* 0x000000010202c824 */ /* 0x000fe400078e0a07 */
[----:B0-----:R-:W-:Y:S02]  /*5f30*/  IMAD.MOV.U32 R0, RZ, RZ, R14 ;  /* 0x000000ffff007224 */ /* 0x001fe400078e000e */
[----:B------:R-:W-:Y:S01]  /*5f40*/  IMAD.HI.U32 R14, R8, R19, RZ ;  /* 0x00000013080e7227 */ /* 0x000fe200078e00ff */
[----:B------:R-:W-:-:S03]  /*5f50*/  ISETP.GT.U32.AND P4, PT, R7, R2, PT ;  /* 0x000000020700720c */ /* 0x000fc60003f84070 */
[----:B------:R-:W-:Y:S01]  /*5f60*/  @!P1 IMAD.MOV R0, RZ, RZ, -R0 ;  /* 0x000000ffff009224 */ /* 0x000fe200078e0a00 */
[----:B------:R-:W-:Y:S01]  /*5f70*/  ISETP.GT.U32.AND P1, PT, R7, R3, PT ;  /* 0x000000030700720c */ /* 0x000fe20003f24070 */
[----:B------:R-:W-:Y:S02]  /*5f80*/  @!P5 IMAD.IADD R5, R5, 0x1, -R7 ;  /* 0x000000010505d824 */ /* 0x000fe400078e0a07 */
[----:B------:R-:W-:Y:S01]  /*5f90*/  IMAD.MOV R14, RZ, RZ, -R14 ;  /* 0x000000ffff0e7224 */ /* 0x000fe200078e0a0e */
[----:B------:R0:W-:Y:S02]  /*5fa0*/  STL [R1+0x3b0], R0 ;  /* 0x0003b00001007387 */ /* 0x0001e40000100800 */
[----:B------:R-:W-:-:S03]  /*5fb0*/  ISETP.GT.U32.AND P5, PT, R7, R5, PT ;  /* 0x000000050700720c */ /* 0x000fc60003fa4070 */
[----:B------:R-:W-:Y:S01]  /*5fc0*/  @!P4 IMAD.IADD R2, R2, 0x1, -R7 ;  /* 0x000000010202c824 */ /* 0x000fe200078e0a07 */
[----:B------:R-:W-:-:S03]  /*5fd0*/  ISETP.GE.AND P4, PT, R15, RZ, PT ;  /* 0x000000ff0f00720c */ /* 0x000fc60003f86270 */
[----:B------:R-:W-:Y:S02]  /*5fe0*/  @!P1 IMAD.IADD R3, R3, 0x1, -R7 ;  /* 0x0000000103039824 */ /* 0x000fe400078e0a07 */
[----:B0-----:R-:W-:Y:S02]  /*5ff0*/  IMAD.MOV.U32 R0, RZ, RZ, R4 ;  /* 0x000000ffff007224 */ /* 0x001fe400078e0004 */
[C---:B------:R-:W-:Y:S01]  /*6000*/  IMAD R4, R7.reuse, R14, R19 ;  /* 0x0000000e07047224 */ /* 0x040fe200078e0213 */
[----:B------:R-:W-:Y:S01]  /*6010*/  ISETP.GT.U32.AND P1, PT, R7, R3, PT ;  /* 0x000000030700720c */ /* 0x000fe20003f24070 */
[----:B------:R-:W-:Y:S01]  /*6020*/  @!P2 IMAD.MOV R0, RZ, RZ, -R0 ;  /* 0x000000ffff00a224 */ /* 0x000fe200078e0a00 */
[----:B------:R-:W-:Y:S01]  /*6030*/  ISETP.GE.AND P2, PT, R17, RZ, PT ;  /* 0x000000ff1100720c */ /* 0x000fe20003f46270 */
[----:B------:R-:W-:Y:S01]  /*6040*/  @!P5 IMAD.IADD R5, R5, 0x1, -R7 ;  /* 0x000000010505d824 */ /* 0x000fe200078e0a07 */
[----:B------:R-:W-:Y:S01]  /*6050*/  ISETP.GT.U32.AND P5, PT, R7, R4, PT ;  /* 0x000000040700720c */ /* 0x000fe20003fa4070 */
[----:B------:R-:W-:Y:S01]  /*6060*/  IMAD.MOV.U32 R14, RZ, RZ, R16 ;  /* 0x000000ffff0e7224 */ /* 0x000fe200078e0010 */
[----:B------:R0:W-:Y:S01]  /*6070*/  STL [R1+0x3ac], R0 ;  /* 0x0003ac0001007387 */ /* 0x0001e20000100800 */
[----:B------:R-:W-:-:S04]  /*6080*/  IMAD.HI.U32 R17, R8, R12, RZ ;  /* 0x0000000c08117227 */ /* 0x000fc800078e00ff */
[----:B------:R-:W-:-:S04]  /*6090*/  IMAD.HI.U32 R19, R8, R18, RZ ;  /* 0x0000001208137227 */ /* 0x000fc800078e00ff */
[----:B------:R-:W-:-:S04]  /*60a0*/  IMAD.HI.U32 R16, R8, R14, RZ ;  /* 0x0000000e08107227 */ /* 0x000fc800078e00ff */
[----:B0-----:R-:W-:Y:S02]  /*60b0*/  IMAD.MOV.U32 R0, RZ, RZ, R5 ;  /* 0x000000ffff007224 */ /* 0x001fe400078e0005 */
[----:B------:R-:W-:Y:S02]  /*60c0*/  IMAD.MOV R17, RZ, RZ, -R17 ;  /* 0x000000ffff117224 */ /* 0x000fe400078e0a11 */
[----:B------:R-:W-:Y:S02]  /*60d0*/  IMAD.MOV R19, RZ, RZ, -R19 ;  /* 0x000000ffff137224 */ /* 0x000fe400078e0a13 */
[----:B------:R-:W-:Y:S02]  /*60e0*/  @!P3 IMAD.MOV R0, RZ, RZ, -R0 ;  /* 0x000000ffff00b224 */ /* 0x000fe400078e0a00 */
[----:B------:R-:W-:Y:S02]  /*60f0*/  IMAD.MOV R16, RZ, RZ, -R16 ;  /* 0x000000ffff107224 */ /* 0x000fe400078e0a10 */
[----:B------:R-:W-:Y:S01]  /*6100*/  IMAD R12, R7, R17, R12 ;  /* 0x00000011070c7224 */ /* 0x000fe200078e020c */
[----:B------:R0:W-:Y:S01]  /*6110*/  STL [R1+0x394], R0 ;  /* 0x0003940001007387 */ /* 0x0001e20000100800 */
[--C-:B------:R-:W-:Y:S01]  /*6120*/  @!P1 IMAD.IADD R3, R3, 0x1, -R7.reuse ;  /* 0x0000000103039824 */ /* 0x100fe200078e0a07 */
[----:B------:R-:W-:Y:S01]  /*6130*/  LOP3.LUT R17, R9, 0x124, RZ, 0xfc, !PT ;  /* 0x0000012409117812 */ /* 0x000fe200078efcff */
[C---:B------:R-:W-:Y:S01]  /*6140*/  IMAD R15, R7.reuse, R19, R18 ;  /* 0x00000013070f7224 */ /* 0x040fe200078e0212 */
[C---:B------:R-:W-:Y:S01]  /*6150*/  ISETP.GT.U32.AND P1, PT, R7.reuse, R12, PT ;  /* 0x0000000c0700720c */ /* 0x040fe20003f24070 */
[----:B------:R-:W-:Y:S01]  /*6160*/  IMAD R5, R7, R16, R14 ;  /* 0x0000001007057224 */ /* 0x000fe200078e020e */
[----:B------:R-:W-:Y:S01]  /*6170*/  LOP3.LUT R18, R9, 0x122, RZ, 0xfc, !PT ;  /* 0x0000012209127812 */ /* 0x000fe200078efcff */
[----:B------:R-:W-:Y:S01]  /*6180*/  @!P5 IMAD.IADD R4, R4, 0x1, -R7 ;  /* 0x000000010404d824 */ /* 0x000fe200078e0a07 */
[C---:B------:R-:W-:Y:S01]  /*6190*/  ISETP.GT.U32.AND P3, PT, R7.reuse, R15, PT ;  /* 0x0000000f0700720c */ /* 0x040fe20003f64070 */
[----:B------:R-:W-:Y:S01]  /*61a0*/  IMAD.MOV.U32 R16, RZ, RZ, R2 ;  /* 0x000000ffff107224 */ /* 0x000fe200078e0002 */
[----:B------:R-:W-:Y:S01]  /*61b0*/  IABS R14, R17 ;  /* 0x00000011000e7213 */ /* 0x000fe20000000000 */
[----:B0-----:R-:W-:Y:S01]  /*61c0*/  IMAD.MOV.U32 R0, RZ, RZ, R3 ;  /* 0x000000ffff007224 */ /* 0x001fe200078e0003 */
[C---:B------:R-:W-:Y:S01]  /*61d0*/  ISETP.GT.U32.AND P5, PT, R7.reuse, R4, PT ;  /* 0x000000040700720c */ /* 0x040fe20003fa4070 */
[----:B------:R-:W-:Y:S01]  /*61e0*/  @!P0 IMAD.MOV R16, RZ, RZ, -R16 ;  /* 0x000000ffff108224 */ /* 0x000fe200078e0a10 */
[----:B------:R-:W-:Y:S01]  /*61f0*/  ISETP.GE.AND P0, PT, R6, RZ, PT ;  /* 0x000000ff0600720c */ /* 0x000fe20003f06270 */
[----:B------:R-:W-:Y:S01]  /*6200*/  @!P6 IMAD.MOV R0, RZ, RZ, -R0 ;  /* 0x000000ffff00e224 */ /* 0x000fe200078e0a00 */
[----:B------:R-:W-:Y:S01]  /*6210*/  ISETP.GT.U32.AND P6, PT, R7, R5, PT ;  /* 0x000000050700720c */ /* 0x000fe20003fc4070 */
[--C-:B------:R-:W-:Y:S01]  /*6220*/  @!P1 IMAD.IADD R12, R12, 0x1, -R7.reuse ;  /* 0x000000010c0c9824 */ /* 0x100fe200078e0a07 */
[----:B------:R0:W-:Y:S01]  /*6230*/  STL [R1+0x38c], R16 ;  /* 0x00038c1001007387 */ /* 0x0001e20000100800 */
[----:B------:R-:W-:Y:S01]  /*6240*/  IMAD.MOV.U32 R2, RZ, RZ, R14 ;  /* 0x000000ffff027224 */ /* 0x000fe200078e000e */
[----:B------:R-:W-:Y:S01]  /*6250*/  LOP3.LUT R14, R9, 0x120, RZ, 0xfc, !PT ;  /* 0x00000120090e7812 */ /* 0x000fe200078efcff */
[----:B------:R-:W-:Y:S01]  /*6260*/  @!P3 IMAD.IADD R15, R15, 0x1, -R7 ;  /* 0x000000010f0fb824 */ /* 0x000fe200078e0a07 */
[----:B------:R1:W-:Y:S01]  /*6270*/  STL [R1+0x388], R0 ;  /* 0x0003880001007387 */ /* 0x0003e20000100800 */
[----:B------:R-:W-:Y:S01]  /*6280*/  IMAD.HI.U32 R3, R8, R2, RZ ;  /* 0x0000000208037227 */ /* 0x000fe200078e00ff */
[----:B------:R-:W-:-:S02]  /*6290*/  ISETP.GE.AND P3, PT, R17, RZ, PT ;  /* 0x000000ff1100720c */ /* 0x000fc40003f66270 */
[----:B------:R-:W-:Y:S01]  /*62a0*/  ISETP.GT.U32.AND P1, PT, R7, R15, PT ;  /* 0x0000000f0700720c */ /* 0x000fe20003f24070 */
[--C-:B------:R-:W-:Y:S01]  /*62b0*/  @!P5 IMAD.IADD R4, R4, 0x1, -R7.reuse ;  /* 0x000000010404d824 */ /* 0x100fe200078e0a07 */
[----:B0-----:R-:W-:Y:S01]  /*62c0*/  IABS R16, R18 ;  /* 0x0000001200107213 */ /* 0x001fe20000000000 */
[----:B------:R-:W-:Y:S01]  /*62d0*/  @!P6 IMAD.IADD R5, R5, 0x1, -R7 ;  /* 0x000000010505e824 */ /* 0x000fe200078e0a07 */
[----:B------:R-:W-:Y:S01]  /*62e0*/  ISETP.GT.U32.AND P6, PT, R7, R12, PT ;  /* 0x0000000c0700720c */ /* 0x000fe20003fc4070 */
[----:B------:R-:W-:Y:S01]  /*62f0*/  IMAD.MOV R3, RZ, RZ, -R3 ;  /* 0x000000ffff037224 */ /* 0x000fe200078e0a03 */
[----:B------:R-:W-:Y:S01]  /*6300*/  IABS R17, R14 ;  /* 0x0000000e00117213 */ /* 0x000fe20000000000 */
[----:B------:R-:W-:Y:S01]  /*6310*/  IMAD.HI.U32 R6, R8, R16, RZ ;  /* 0x0000001008067227 */ /* 0x000fe200078e00ff */
[----:B------:R-:W-:-:S03]  /*6320*/  ISETP.GE.AND P5, PT, R13, RZ, PT ;  /* 0x000000ff0d00720c */ /* 0x000fc60003fa6270 */
[----:B-1----:R-:W-:Y:S01]  /*6330*/  IMAD.MOV.U32 R0, RZ, RZ, R4 ;  /* 0x000000ffff007224 */ /* 0x002fe200078e0004 */
[----:B------:R-:W-:Y:S01]  /*6340*/  LOP3.LUT R4, R9, 0x11e, RZ, 0xfc, !PT ;  /* 0x0000011e09047812 */ /* 0x000fe200078efcff */
[----:B------:R-:W-:Y:S02]  /*6350*/  IMAD.MOV R6, RZ, RZ, -R6 ;  /* 0x000000ffff067224 */ /* 0x000fe400078e0a06 */
[----:B------:R-:W-:Y:S01]  /*6360*/  @!P2 IMAD.MOV R0, RZ, RZ, -R0 ;  /* 0x000000ffff00a224 */ /* 0x000fe200078e0a00 */
[C---:B------:R-:W-:Y:S01]  /*6370*/  ISETP.GT.U32.AND P2, PT, R7.reuse, R5, PT ;  /* 0x000000050700720c */ /* 0x040fe20003f44070 */
[C---:B------:R-:W-:Y:S01]  /*6380*/  IMAD R16, R7.reuse, R6, R16 ;  /* 0x0000000607107224 */ /* 0x040fe200078e0210 */
[----:B------:R-:W-:Y:S01]  /*6390*/  IABS R6, R4 ;  /* 0x0000000400067213 */ /* 0x000fe20000000000 */
[----:B------:R-:W-:Y:S01]  /*63a0*/  IMAD R2, R7, R3, R2 ;  /* 0x0000000307027224 */ /* 0x000fe200078e0202 */
[----:B------:R-:W-:Y:S01]  /*63b0*/  LOP3.LUT R3, R9, 0x11c, RZ, 0xfc, !PT ;  /* 0x0000011c09037812 */ /* 0x000fe200078efcff */
[--C-:B------:R-:W-:Y:S01]  /*63c0*/  @!P6 IMAD.IADD R12, R12, 0x1, -R7.reuse ;  /* 0x000000010c0ce824 */ /* 0x100fe200078e0a07 */
[----:B------:R-:W-:Y:S01]  /*63d0*/  ISETP.GT.U32.AND P6, PT, R7, R16, PT ;  /* 0x000000100700720c */ /* 0x000fe20003fc4070 */
[----:B------:R-:W-:Y:S01]  /*63e0*/  @!P1 IMAD.IADD R15, R15, 0x1, -R7 ;  /* 0x000000010f0f9824 */ /* 0x000fe200078e0a07 */
[----:B------:R-:W-:Y:S01]  /*63f0*/  ISETP.GT.U32.AND P1, PT, R7, R2, PT ;  /* 0x000000020700720c */ /* 0x000fe20003f24070 */
[----:B------:R0:W-:Y:S01]  /*6400*/  STL [R1+0x384], R0 ;  /* 0x0003840001007387 */ /* 0x0001e20000100800 */
[----:B------:R-:W-:Y:S01]  /*6410*/  IABS R13, R3 ;  /* 0x00000003000d7213 */ /* 0x000fe20000000000 */
[----:B------:R-:W-:-:S04]  /*6420*/  IMAD.HI.U32 R19, R8, R6, RZ ;  /* 0x0000000608137227 */ /* 0x000fc800078e00ff */
[----:B------:R-:W-:Y:S01]  /*6430*/  @!P2 IMAD.IADD R5, R5, 0x1, -R7 ;  /* 0x000000010505a824 */ /* 0x000fe200078e0a07 */
[----:B------:R-:W-:Y:S01]  /*6440*/  ISETP.GE.AND P2, PT, R18, RZ, PT ;  /* 0x000000ff1200720c */ /* 0x000fe20003f46270 */
[----:B------:R-:W-:-:S04]  /*6450*/  IMAD.HI.U32 R18, R8, R17, RZ ;  /* 0x0000001108127227 */ /* 0x000fc800078e00ff */
[----:B0-----:R-:W-:Y:S02]  /*6460*/  IMAD.MOV.U32 R0, RZ, RZ, R15 ;  /* 0x000000ffff007224 */ /* 0x001fe400078e000f */
[--C-:B------:R-:W-:Y:S02]  /*6470*/  @!P6 IMAD.IADD R16, R16, 0x1, -R7.reuse ;  /* 0x000000011010e824 */ /* 0x100fe400078e0a07 */
[----:B------:R-:W-:Y:S01]  /*6480*/  @!P1 IMAD.IADD R2, R2, 0x1, -R7 ;  /* 0x0000000102029824 */ /* 0x000fe200078e0a07 */
[----:B------:R-:W-:Y:S01]  /*6490*/  ISETP.GE.AND P1, PT, R14, RZ, PT ;  /* 0x000000ff0e00720c */ /* 0x000fe20003f26270 */
[----:B------:R-:W-:Y:S01]  /*64a0*/  IMAD.MOV R18, RZ, RZ, -R18 ;  /* 0x000000ffff127224 */ /* 0x000fe200078e0a12 */
[C---:B------:R-:W-:Y:S01]  /*64b0*/  ISETP.GT.U32.AND P6, PT, R7.reuse, R16, PT ;  /* 0x000000100700720c */ /* 0x040fe20003fc4070 */
[----:B------:R-:W-:Y:S01]  /*64c0*/  @!P4 IMAD.MOV R0, RZ, RZ, -R0 ;  /* 0x000000ffff00c224 */ /* 0x000fe200078e0a00 */
[----:B------:R-:W-:Y:S01]  /*64d0*/  ISETP.GT.U32.AND P4, PT, R7, R2, PT ;  /* 0x000000020700720c */ /* 0x000fe20003f84070 */
[----:B------:R-:W-:-:S03]  /*64e0*/  IMAD.HI.U32 R14, R8, R13, RZ ;  /* 0x0000000d080e7227 */ /* 0x000fc600078e00ff */
[----:B------:R0:W-:Y:S01]  /*64f0*/  STL [R1+0x370], R0 ;  /* 0x0003700001007387 */ /* 0x0001e20000100800 */
[----:B------:R-:W-:Y:S02]  /*6500*/  IMAD.MOV R19, RZ, RZ, -R19 ;  /* 0x000000ffff137224 */ /* 0x000fe400078e0a13 */
[----:B------:R-:W-:Y:S01]  /*6510*/  IMAD R17, R7, R18, R17 ;  /* 0x0000001207117224 */ /* 0x000fe200078e0211 */
[----:B------:R-:W-:Y:S01]  /*6520*/  LOP3.LUT R18, R9, 0x11a, RZ, 0xfc, !PT ;  /* 0x0000011a09127812 */ /* 0x000fe200078efcff */
[----:B------:R-:W-:Y:S02]  /*6530*/  IMAD.MOV R14, RZ, RZ, -R14 ;  /* 0x000000ffff0e7224 */ /* 0x000fe400078e0a0e */
[C---:B------:R-:W-:Y:S02]  /*6540*/  IMAD R6, R7.reuse, R19, R6 ;  /* 0x0000001307067224 */ /* 0x040fe400078e0206 */
[----:B------:R-:W-:Y:S01]  /*6550*/  @!P0 IMAD.MOV R12, RZ, RZ, -R12 ;  /* 0x000000ffff0c8224 */ /* 0x000fe200078e0a0c */
[C---:B------:R-:W-:Y:S01]  /*6560*/  ISETP.GT.U32.AND P0, PT, R7.reuse, R17, PT ;  /* 0x000000110700720c */ /* 0x040fe20003f04070 */
[----:B0-----:R-:W-:Y:S01]  /*6570*/  IMAD.MOV.U32 R0, RZ, RZ, R5 ;  /* 0x000000ffff007224 */ /* 0x001fe200078e0005 */
[----:B------:R-:W-:Y:S01]  /*6580*/  IABS R5, R18 ;  /* 0x0000001200057213 */ /* 0x000fe20000000000 */
[C---:B------:R-:W-:Y:S01]  /*6590*/  IMAD R13, R7.reuse, R14, R13 ;  /* 0x0000000e070d7224 */ /* 0x040fe200078e020d */
[----:B------:R0:W-:Y:S01]  /*65a0*/  STL [R1+0x36c], R12 ;  /* 0x00036c0c01007387 */ /* 0x0001e20000100800 */
[----:B------:R-:W-:Y:S01]  /*65b0*/  @!P5 IMAD.MOV R0, RZ, RZ, -R0 ;  /* 0x000000ffff00d224 */ /* 0x000fe200078e0a00 */
[C---:B------:R-:W-:Y:S01]  /*65c0*/  ISETP.GT.U32.AND P5, PT, R7.reuse, R6, PT ;  /* 0x000000060700720c */ /* 0x040fe20003fa4070 */
[--C-:B------:R-:W-:Y:S01]  /*65d0*/  @!P6 IMAD.IADD R16, R16, 0x1, -R7.reuse ;  /* 0x000000011010e824 */ /* 0x100fe200078e0a07 */
[----:B------:R-:W-:Y:S01]  /*65e0*/  ISETP.GT.U32.AND P6, PT, R7, R13, PT ;  /* 0x0000000d0700720c */ /* 0x000fe20003fc4070 */
[--C-:B------:R-:W-:Y:S01]  /*65f0*/  @!P4 IMAD.IADD R2, R2, 0x1, -R7.reuse ;  /* 0x000000010202c824 */ /* 0x100fe200078e0a07 */
[----:B------:R-:W-:Y:S01]  /*6600*/  ISETP.GE.AND P4, PT, R4, RZ, PT ;  /* 0x000000ff0400720c */ /* 0x000fe20003f86270 */
[----:B------:R-:W-:Y:S01]  /*6610*/  IMAD.HI.U32 R15, R8, R5, RZ ;  /* 0x00000005080f7227 */ /* 0x000fe200078e00ff */
[C---:B------:R-:W-:Y:S01]  /*6620*/  LOP3.LUT R4, R9.reuse, 0x118, RZ, 0xfc, !PT ;  /* 0x0000011809047812 */ /* 0x040fe200078efcff */
[----:B------:R1:W-:Y:S01]  /*6630*/  STL [R1+0x368], R0 ;  /* 0x0003680001007387 */ /* 0x0003e20000100800 */
[----:B------:R-:W-:Y:S01]  /*6640*/  LOP3.LUT R14, R9, 0x116, RZ, 0xfc, !PT ;  /* 0x00000116090e7812 */ /* 0x000fe200078efcff */
[----:B------:R-:W-:Y:S01]  /*6650*/  @!P0 IMAD.IADD R17, R17, 0x1, -R7 ;  /* 0x0000000111118824 */ /* 0x000fe200078e0a07 */
[----:B0-----:R-:W-:Y:S01]  /*6660*/  IABS R12, R4 ;  /* 0x00000004000c7213 */ /* 0x001fe20000000000 */
[----:B------:R-:W-:Y:S01]  /*6670*/  IMAD.MOV R15, RZ, RZ, -R15 ;  /* 0x000000ffff0f7224 */ /* 0x000fe200078e0a0f */
[----:B------:R-:W-:Y:S01]  /*6680*/  ISETP.GE.AND P0, PT, R3, RZ, PT ;  /* 0x000000ff0300720c */ /* 0x000fe20003f06270 */
[--C-:B------:R-:W-:Y:S01]  /*6690*/  @!P5 IMAD.IADD R6, R6, 0x1, -R7.reuse ;  /* 0x000000010606d824 */ /* 0x100fe200078e0a07 */
[----:B------:R-:W-:Y:S01]  /*66a0*/  ISETP.GT.U32.AND P5, PT, R7, R17, PT ;  /* 0x000000110700720c */ /* 0x000fe20003fa4070 */
[----:B------:R-:W-:Y:S01]  /*66b0*/  IMAD.MOV.U32 R3, RZ, RZ, R12 ;  /* 0x000000ffff037224 */ /* 0x000fe200078e000c */
[----:B------:R-:W-:Y:S01]  /*66c0*/  IABS R20, R14 ;  /* 0x0000000e00147213 */ /* 0x000fe20000000000 */
[----:B------:R-:W-:Y:S01]  /*66d0*/  @!P6 IMAD.IADD R13, R13, 0x1, -R7 ;  /* 0x000000010d0de824 */ /* 0x000fe200078e0a07 */
[----:B------:R-:W-:Y:S01]  /*66e0*/  ISETP.GT.U32.AND P6, PT, R7, R6, PT ;  /* 0x000000060700720c */ /* 0x000fe20003fc4070 */
[----:B------:R-:W-:-:S04]  /*66f0*/  IMAD.HI.U32 R12, R8, R3, RZ ;  /* 0x00000003080c7227 */ /* 0x000fc800078e00ff */
[----:B-1----:R-:W-:Y:S02]  /*6700*/  IMAD.MOV.U32 R0, RZ, RZ, R2 ;  /* 0x000000ffff007224 */ /* 0x002fe400078e0002 */
[----:B------:R-:W-:Y:S01]  /*6710*/  IMAD R2, R7, R15, R5 ;  /* 0x0000000f07027224 */ /* 0x000fe200078e0205 */
[C---:B------:R-:W-:Y:S01]  /*6720*/  LOP3.LUT R5, R9.reuse, 0x114, RZ, 0xfc, !PT ;  /* 0x0000011409057812 */ /* 0x040fe200078efcff */
[----:B------:R-:W-:Y:S01]  /*6730*/  IMAD.MOV R12, RZ, RZ, -R12 ;  /* 0x000000ffff0c7224 */ /* 0x000fe200078e0a0c */
[----:B------:R-:W-:Y:S01]  /*6740*/  LOP3.LUT R15, R9, 0x112, RZ, 0xfc, !PT ;  /* 0x00000112090f7812 */ /* 0x000fe200078efcff */
[----:B------:R-:W-:Y:S01]  /*6750*/  @!P5 IMAD.IADD R17, R17, 0x1, -R7 ;  /* 0x000000011111d824 */ /* 0x000fe200078e0a07 */
[C---:B------:R-:W-:Y:S01]  /*6760*/  ISETP.GT.U32.AND P5, PT, R7.reuse, R2, PT ;  /* 0x000000020700720c */ /* 0x040fe20003fa4070 */
[----:B------:R-:W-:Y:S01]  /*6770*/  IMAD R3, R7, R12, R3 ;  /* 0x0000000c07037224 */ /* 0x000fe200078e0203 */
[----:B------:R-:W-:Y:S01]  /*6780*/  IABS R12, R5 ;  /* 0x00000005000c7213 */ /* 0x000fe20000000000 */
[----:B------:R-:W-:-:S02]  /*6790*/  @!P6 IMAD.IADD R6, R6, 0x1, -R7 ;  /* 0x000000010606e824 */ /* 0x000fc400078e0a07 */
[----:B------:R-:W-:Y:S01]  /*67a0*/  @!P3 IMAD.MOV R0, RZ, RZ, -R0 ;  /* 0x000000ffff00b224 */ /* 0x000fe200078e0a00 */
[C---:B------:R-:W-:Y:S01]  /*67b0*/  ISETP.GT.U32.AND P6, PT, R7.reuse, R3, PT ;  /* 0x000000030700720c */ /* 0x040fe20003fc4070 */
[----:B------:R-:W-:Y:S01]  /*67c0*/  IMAD.HI.U32 R21, R8, R20, RZ ;  /* 0x0000001408157227 */ /* 0x000fe200078e00ff */
[----:B------:R-:W-:Y:S02]  /*67d0*/  ISETP.GT.U32.AND P3, PT, R7, R13, PT ;  /* 0x0000000d0700720c */ /* 0x000fe40003f64070 */
[----:B------:R0:W-:Y:S01]  /*67e0*/  STL [R1+0x364], R0 ;  /* 0x0003640001007387 */ /* 0x0001e20000100800 */
[----:B------:R-:W-:Y:S02]  /*67f0*/  IMAD.MOV R21, RZ, RZ, -R21 ;  /* 0x000000ffff157224 */ /* 0x000fe400078e0a15 */
[----:B------:R-:W-:Y:S01]  /*6800*/  @!P5 IMAD.IADD R2, R2, 0x1, -R7 ;  /* 0x000000010202d824 */ /* 0x000fe200078e0a07 */
[----:B------:R-:W-:Y:S01]  /*6810*/  ISETP.GE.AND P5, PT, R4, RZ, PT ;  /* 0x000000ff0400720c */ /* 0x000fe20003fa6270 */
[----:B------:R-:W-:-:S04]  /*6820*/  IMAD.HI.U32 R19, R8, R12, RZ ;  /* 0x0000000c08137227 */ /* 0x000fc800078e00ff */
[----:B------:R-:W-:Y:S01]  /*6830*/  @!P6 IMAD.IADD R3, R3, 0x1, -R7 ;  /* 0x000000010303e824 */ /* 0x000fe200078e0a07 */
[C---:B------:R-:W-:Y:S01]  /*6840*/  ISETP.GT.U32.AND P6, PT, R7.reuse, R2, PT ;  /* 0x000000020700720c */ /* 0x040fe20003fc4070 */
[----:B0-----:R-:W-:Y:S02]  /*6850*/  IMAD.MOV.U32 R0, RZ, RZ, R17 ;  /* 0x000000ffff007224 */ /* 0x001fe400078e0011 */
[C---:B------:R-:W-:Y:S02]  /*6860*/  IMAD R4, R7.reuse, R21, R20 ;  /* 0x0000001507047224 */ /* 0x040fe400078e0214 */
[----:B------:R-:W-:Y:S02]  /*6870*/  IMAD.MOV R19, RZ, RZ, -R19 ;  /* 0x000000ffff137224 */ /* 0x000fe400078e0a13 */
[----:B------:R-:W-:Y:S01]  /*6880*/  @!P2 IMAD.MOV R16, RZ, RZ, -R16 ;  /* 0x000000ffff10a224 */ /* 0x000fe200078e0a10 */
[C---:B------:R-:W-:Y:S01]  /*6890*/  ISETP.GT.U32.AND P2, PT, R7.reuse, R4, PT ;  /* 0x000000040700720c */ /* 0x040fe20003f44070 */
[----:B------:R-:W-:Y:S01]  /*68a0*/  @!P1 IMAD.MOV R0, RZ, RZ, -R0 ;  /* 0x000000ffff009224 */ /* 0x000fe200078e0a00 */
[----:B------:R-:W-:Y:S01]  /*68b0*/  ISETP.GT.U32.AND P1, PT, R7, R3, PT ;  /* 0x000000030700720c */ /* 0x000fe20003f24070 */
[--C-:B------:R-:W-:Y:S01]  /*68c0*/  @!P3 IMAD.IADD R13, R13, 0x1, -R7.reuse ;  /* 0x000000010d0db824 */ /* 0x100fe200078e0a07 */
[----:B------:R-:W-:Y:S01]  /*68d0*/  STL [R1+0x360], R16 ;  /* 0x0003601001007387 */ /* 0x000fe20000100800 */
[C---:B------:R-:W-:Y:S01]  /*68e0*/  IMAD R12, R7.reuse, R19, R12 ;  /* 0x00000013070c7224 */ /* 0x040fe200078e020c */
[----:B------:R-:W-:Y:S01]  /*68f0*/  ISETP.GE.AND P3, PT, R18, RZ, PT ;  /* 0x000000ff1200720c */ /* 0x000fe20003f66270 */
[----:B------:R-:W-:Y:S01]  /*6900*/  @!P6 IMAD.IADD R2, R2, 0x1, -R7 ;  /* 0x000000010202e824 */ /* 0x000fe200078e0a07 */
[----:B------:R0:W-:Y:S01]  /*6910*/  STL [R1+0x35c], R0 ;  /* 0x00035c0001007387 */ /* 0x0001e20000100800 */
[----:B------:R-:W-:Y:S01]  /*6920*/  @!P4 IMAD.MOV R6, RZ, RZ, -R6 ;  /* 0x000000ffff06c224 */ /* 0x000fe200078e0a06 */
[----:B------:R-:W-:-:S02]  /*6930*/  ISETP.GT.U32.AND P6, PT, R7, R12, PT ;  /* 0x0000000c0700720c */ /* 0x000fc40003fc4070 */
[----:B------:R-:W-:Y:S01]  /*6940*/  IABS R18, R15 ;  /* 0x0000000f00127213 */ /* 0x000fe20000000000 */
[--C-:B------:R-:W-:Y:S01]  /*6950*/  @!P2 IMAD.IADD R4, R4, 0x1, -R7.reuse ;  /* 0x000000010404a824 */ /* 0x100fe200078e0a07 */
[----:B------:R1:W-:Y:S01]  /*6960*/  STL [R1+0x358], R6 ;  /* 0x0003580601007387 */ /* 0x0003e20000100800 */
[----:B------:R-:W-:Y:S01]  /*6970*/  @!P1 IMAD.IADD R3, R3, 0x1, -R7 ;  /* 0x0000000103039824 */ /* 0x000fe200078e0a07 */
[----:B------:R-:W-:Y:S01]  /*6980*/  ISETP.GE.AND P1, PT, R15, RZ, PT ;  /* 0x000000ff0f00720c */ /* 0x000fe20003f26270 */
[----:B0-----:R-:W-:Y:S01]  /*6990*/  IMAD.MOV.U32 R0, RZ, RZ, R13 ;  /* 0x000000ffff007224 */ /* 0x001fe200078e000d */
[----:B------:R-:W-:Y:S02]  /*69a0*/  ISETP.GE.AND P4, PT, R14, RZ, PT ;  /* 0x000000ff0e00720c */ /* 0x000fe40003f86270 */
[----:B------:R-:W-:Y:S01]  /*69b0*/  LOP3.LUT R19, R9, 0x10a, RZ, 0xfc, !PT ;  /* 0x0000010a09137812 */ /* 0x000fe200078efcff */
[----:B------:R-:W-:Y:S01]  /*69c0*/  @!P0 IMAD.MOV R0, RZ, RZ, -R0 ;  /* 0x000000ffff008224 */ /* 0x000fe200078e0a00 */
[----:B------:R-:W-:Y:S01]  /*69d0*/  ISETP.GE.AND P0, PT, R5, RZ, PT ;  /* 0x000000ff0500720c */ /* 0x000fe20003f06270 */
[----:B-1----:R-:W-:Y:S01]  /*69e0*/  IMAD.HI.U32 R6, R8, R18, RZ ;  /* 0x0000001208067227 */ /* 0x002fe200078e00ff */
[----:B------:R-:W-:-:S02]  /*69f0*/  LOP3.LUT R5, R9, 0x110, RZ, 0xfc, !PT ;  /* 0x0000011009057812 */ /* 0x000fc400078efcff */
[----:B------:R0:W-:Y:S01]  /*6a00*/  STL [R1+0x354], R0 ;  /* 0x0003540001007387 */ /* 0x0001e20000100800 */
[----:B------:R-:W-:Y:S01]  /*6a10*/  @!P6 IMAD.IADD R12, R12, 0x1, -R7 ;  /* 0x000000010c0ce824 */ /* 0x000fe200078e0a07 */
[----:B------:R-:W-:Y:S01]  /*6a20*/  IABS R13, R5 ;  /* 0x00000005000d7213 */ /* 0x000fe20000000000 */
[----:B------:R-:W-:Y:S01]  /*6a30*/  IMAD.MOV R6, RZ, RZ, -R6 ;  /* 0x000000ffff067224 */ /* 0x000fe200078e0a06 */
[----:B------:R-:W-:Y:S02]  /*6a40*/  ISETP.GT.U32.AND P6, PT, R7, R4, PT ;  /* 0x000000040700720c */ /* 0x000fe40003fc4070 */
[----:B------:R-:W-:Y:S01]  /*6a50*/  ISETP.GE.AND P2, PT, R5, RZ, PT ;  /* 0x000000ff0500720c */ /* 0x000fe20003f46270 */
[----:B------:R-:W-:Y:S01]  /*6a60*/  IMAD.HI.U32 R15, R8, R13, RZ ;  /* 0x0000000d080f7227 */ /* 0x000fe200078e00ff */
[----:B------:R-:W-:-:S03]  /*6a70*/  LOP3.LUT R5, R9, 0x10c, RZ, 0xfc, !PT ;  /* 0x0000010c09057812 */ /* 0x000fc600078efcff */
[----:B0-----:R-:W-:Y:S01]  /*6a80*/  IMAD.MOV.U32 R0, RZ, RZ, R2 ;  /* 0x000000ffff007224 */ /* 0x001fe200078e0002 */
[----:B------:R-:W-:Y:S01]  /*6a90*/  IABS R14, R5 ;  /* 0x00000005000e7213 */ /* 0x000fe20000000000 */
[----:B------:R-:W-:Y:S01]  /*6aa0*/  IMAD R16, R7, R6, R18 ;  /* 0x0000000607107224 */ /* 0x000fe200078e0212 */
[----:B------:R-:W-:Y:S01]  /*6ab0*/  LOP3.LUT R6, R9, 0x10e, RZ, 0xfc, !PT ;  /* 0x0000010e09067812 */ /* 0x000fe200078efcff */
[----:B------:R-:W-:Y:S01]  /*6ac0*/  @!P3 IMAD.MOV R0, RZ, RZ, -R0 ;  /* 0x000000ffff00b224 */ /* 0x000fe200078e0a00 */
[----:B------:R-:W-:Y:S01]  /*6ad0*/  ISETP.GT.U32.AND P3, PT, R7, R12, PT ;  /* 0x0000000c0700720c */ /* 0x000fe20003f64070 */
[----:B------:R-:W-:Y:S01]  /*6ae0*/  @!P6 IMAD.IADD R4, R4, 0x1, -R7 ;  /* 0x000000010404e824 */ /* 0x000fe200078e0a07 */
[----:B------:R-:W-:Y:S02]  /*6af0*/  IABS R2, R6 ;  /* 0x0000000600027213 */ /* 0x000fe40000000000 */
[----:B------:R0:W-:Y:S03]  /*6b00*/  STL [R1+0x350], R0 ;  /* 0x0003500001007387 */ /* 0x0001e60000100800 */
[----:B------:R-:W-:-:S04]  /*6b10*/  IMAD.HI.U32 R17, R8, R2, RZ ;  /* 0x0000000208117227 */ /* 0x000fc800078e00ff */
[----:B------:R-:W-:Y:S02]  /*6b20*/  IMAD.MOV R17, RZ, RZ, -R17 ;  /* 0x000000ffff117224 */ /* 0x000fe400078e0a11 */
[----:B------:R-:W-:Y:S01]  /*6b30*/  @!P3 IMAD.IADD R12, R12, 0x1, -R7 ;  /* 0x000000010c0cb824 */ /* 0x000fe200078e0a07 */
[----:B------:R-:W-:Y:S01]  /*6b40*/  ISETP.GE.AND P3, PT, R6, RZ, PT ;  /* 0x000000ff0600720c */ /* 0x000fe20003f66270 */
[----:B0-----:R-:W-:Y:S02]  /*6b50*/  IMAD.MOV.U32 R0, RZ, RZ, R3 ;  /* 0x000000ffff007224 */ /* 0x001fe400078e0003 */
[----:B------:R-:W-:Y:S01]  /*6b60*/  IMAD.MOV R3, RZ, RZ, -R15 ;  /* 0x000000ffff037224 */ /* 0x000fe200078e0a0f */
[----:B------:R-:W-:Y:S01]  /*6b70*/  IABS R15, R19 ;  /* 0x00000013000f7213 */ /* 0x000fe20000000000 */
[----:B------:R-:W-:Y:S01]  /*6b80*/  @!P5 IMAD.MOV R0, RZ, RZ, -R0 ;  /* 0x000000ffff00d224 */ /* 0x000fe200078e0a00 */
[C---:B------:R-:W-:Y:S01]  /*6b90*/  ISETP.GT.U32.AND P5, PT, R7.reuse, R16, PT ;  /* 0x000000100700720c */ /* 0x040fe20003fa4070 */
[----:B------:R-:W-:-:S02]  /*6ba0*/  IMAD R3, R7, R3, R13 ;  /* 0x0000000307037224 */ /* 0x000fc400078e020d */
[----:B------:R-:W-:Y:S01]  /*6bb0*/  IMAD.MOV.U32 R13, RZ, RZ, R15 ;  /* 0x000000ffff0d7224 */ /* 0x000fe200078e000f */
[----:B------:R0:W-:Y:S01]  /*6bc0*/  STL [R1+0x34c], R0 ;  /* 0x00034c0001007387 */ /* 0x0001e20000100800 */
[----:B------:R-:W-:Y:S01]  /*6bd0*/  IMAD.HI.U32 R15, R8, R14, RZ ;  /* 0x0000000e080f7227 */ /* 0x000fe200078e00ff */
[----:B------:R-:W-:-:S03]  /*6be0*/  ISETP.GT.U32.AND P6, PT, R7, R3, PT ;  /* 0x000000030700720c */ /* 0x000fc60003fc4070 */
[----:B------:R-:W-:Y:S02]  /*6bf0*/  IMAD.MOV R15, RZ, RZ, -R15 ;  /* 0x000000ffff0f7224 */ /* 0x000fe400078e0a0f */
[----:B------:R-:W-:Y:S02]  /*6c00*/  IMAD R2, R7, R17, R2 ;  /* 0x0000001107027224 */ /* 0x000fe400078e0202 */
[--C-:B------:R-:W-:Y:S01]  /*6c10*/  @!P5 IMAD.IADD R16, R16, 0x1, -R7.reuse ;  /* 0x000000011010d824 */ /* 0x100fe200078e0a07 */
[----:B------:R-:W-:Y:S01]  /*6c20*/  ISETP.GE.AND P5, PT, R5, RZ, PT ;  /* 0x000000ff0500720c */ /* 0x000fe20003fa6270 */
[----:B0-----:R-:W-:Y:S01]  /*6c30*/  IMAD.MOV.U32 R0, RZ, RZ, R4 ;  /* 0x000000ffff007224 */ /* 0x001fe200078e0004 */
[----:B------:R-:W-:Y:S01]  /*6c40*/  LOP3.LUT R4, R9, 0x108, RZ, 0xfc, !PT ;  /* 0x0000010809047812 */ /* 0x000fe200078efcff */
[----:B------:R-:W-:Y:S01]  /*6c50*/  IMAD R5, R7, R15, R14 ;  /* 0x0000000f07057224 */ /* 0x000fe200078e020e */
[----:B------:R-:W-:Y:S01]  /*6c60*/  LOP3.LUT R15, R9, 0x106, RZ, 0xfc, !PT ;  /* 0x00000106090f7812 */ /* 0x000fe200078efcff */
[----:B------:R-:W-:Y:S01]  /*6c70*/  @!P6 IMAD.IADD R3, R3, 0x1, -R7 ;  /* 0x000000010303e824 */ /* 0x000fe200078e0a07 */
[C---:B------:R-:W-:Y:S01]  /*6c80*/  ISETP.GT.U32.AND P6, PT, R7.reuse, R16, PT ;  /* 0x000000100700720c */ /* 0x040fe20003fc4070 */
[----:B------:R-:W-:Y:S01]  /*6c90*/  @!P4 IMAD.MOV R0, RZ, RZ, -R0 ;  /* 0x000000ffff00c224 */ /* 0x000fe200078e0a00 */
[----:B------:R-:W-:Y:S01]  /*6ca0*/  IABS R14, R4 ;  /* 0x00000004000e7213 */ /* 0x000fe20000000000 */
[----:B------:R-:W-:Y:S01]  /*6cb0*/  IMAD.HI.U32 R6, R8, R13, RZ ;  /* 0x0000000d08067227 */ /* 0x000fe200078e00ff */
[----:B------:R-:W-:-:S02]  /*6cc0*/  ISETP.GT.U32.AND P4, PT, R7, R3, PT ;  /* 0x000000030700720c */ /* 0x000fc40003f84070 */
[----:B------:R0:W-:Y:S01]  /*6cd0*/  STL [R1+0x330], R0 ;  /* 0x0003300001007387 */ /* 0x0001e20000100800 */
[----:B------:R-:W-:Y:S01]  /*6ce0*/  IMAD.MOV R6, RZ, RZ, -R6 ;  /* 0x000000ffff067224 */ /* 0x000fe200078e0a06 */
[----:B------:R-:W-:Y:S01]  /*6cf0*/  IABS R17, R15 ;  /* 0x0000000f00117213 */ /* 0x000fe20000000000 */
[----:B------:R-:W-:-:S04]  /*6d00*/  IMAD.HI.U32 R18, R8, R14, RZ ;  /* 0x0000000e08127227 */ /* 0x000fc800078e00ff */
[----:B------:R-:W-:Y:S01]  /*6d10*/  @!P6 IMAD.IADD R16, R16, 0x1, -R7 ;  /* 0x000000011010e824 */ /* 0x000fe200078e0a07 */
[C---:B------:R-:W-:Y:S01]  /*6d20*/  ISETP.GT.U32.AND P6, PT, R7.reuse, R5, PT ;  /* 0x000000050700720c */ /* 0x040fe20003fc4070 */
[----:B------:R-:W-:Y:S01]  /*6d30*/  IMAD R13, R7, R6, R13 ;  /* 0x00000006070d7224 */ /* 0x000fe200078e020d */
[C---:B------:R-:W-:Y:S01]  /*6d40*/  LOP3.LUT R6, R9.reuse, 0x104, RZ, 0xfc, !PT ;  /* 0x0000010409067812 */ /* 0x040fe200078efcff */
[----:B0-----:R-:W-:Y:S01]  /*6d50*/  IMAD.MOV.U32 R0, RZ, RZ, R12 ;  /* 0x000000ffff007224 */ /* 0x001fe200078e000c */
[----:B------:R-:W-:Y:S01]  /*6d60*/  LOP3.LUT R12, R9, 0x102, RZ, 0xfc, !PT ;  /* 0x00000102090c7812 */ /* 0x000fe200078efcff */
[--C-:B------:R-:W-:Y:S01]  /*6d70*/  @!P4 IMAD.IADD R3, R3, 0x1, -R7.reuse ;  /* 0x000000010303c824 */ /* 0x100fe200078e0a07 */
[C---:B------:R-:W-:Y:S01]  /*6d80*/  ISETP.GT.U32.AND P4, PT, R7.reuse, R13, PT ;  /* 0x0000000d0700720c */ /* 0x040fe20003f84070 */
[----:B------:R-:W-:Y:S01]  /*6d90*/  @!P0 IMAD.MOV R0, RZ, RZ, -R0 ;  /* 0x000000ffff008224 */ /* 0x000fe200078e0a00 */
[----:B------:R-:W-:Y:S01]  /*6da0*/  ISETP.GT.U32.AND P0, PT, R7, R2, PT ;  /* 0x000000020700720c */ /* 0x000fe20003f04070 */
[----:B------:R-:W-:Y:S01]  /*6db0*/  IMAD.MOV R18, RZ, RZ, -R18 ;  /* 0x000000ffff127224 */ /* 0x000fe200078e0a12 */
[----:B------:R-:W-:Y:S01]  /*6dc0*/  IABS R21, R6 ;  /* 0x0000000600157213 */ /* 0x000fe20000000000 */
[----:B------:R-:W-:Y:S01]  /*6dd0*/  IMAD.MOV.U32 R22, RZ, RZ, R16 ;  /* 0x000000ffff167224 */ /* 0x000fe200078e0010 */
[----:B------:R0:W-:Y:S01]  /*6de0*/  STL [R1+0x32c], R0 ;  /* 0x00032c0001007387 */ /* 0x0001e20000100800 */
[----:B------:R-:W-:Y:S01]  /*6df0*/  @!P6 IMAD.IADD R5, R5, 0x1, -R7 ;  /* 0x000000010505e824 */ /* 0x000fe200078e0a07 */
[----:B------:R-:W-:Y:S01]  /*6e00*/  IABS R20, R12 ;  /* 0x0000000c00147213 */ /* 0x000fe20000000000 */
[----:B------:R-:W-:Y:S01]  /*6e10*/  IMAD R14, R7, R18, R14 ;  /* 0x00000012070e7224 */ /* 0x000fe200078e020e */
[----:B------:R-:W-:Y:S01]  /*6e20*/  LOP3.LUT R18, R9, 0xfe, RZ, 0xfc, !PT ;  /* 0x000000fe09127812 */ /* 0x000fe200078efcff */
[----:B------:R-:W-:-:S02]  /*6e30*/  @!P1 IMAD.MOV R22, RZ, RZ, -R22 ;  /* 0x000000ffff169224 */ /* 0x000fc400078e0a16 */
[--C-:B------:R-:W-:Y:S01]  /*6e40*/  @!P4 IMAD.IADD R13, R13, 0x1, -R7.reuse ;  /* 0x000000010d0dc824 */ /* 0x100fe200078e0a07 */
[----:B------:R-:W-:Y:S01]  /*6e50*/  ISETP.GT.U32.AND P4, PT, R7, R5, PT ;  /* 0x000000050700720c */ /* 0x000fe20003f84070 */
[----:B------:R-:W-:Y:S01]  /*6e60*/  @!P0 IMAD.IADD R2, R2, 0x1, -R7 ;  /* 0x0000000102028824 */ /* 0x000fe200078e0a07 */
[----:B------:R-:W-:Y:S01]  /*6e70*/  ISETP.GE.AND P0, PT, R19, RZ, PT ;  /* 0x000000ff1300720c */ /* 0x000fe20003f06270 */
[----:B------:R-:W-:Y:S01]  /*6e80*/  IMAD.MOV.U32 R19, RZ, RZ, R21 ;  /* 0x000000ffff137224 */ /* 0x000fe200078e0015 */
[C---:B------:R-:W-:Y:S01]  /*6e90*/  ISETP.GT.U32.AND P1, PT, R7.reuse, R13, PT ;  /* 0x0000000d0700720c */ /* 0x040fe20003f24070 */
[----:B------:R-:W-:Y:S01]  /*6ea0*/  IMAD.HI.U32 R21, R8, R17, RZ ;  /* 0x0000001108157227 */ /* 0x000fe200078e00ff */
[----:B------:R-:W-:Y:S01]  /*6eb0*/  ISETP.GT.U32.AND P6, PT, R7, R2, PT ;  /* 0x000000020700720c */ /* 0x000fe20003fc4070 */
[----:B------:R-:W-:Y:S02]  /*6ec0*/  STL [R1+0x328], R22 ;  /* 0x0003281601007387 */ /* 0x000fe40000100800 */
[----:B------:R-:W-:-:S02]  /*6ed0*/  IMAD.MOV R21, RZ, RZ, -R21 ;  /* 0x000000ffff157224 */ /* 0x000fc400078e0a15 */
        /* <DEDUP_REMOVED lines=10> */
[--C-:B------:R-:W-:Y:S01]  /*6f80*/  @!P4 IMAD.IADD R5, R5, 0x1, -R7.reuse ;  /* 0x000000010505c824 */ /* 0x100fe200078e0a07 */
[----:B------:R-:W-:Y:S01]  /*6f90*/  ISETP.GT.U32.AND P4, PT, R7, R17, PT ;  /* 0x000000110700720c */ /* 0x000fe20003f84070 */
[----:B------:R-:W-:Y:S02]  /*6fa0*/  IMAD.MOV R16, RZ, RZ, -R16 ;  /* 0x000000ffff107224 */ /* 0x000fe400078e0a10 */
[----:B------:R-:W-:Y:S01]  /*6fb0*/  @!P1 IMAD.IADD R13, R13, 0x1, -R7 ;  /* 0x000000010d0d9824 */ /* 0x000fe200078e0a07 */
[----:B------:R-:W-:Y:S01]  /*6fc0*/  ISETP.GE.AND P1, PT, R15, RZ, PT ;  /* 0x000000ff0f00720c */ /* 0x000fe20003f26270 */
[C---:B------:R-:W-:Y:S01]  /*6fd0*/  IMAD R16, R7.reuse, R16, R20 ;  /* 0x0000001007107224 */ /* 0x040fe200078e0214 */
[----:B------:R-:W-:Y:S01]  /*6fe0*/  IABS R15, R3 ;  /* 0x00000003000f7213 */ /* 0x000fe20000000000 */
[----:B0-----:R-:W-:Y:S01]  /*6ff0*/  IMAD.MOV.U32 R0, RZ, RZ, R2 ;  /* 0x000000ffff007224 */ /* 0x001fe200078e0002 */
[----:B------:R-:W-:Y:S01]  /*7000*/  IABS R2, R18 ;  /* 0x0000001200027213 */ /* 0x000fe20000000000 */
[----:B------:R-:W-:Y:S01]  /*7010*/  @!P5 IMAD.MOV R5, RZ, RZ, -R5 ;  /* 0x000000ffff05d224 */ /* 0x000fe200078e0a05 */
[----:B------:R-:W-:Y:S01]  /*7020*/  ISETP.GT.U32.AND P5, PT, R7, R16, PT ;  /* 0x000000100700720c */ /* 0x000fe20003fa4070 */
[----:B------:R-:W-:-:S02]  /*7030*/  @!P6 IMAD.IADD R14, R14, 0x1, -R7 ;  /* 0x000000010e0ee824 */ /* 0x000fc400078e0a07 */
[----:B------:R-:W-:Y:S02]  /*7040*/  @!P3 IMAD.MOV R0, RZ, RZ, -R0 ;  /* 0x000000ffff00b224 */ /* 0x000fe400078e0a00 */
[----:B------:R-:W-:Y:S01]  /*7050*/  IMAD.HI.U32 R4, R8, R19, RZ ;  /* 0x0000001308047227 */ /* 0x000fe200078e00ff */
[----:B------:R-:W-:Y:S02]  /*7060*/  ISETP.GT.U32.AND P3, PT, R7, R14, PT ;  /* 0x0000000e0700720c */ /* 0x000fe40003f64070 */
[----:B------:R0:W-:Y:S01]  /*7070*/  STL [R1+0x320], R0 ;  /* 0x0003200001007387 */ /* 0x0001e20000100800 */
[--C-:B------:R-:W-:Y:S02]  /*7080*/  @!P4 IMAD.IADD R17, R17, 0x1, -R7.reuse ;  /* 0x000000011111c824 */ /* 0x100fe400078e0a07 */
[----:B------:R-:W-:Y:S01]  /*7090*/  IMAD.MOV R4, RZ, RZ, -R4 ;  /* 0x000000ffff047224 */ /* 0x000fe200078e0a04 */
[----:B------:R1:W-:Y:S01]  /*70a0*/  STL [R1+0x31c], R5 ;  /* 0x00031c0501007387 */ /* 0x0003e20000100800 */
[----:B------:R-:W-:Y:S01]  /*70b0*/  @!P5 IMAD.IADD R16, R16, 0x1, -R7 ;  /* 0x000000011010d824 */ /* 0x000fe200078e0a07 */
[C---:B------:R-:W-:Y:S01]  /*70c0*/  ISETP.GT.U32.AND P4, PT, R7.reuse, R17, PT ;  /* 0x000000110700720c */ /* 0x040fe20003f84070 */
[----:B------:R-:W-:Y:S01]  /*70d0*/  IMAD R4, R7, R4, R19 ;  /* 0x0000000407047224 */ /* 0x000fe200078e0213 */
[----:B------:R-:W-:Y:S01]  /*70e0*/  ISETP.GE.AND P5, PT, R3, RZ, PT ;  /* 0x000000ff0300720c */ /* 0x000fe20003fa6270 */
[----:B------:R-:W-:Y:S01]  /*70f0*/  IMAD.HI.U32 R19, R8, R15, RZ ;  /* 0x0000000f08137227 */ /* 0x000fe200078e00ff */
[----:B------:R-:W-:-:S02]  /*7100*/  LOP3.LUT R3, R9, 0xf6, RZ, 0xfc, !PT ;  /* 0x000000f609037812 */ /* 0x000fc400078efcff */
[----:B------:R-:W-:Y:S01]  /*7110*/  ISETP.GT.U32.AND P6, PT, R7, R4, PT ;  /* 0x000000040700720c */ /* 0x000fe20003fc4070 */
[----:B0-----:R-:W-:Y:S02]  /*7120*/  IMAD.MOV.U32 R0, RZ, RZ, R13 ;  /* 0x000000ffff007224 */ /* 0x001fe400078e000d */
[----:B------:R-:W-:Y:S01]  /*7130*/  @!P3 IMAD.IADD R14, R14, 0x1, -R7 ;  /* 0x000000010e0eb824 */ /* 0x000fe200078e0a07 */
[----:B------:R-:W-:Y:S01]  /*7140*/  ISETP.GE.AND P3, PT, R12, RZ, PT ;  /* 0x000000ff0c00720c */ /* 0x000fe20003f66270 */
[----:B------:R-:W-:Y:S01]  /*7150*/  @!P0 IMAD.MOV R0, RZ, RZ, -R0 ;  /* 0x000000ffff008224 */ /* 0x000fe200078e0a00 */
[----:B------:R-:W-:Y:S01]  /*7160*/  ISETP.GE.AND P0, PT, R6, RZ, PT ;  /* 0x000000ff0600720c */ /* 0x000fe20003f06270 */
[----:B------:R-:W-:Y:S01]  /*7170*/  IMAD.MOV R19, RZ, RZ, -R19 ;  /* 0x000000ffff137224 */ /* 0x000fe200078e0a13 */
[C---:B------:R-:W-:Y:S01]  /*7180*/  LOP3.LUT R12, R9.reuse, 0xf8, RZ, 0xfc, !PT ;  /* 0x000000f8090c7812 */ /* 0x040fe200078efcff */
[----:B-1----:R-:W-:Y:S01]  /*7190*/  IMAD.HI.U32 R5, R8, R2, RZ ;  /* 0x0000000208057227 */ /* 0x002fe200078e00ff */
[----:B------:R0:W-:Y:S01]  /*71a0*/  STL [R1+0x318], R0 ;  /* 0x0003180001007387 */ /* 0x0001e20000100800 */
[----:B------:R-:W-:-:S02]  /*71b0*/  LOP3.LUT R6, R9, 0xfa, RZ, 0xfc, !PT ;  /* 0x000000fa09067812 */ /* 0x000fc400078efcff */
[----:B------:R-:W-:Y:S02]  /*71c0*/  IMAD R15, R7, R19, R15 ;  /* 0x00000013070f7224 */ /* 0x000fe400078e020f */
[----:B------:R-:W-:Y:S02]  /*71d0*/  @!P4 IMAD.IADD R17, R17, 0x1, -R7 ;  /* 0x000000011111c824 */ /* 0x000fe400078e0a07 */
[----:B------:R-:W-:Y:S01]  /*71e0*/  IMAD.MOV R5, RZ, RZ, -R5 ;  /* 0x000000ffff057224 */ /* 0x000fe200078e0a05 */
[----:B------:R-:W-:Y:S01]  /*71f0*/  ISETP.GT.U32.AND P4, PT, R7, R15, PT ;  /* 0x0000000f0700720c */ /* 0x000fe20003f84070 */
[----:B------:R-:W-:Y:S02]  /*7200*/  @!P6 IMAD.IADD R4, R4, 0x1, -R7 ;  /* 0x000000010404e824 */ /* 0x000fe400078e0a07 */
[----:B0-----:R-:W-:Y:S01]  /*7210*/  IMAD.MOV.U32 R0, RZ, RZ, R14 ;  /* 0x000000ffff007224 */ /* 0x001fe200078e000e */
[----:B------:R-:W-:Y:S01]  /*7220*/  LOP3.LUT R14, R9, 0xf0, RZ, 0xfc, !PT ;  /* 0x000000f0090e7812 */ /* 0x000fe200078efcff */
[C---:B------:R-:W-:Y:S01]  /*7230*/  IMAD R2, R7.reuse, R5, R2 ;  /* 0x0000000507027224 */ /* 0x040fe200078e0202 */
[C---:B------:R-:W-:Y:S01]  /*7240*/  ISETP.GT.U32.AND P6, PT, R7.reuse, R4, PT ;  /* 0x000000040700720c */ /* 0x040fe20003fc4070 */
[----:B------:R-:W-:Y:S01]  /*7250*/  @!P2 IMAD.MOV R0, RZ, RZ, -R0 ;  /* 0x000000ffff00a224 */ /* 0x000fe200078e0a00 */
[----:B------:R-:W-:-:S02]  /*7260*/  ISETP.GT.U32.AND P2, PT, R7, R16, PT ;  /* 0x000000100700720c */ /* 0x000fc40003f44070 */
[----:B------:R-:W-:Y:S02]  /*7270*/  LOP3.LUT R5, R9, 0xfc, RZ, 0xfc, !PT ;  /* 0x000000fc09057812 */ /* 0x000fe400078efcff */
[----:B------:R0:W-:Y:S01]  /*7280*/  STL [R1+0x314], R0 ;  /* 0x0003140001007387 */ /* 0x0001e20000100800 */
[--C-:B------:R-:W-:Y:S01]  /*7290*/  @!P4 IMAD.IADD R15, R15, 0x1, -R7.reuse ;  /* 0x000000010f0fc824 */ /* 0x100fe200078e0a07 */
[----:B------:R-:W-:Y:S02]  /*72a0*/  IABS R20, R5 ;  /* 0x0000000500147213 */ /* 0x000fe40000000000 */
[----:B------:R-:W-:Y:S02]  /*72b0*/  ISETP.GE.AND P4, PT, R5, RZ, PT ;  /* 0x000000ff0500720c */ /* 0x000fe40003f86270 */
[----:B------:R-:W-:Y:S01]  /*72c0*/  IABS R5, R12 ;  /* 0x0000000c00057213 */ /* 0x000fe20000000000 */
        /* <DEDUP_REMOVED lines=9> */
[----:B------:R-:W-:-:S04]  /*7360*/  ISETP.GT.U32.AND P1, PT, R7, R15, PT ;  /* 0x0000000f0700720c */ /* 0x000fc80003f24070 */
[----:B------:R0:W-:Y:S03]  /*7370*/  STL [R1+0x310], R0 ;  /* 0x0003100001007387 */ /* 0x0001e60000100800 */
[--C-:B------:R-:W-:Y:S01]  /*7380*/  @!P2 IMAD.IADD R2, R2, 0x1, -R7.reuse ;  /* 0x000000010202a824 */ /* 0x100fe200078e0a07 */
[----:B------:R1:W-:Y:S04]  /*7390*/  STL [R1+0x30c], R4 ;  /* 0x00030c0401007387 */ /* 0x0003e80000100800 */
[----:B------:R-:W-:Y:S01]  /*73a0*/  ISETP.GT.U32.AND P2, PT, R7, R2, PT ;  /* 0x000000020700720c */ /* 0x000fe20003f44070 */
[----:B------:R-:W-:Y:S01]  /*73b0*/  @!P1 IMAD.IADD R15, R15, 0x1, -R7 ;  /* 0x000000010f0f9824 */ /* 0x000fe200078e0a07 */
[----:B------:R-:W-:Y:S01]  /*73c0*/  ISETP.GE.AND P1, PT, R3, RZ, PT ;  /* 0x000000ff0300720c */ /* 0x000fe20003f26270 */
[----:B0-----:R-:W-:Y:S01]  /*73d0*/  IMAD.MOV.U32 R0, RZ, RZ, R16 ;  /* 0x000000ffff007224 */ /* 0x001fe200078e0010 */
[----:B------:R-:W-:Y:S01]  /*73e0*/  IABS R16, R3 ;  /* 0x0000000300107213 */ /* 0x000fe20000000000 */
[----:B------:R-:W-:Y:S01]  /*73f0*/  IMAD.MOV.U32 R3, RZ, RZ, R5 ;  /* 0x000000ffff037224 */ /* 0x000fe200078e0005 */
[----:B-1----:R-:W-:Y:S01]  /*7400*/  IABS R4, R6 ;  /* 0x0000000600047213 */ /* 0x002fe20000000000 */
[----:B------:R-:W-:Y:S01]  /*7410*/  @!P3 IMAD.MOV R0, RZ, RZ, -R0 ;  /* 0x000000ffff00b224 */ /* 0x000fe200078e0a00 */
[----:B------:R-:W-:Y:S01]  /*7420*/  ISETP.GE.AND P3, PT, R12, RZ, PT ;  /* 0x000000ff0c00720c */ /* 0x000fe20003f66270 */
[----:B------:R-:W-:-:S03]  /*7430*/  IMAD.HI.U32 R12, R8, R20, RZ ;  /* 0x00000014080c7227 */ /* 0x000fc600078e00ff */
[----:B------:R0:W-:Y:S01]  /*7440*/  STL [R1+0x308], R0 ;  /* 0x0003080001007387 */ /* 0x0001e20000100800 */
[----:B------:R-:W-:Y:S02]  /*7450*/  IMAD.MOV R12, RZ, RZ, -R12 ;  /* 0x000000ffff0c7224 */ /* 0x000fe400078e0a0c */
[----:B------:R-:W-:-:S04]  /*7460*/  IMAD.HI.U32 R6, R8, R3, RZ ;  /* 0x0000000308067227 */ /* 0x000fc800078e00ff */
[C---:B------:R-:W-:Y:S02]  /*7470*/  IMAD R20, R7.reuse, R12, R20 ;  /* 0x0000000c07147224 */ /* 0x040fe400078e0214 */
[----:B------:R-:W-:Y:S02]  /*7480*/  IMAD.MOV R6, RZ, RZ, -R6 ;  /* 0x000000ffff067224 */ /* 0x000fe400078e0a06 */
[----:B0-----:R-:W-:Y:S02]  /*7490*/  IMAD.MOV.U32 R0, RZ, RZ, R15 ;  /* 0x000000ffff007224 */ /* 0x001fe400078e000f */
[----:B------:R-:W-:Y:S02]  /*74a0*/  @!P2 IMAD.IADD R2, R2, 0x1, -R7 ;  /* 0x000000010202a824 */ /* 0x000fe400078e0a07 */
[----:B------:R-:W-:Y:S01]  /*74b0*/  @!P5 IMAD.MOV R0, RZ, RZ, -R0 ;  /* 0x000000ffff00d224 */ /* 0x000fe200078e0a00 */
[C---:B------:R-:W-:Y:S01]  /*74c0*/  ISETP.GT.U32.AND P5, PT, R7.reuse, R20, PT ;  /* 0x000000140700720c */ /* 0x040fe20003fa4070 */
[----:B------:R-:W-:Y:S01]  /*74d0*/  IMAD R15, R7, R6, R3 ;  /* 0x00000006070f7224 */ /* 0x000fe200078e0203 */
[----:B------:R-:W-:Y:S01]  /*74e0*/  IABS R3, R21 ;  /* 0x0000001500037213 */ /* 0x000fe20000000000 */
[----:B------:R-:W-:Y:S01]  /*74f0*/  IMAD.HI.U32 R5, R8, R4, RZ ;  /* 0x0000000408057227 */ /* 0x000fe200078e00ff */
[----:B------:R0:W-:Y:S01]  /*7500*/  STL [R1+0x304], R0 ;  /* 0x0003040001007387 */ /* 0x0001e20000100800 */
[----:B------:R-:W-:-:S02]  /*7510*/  IABS R6, R14 ;  /* 0x0000000e00067213 */ /* 0x000fc40000000000 */
[----:B------:R-:W-:Y:S02]  /*7520*/  IMAD.MOV R12, RZ, RZ, -R5 ;  /* 0x000000ffff0c7224 */ /* 0x000fe400078e0a05 */
[----:B------:R-:W-:-:S04]  /*7530*/  IMAD.HI.U32 R5, R8, R16, RZ ;  /* 0x0000001008057227 */ /* 0x000fc800078e00ff */
[C---:B------:R-:W-:Y:S02]  /*7540*/  IMAD R4, R7.reuse, R12, R4 ;  /* 0x0000000c07047224 */ /* 0x040fe400078e0204 */
[----:B0-----:R-:W-:Y:S01]  /*7550*/  IMAD.MOV.U32 R0, RZ, RZ, R2 ;  /* 0x000000ffff007224 */ /* 0x001fe200078e0002 */
[----:B------:R-:W-:Y:S01]  /*7560*/  IABS R2, R17 ;  /* 0x0000001100027213 */ /* 0x000fe20000000000 */
[----:B------:R-:W-:Y:S01]  /*7570*/  @!P5 IMAD.IADD R20, R20, 0x1, -R7 ;  /* 0x000000011414d824 */ /* 0x000fe200078e0a07 */
[C---:B------:R-:W-:Y:S01]  /*7580*/  ISETP.GT.U32.AND P2, PT, R7.reuse, R4, PT ;  /* 0x000000040700720c */ /* 0x040fe20003f44070 */
[----:B------:R-:W-:Y:S01]  /*7590*/  @!P6 IMAD.MOV R0, RZ, RZ, -R0 ;  /* 0x000000ffff00e224 */ /* 0x000fe200078e0a00 */
[C---:B------:R-:W-:Y:S01]  /*75a0*/  ISETP.GT.U32.AND P6, PT, R7.reuse, R15, PT ;  /* 0x0000000f0700720c */ /* 0x040fe20003fc4070 */
[----:B------:R-:W-:Y:S01]  /*75b0*/  IMAD.MOV R5, RZ, RZ, -R5 ;  /* 0x000000ffff057224 */ /* 0x000fe200078e0a05 */
[C---:B------:R-:W-:Y:S01]  /*75c0*/  ISETP.GT.U32.AND P5, PT, R7.reuse, R20, PT ;  /* 0x000000140700720c */ /* 0x040fe20003fa4070 */
[----:B------:R-:W-:Y:S01]  /*75d0*/  IMAD.HI.U32 R13, R8, R2, RZ ;  /* 0x00000002080d7227 */ /* 0x000fe200078e00ff */
[----:B------:R0:W-:Y:S03]  /*75e0*/  STL [R1+0x300], R0 ;  /* 0x0003000001007387 */ /* 0x0001e60000100800 */
[----:B------:R-:W-:Y:S01]  /*75f0*/  IMAD R16, R7, R5, R16 ;  /* 0x0000000507107224 */ /* 0x000fe200078e0210 */
[----:B------:R-:W-:Y:S01]  /*7600*/  LOP3.LUT R5, R9, 0xee, RZ, 0xfc, !PT ;  /* 0x000000ee09057812 */ /* 0x000fe200078efcff */
[----:B------:R-:W-:-:S02]  /*7610*/  IMAD.MOV R13, RZ, RZ, -R13 ;  /* 0x000000ffff0d7224 */ /* 0x000fc400078e0a0d */
[--C-:B------:R-:W-:Y:S01]  /*7620*/  @!P2 IMAD.IADD R4, R4, 0x1, -R7.reuse ;  /* 0x000000010404a824 */ /* 0x100fe200078e0a07 */
[----:B------:R-:W-:Y:S01]  /*7630*/  IABS R12, R5 ;  /* 0x00000005000c7213 */ /* 0x000fe20000000000 */
[--C-:B------:R-:W-:Y:S02]  /*7640*/  @!P6 IMAD.IADD R15, R15, 0x1, -R7.reuse ;  /* 0x000000010f0fe824 */ /* 0x100fe400078e0a07 */
[----:B------:R-:W-:Y:S01]  /*7650*/  @!P5 IMAD.IADD R20, R20, 0x1, -R7 ;  /* 0x000000011414d824 */ /* 0x000fe200078e0a07 */
[C---:B------:R-:W-:Y:S01]  /*7660*/  ISETP.GT.U32.AND P5, PT, R7.reuse, R16, PT ;  /* 0x000000100700720c */ /* 0x040fe20003fa4070 */
[C---:B------:R-:W-:Y:S01]  /*7670*/  IMAD R2, R7.reuse, R13, R2 ;  /* 0x0000000d07027224 */ /* 0x040fe200078e0202 */
[C---:B------:R-:W-:Y:S01]  /*7680*/  ISETP.GT.U32.AND P6, PT, R7.reuse, R15, PT ;  /* 0x0000000f0700720c */ /* 0x040fe20003fc4070 */
[----:B------:R-:W-:Y:S01]  /*7690*/  IMAD.HI.U32 R18, R8, R3, RZ ;  /* 0x0000000308127227 */ /* 0x000fe200078e00ff */
[----:B------:R-:W-:Y:S02]  /*76a0*/  ISETP.GT.U32.AND P2, PT, R7, R4, PT ;  /* 0x000000040700720c */ /* 0x000fe40003f44070 */
[----:B------:R-:W-:Y:S01]  /*76b0*/  LOP3.LUT R13, R9, 0xec, RZ, 0xfc, !PT ;  /* 0x000000ec090d7812 */ /* 0x000fe200078efcff */
[----:B------:R-:W-:-:S02]  /*76c0*/  IMAD.MOV R18, RZ, RZ, -R18 ;  /* 0x000000ffff127224 */ /* 0x000fc400078e0a12 */
[----:B0-----:R-:W-:Y:S01]  /*76d0*/  IMAD.MOV.U32 R0, RZ, RZ, R20 ;  /* 0x000000ffff007224 */ /* 0x001fe200078e0014 */
[----:B------:R-:W-:Y:S01]  /*76e0*/  IABS R20, R13 ;  /* 0x0000000d00147213 */ /* 0x000fe20000000000 */
[----:B------:R-:W-:Y:S02]  /*76f0*/  IMAD R3, R7, R18, R3 ;  /* 0x0000001207037224 */ /* 0x000fe400078e0203 */
[--C-:B------:R-:W-:Y:S02]  /*7700*/  @!P5 IMAD.IADD R16, R16, 0x1, -R7.reuse ;  /* 0x000000011010d824 */ /* 0x100fe400078e0a07 */
[--C-:B------:R-:W-:Y:S01]  /*7710*/  @!P6 IMAD.IADD R15, R15, 0x1, -R7.reuse ;  /* 0x000000010f0fe824 */ /* 0x100fe200078e0a07 */
[C---:B------:R-:W-:Y:S01]  /*7720*/  ISETP.GT.U32.AND P6, PT, R7.reuse, R2, PT ;  /* 0x000000020700720c */ /* 0x040fe20003fc4070 */
[----:B------:R-:W-:Y:S01]  /*7730*/  @!P2 IMAD.IADD R4, R4, 0x1, -R7 ;  /* 0x000000010404a824 */ /* 0x000fe200078e0a07 */
[C---:B------:R-:W-:Y:S01]  /*7740*/  ISETP.GT.U32.AND P2, PT, R7.reuse, R3, PT ;  /* 0x000000030700720c */ /* 0x040fe20003f44070 */
[----:B------:R-:W-:Y:S01]  /*7750*/  @!P4 IMAD.MOV R0, RZ, RZ, -R0 ;  /* 0x000000ffff00c224 */ /* 0x000fe200078e0a00 */
[----:B------:R-:W-:Y:S01]  /*7760*/  ISETP.GT.U32.AND P5, PT, R7, R16, PT ;  /* 0x000000100700720c */ /* 0x000fe20003fa4070 */
[----:B------:R-:W-:Y:S01]  /*7770*/  IMAD.HI.U32 R19, R8, R6, RZ ;  /* 0x0000000608137227 */ /* 0x000fe200078e00ff */
[----:B------:R-:W-:-:S02]  /*7780*/  ISETP.GE.AND P4, PT, R21, RZ, PT ;  /* 0x000000ff1500720c */ /* 0x000fc40003f86270 */
[----:B------:R0:W-:Y:S01]  /*7790*/  STL [R1+0x2fc], R0 ;  /* 0x0002fc0001007387 */ /* 0x0001e20000100800 */
[----:B------:R-:W-:-:S04]  /*77a0*/  IMAD.HI.U32 R18, R8, R12, RZ ;  /* 0x0000000c08127227 */ /* 0x000fc800078e00ff */
[----:B------:R-:W-:Y:S02]  /*77b0*/  @!P6 IMAD.IADD R2, R2, 0x1, -R7 ;  /* 0x000000010202e824 */ /* 0x000fe400078e0a07 */
[----:B------:R-:W-:Y:S02]  /*77c0*/  IMAD.MOV R19, RZ, RZ, -R19 ;  /* 0x000000ffff137224 */ /* 0x000fe400078e0a13 */
[----:B------:R-:W-:Y:S01]  /*77d0*/  IMAD.MOV R18, RZ, RZ, -R18 ;  /* 0x000000ffff127224 */ /* 0x000fe200078e0a12 */
[----:B------:R-:W-:Y:S01]  /*77e0*/  ISETP.GT.U32.AND P6, PT, R7, R2, PT ;  /* 0x000000020700720c */ /* 0x000fe20003fc4070 */
[----:B0-----:R-:W-:Y:S02]  /*77f0*/  IMAD.MOV.U32 R0, RZ, RZ, R4 ;  /* 0x000000ffff007224 */ /* 0x001fe400078e0004 */
[----:B------:R-:W-:-:S04]  /*7800*/  IMAD.HI.U32 R4, R8, R20, RZ ;  /* 0x0000001408047227 */ /* 0x000fc800078e00ff */
[----:B------:R-:W-:Y:S02]  /*7810*/  @!P0 IMAD.MOV R0, RZ, RZ, -R0 ;  /* 0x000000ffff008224 */ /* 0x000fe400078e0a00 */
[--C-:B------:R-:W-:Y:S01]  /*7820*/  @!P2 IMAD.IADD R3, R3, 0x1, -R7.reuse ;  /* 0x000000010303a824 */ /* 0x100fe200078e0a07 */
[----:B------:R-:W-:Y:S01]  /*7830*/  ISETP.GE.AND P2, PT, R17, RZ, PT ;  /* 0x000000ff1100720c */ /* 0x000fe20003f46270 */
[C---:B------:R-:W-:Y:S01]  /*7840*/  IMAD R6, R7.reuse, R19, R6 ;  /* 0x0000001307067224 */ /* 0x040fe200078e0206 */
[----:B------:R0:W-:Y:S01]  /*7850*/  STL [R1+0x2f8], R0 ;  /* 0x0002f80001007387 */ /* 0x0001e20000100800 */
[----:B------:R-:W-:Y:S01]  /*7860*/  @!P5 IMAD.IADD R16, R16, 0x1, -R7 ;  /* 0x000000011010d824 */ /* 0x000fe200078e0a07 */
[C---:B------:R-:W-:Y:S01]  /*7870*/  ISETP.GT.U32.AND P0, PT, R7.reuse, R3, PT ;  /* 0x000000030700720c */ /* 0x040fe20003f04070 */
[----:B------:R-:W-:Y:S01]  /*7880*/  IMAD.MOV R4, RZ, RZ, -R4 ;  /* 0x000000ffff047224 */ /* 0x000fe200078e0a04 */
[C---:B------:R-:W-:Y:S01]  /*7890*/  ISETP.GT.U32.AND P5, PT, R7.reuse, R6, PT ;  /* 0x000000060700720c */ /* 0x040fe20003fa4070 */
[----:B------:R-:W-:-:S02]  /*78a0*/  IMAD R12, R7, R18, R12 ;  /* 0x00000012070c7224 */ /* 0x000fc400078e020c */
[----:B------:R-:W-:Y:S01]  /*78b0*/  IMAD R20, R7, R4, R20 ;  /* 0x0000000407147224 */ /* 0x000fe200078e0214 */
[----:B------:R-:W-:Y:S01]  /*78c0*/  LOP3.LUT R4, R9, 0xe6, RZ, 0xfc, !PT ;  /* 0x000000e609047812 */ /* 0x000fe200078efcff */
[----:B------:R-:W-:Y:S02]  /*78d0*/  @!P6 IMAD.IADD R2, R2, 0x1, -R7 ;  /* 0x000000010202e824 */ /* 0x000fe400078e0a07 */
[----:B0-----:R-:W-:Y:S01]  /*78e0*/  IMAD.MOV.U32 R0, RZ, RZ, R16 ;  /* 0x000000ffff007224 */ /* 0x001fe200078e0010 */
[----:B------:R-:W-:Y:S01]  /*78f0*/  ISETP.GT.U32.AND P6, PT, R7, R20, PT ;  /* 0x000000140700720c */ /* 0x000fe20003fc4070 */
[----:B------:R-:W-:Y:S01]  /*7900*/  @!P3 IMAD.MOV R15, RZ, RZ, -R15 ;  /* 0x000000ffff0fb224 */ /* 0x000fe200078e0a0f */
[----:B------:R-:W-:Y:S01]  /*7910*/  LOP3.LUT R16, R9, 0xea, RZ, 0xfc, !PT ;  /* 0x000000ea09107812 */ /* 0x000fe200078efcff */
[----:B------:R-:W-:Y:S01]  /*7920*/  @!P1 IMAD.MOV R0, RZ, RZ, -R0 ;  /* 0x000000ffff009224 */ /* 0x000fe200078e0a00 */
[----:B------:R-:W-:Y:S01]  /*7930*/  ISETP.GT.U32.AND P1, PT, R7, R12, PT ;  /* 0x0000000c0700720c */ /* 0x000fe20003f24070 */
[--C-:B------:R-:W-:Y:S01]  /*7940*/  @!P0 IMAD.IADD R3, R3, 0x1, -R7.reuse ;  /* 0x0000000103038824 */ /* 0x100fe200078e0a07 */
[----:B------:R0:W-:Y:S01]  /*7950*/  STL [R1+0x2dc], R15 ;  /* 0x0002dc0f01007387 */ /* 0x0001e20000100800 */
[----:B------:R-:W-:Y:S01]  /*7960*/  @!P5 IMAD.IADD R6, R6, 0x1, -R7 ;  /* 0x000000010606d824 */ /* 0x000fe200078e0a07 */
[----:B------:R-:W-:Y:S01]  /*7970*/  IABS R18, R16 ;  /* 0x0000001000127213 */ /* 0x000fe20000000000 */
[----:B------:R-:W-:Y:S01]  /*7980*/  @!P2 IMAD.MOV R2, RZ, RZ, -R2 ;  /* 0x000000ffff02a224 */ /* 0x000fe200078e0a02 */
[----:B------:R1:W-:Y:S01]  /*7990*/  STL [R1+0x2d8], R0 ;  /* 0x0002d80001007387 */ /* 0x0003e20000100800 */
[----:B------:R-:W-:-:S02]  /*79a0*/  ISETP.GE.AND P3, PT, R14, RZ, PT ;  /* 0x000000ff0e00720c */ /* 0x000fc40003f66270 */
[--C-:B------:R-:W-:Y:S01]  /*79b0*/  @!P6 IMAD.IADD R20, R20, 0x1, -R7.reuse ;  /* 0x000000011414e824 */ /* 0x100fe200078e0a07 */
[----:B------:R-:W-:Y:S01]  /*79c0*/  ISETP.GE.AND P5, PT, R13, RZ, PT ;  /* 0x000000ff0d00720c */ /* 0x000fe20003fa6270 */
[----:B------:R-:W-:Y:S01]  /*79d0*/  IMAD.HI.U32 R13, R8, R18, RZ ;  /* 0x00000012080d7227 */ /* 0x000fe200078e00ff */
[----:B0-----:R-:W-:Y:S02]  /*79e0*/  LOP3.LUT R15, R9, 0xe8, RZ, 0xfc, !PT ;  /* 0x000000e8090f7812 */ /* 0x001fe400078efcff */
[----:B------:R-:W-:Y:S01]  /*79f0*/  ISETP.GE.AND P0, PT, R5, RZ, PT ;  /* 0x000000ff0500720c */ /* 0x000fe20003f06270 */
[----:B------:R-:W-:Y:S01]  /*7a00*/  @!P1 IMAD.IADD R12, R12, 0x1, -R7 ;  /* 0x000000010c0c9824 */ /* 0x000fe200078e0a07 */
[----:B------:R-:W-:Y:S01]  /*7a10*/  IABS R14, R15 ;  /* 0x0000000f000e7213 */ /* 0x000fe20000000000 */
[----:B-1----:R-:W-:Y:S01]  /*7a20*/  IMAD.MOV.U32 R0, RZ, RZ, R3 ;  /* 0x000000ffff007224 */ /* 0x002fe200078e0003 */
[C---:B------:R-:W-:Y:S01]  /*7a30*/  ISETP.GT.U32.AND P1, PT, R7.reuse, R6, PT ;  /* 0x000000060700720c */ /* 0x040fe20003f24070 */
[----:B------:R-:W-:Y:S01]  /*7a40*/  IMAD.MOV R13, RZ, RZ, -R13 ;  /* 0x000000ffff0d7224 */ /* 0x000fe200078e0a0d */
[C---:B------:R-:W-:Y:S01]  /*7a50*/  ISETP.GT.U32.AND P6, PT, R7.reuse, R12, PT ;  /* 0x0000000c0700720c */ /* 0x040fe20003fc4070 */
[----:B------:R-:W-:Y:S01]  /*7a60*/  @!P4 IMAD.MOV R0, RZ, RZ, -R0 ;  /* 0x000000ffff00c224 */ /* 0x000fe200078e0a00 */
[----:B------:R-:W-:Y:S01]  /*7a70*/  ISETP.GT.U32.AND P4, PT, R7, R20, PT ;  /* 0x000000140700720c */ /* 0x000fe20003f84070 */
[----:B------:R-:W-:Y:S01]  /*7a80*/  IMAD.HI.U32 R17, R8, R14, RZ ;  /* 0x0000000e08117227 */ /* 0x000fe200078e00ff */
[----:B------:R-:W-:-:S02]  /*7a90*/  IABS R3, R4 ;  /* 0x0000000400037213 */ /* 0x000fc40000000000 */
[----:B------:R-:W-:Y:S01]  /*7aa0*/  LOP3.LUT R5, R9, 0xe4, RZ, 0xfc, !PT ;  /* 0x000000e409057812 */ /* 0x000fe200078efcff */
[C---:B------:R-:W-:Y:S01]  /*7ab0*/  IMAD R13, R7.reuse, R13, R18 ;  /* 0x0000000d070d7224 */ /* 0x040fe200078e0212 */
[----:B------:R0:W-:Y:S01]  /*7ac0*/  STL [R1+0x2d4], R0 ;  /* 0x0002d40001007387 */ /* 0x0001e20000100800 */
[----:B------:R-:W-:Y:S01]  /*7ad0*/  IMAD.MOV R17, RZ, RZ, -R17 ;  /* 0x000000ffff117224 */ /* 0x000fe200078e0a11 */
[----:B------:R-:W-:Y:S01]  /*7ae0*/  IABS R21, R5 ;  /* 0x0000000500157213 */ /* 0x000fe20000000000 */
[--C-:B------:R-:W-:Y:S01]  /*7af0*/  @!P1 IMAD.IADD R6, R6, 0x1, -R7.reuse ;  /* 0x0000000106069824 */ /* 0x100fe200078e0a07 */
[C---:B------:R-:W-:Y:S01]  /*7b00*/  ISETP.GT.U32.AND P1, PT, R7.reuse, R13, PT ;  /* 0x0000000d0700720c */ /* 0x040fe20003f24070 */
[C---:B------:R-:W-:Y:S01]  /*7b10*/  IMAD R14, R7.reuse, R17, R14 ;  /* 0x00000011070e7224 */ /* 0x040fe200078e020e */
[----:B------:R1:W-:Y:S01]  /*7b20*/  STL [R1+0x2d0], R2 ;  /* 0x0002d00201007387 */ /* 0x0003e20000100800 */
[----:B------:R-:W-:Y:S02]  /*7b30*/  @!P4 IMAD.IADD R20, R20, 0x1, -R7 ;  /* 0x000000011414c824 */ /* 0x000fe400078e0a07 */
[----:B------:R-:W-:Y:S01]  /*7b40*/  IMAD.HI.U32 R18, R8, R3, RZ ;  /* 0x0000000308127227 */ /* 0x000fe200078e00ff */
[----:B------:R-:W-:-:S03]  /*7b50*/  ISETP.GT.U32.AND P4, PT, R7, R14, PT ;  /* 0x0000000e0700720c */ /* 0x000fc60003f84070 */
[----:B------:R-:W-:Y:S02]  /*7b60*/  IMAD.MOV R18, RZ, RZ, -R18 ;  /* 0x000000ffff127224 */ /* 0x000fe400078e0a12 */
[--C-:B------:R-:W-:Y:S01]  /*7b70*/  @!P6 IMAD.IADD R12, R12, 0x1, -R7.reuse ;  /* 0x000000010c0ce824 */ /* 0x100fe200078e0a07 */
[----:B------:R-:W-:Y:S01]  /*7b80*/  ISETP.GE.AND P6, PT, R16, RZ, PT ;  /* 0x000000ff1000720c */ /* 0x000fe20003fc6270 */
[----:B------:R-:W-:Y:S01]  /*7b90*/  @!P1 IMAD.IADD R13, R13, 0x1, -R7 ;  /* 0x000000010d0d9824 */ /* 0x000fe200078e0a07 */
[----:B------:R-:W-:Y:S01]  /*7ba0*/  LOP3.LUT R16, R9, 0xe2, RZ, 0xfc, !PT ;  /* 0x000000e209107812 */ /* 0x000fe200078efcff */
[----:B------:R-:W-:Y:S01]  /*7bb0*/  IMAD.HI.U32 R17, R8, R21, RZ ;  /* 0x0000001508117227 */ /* 0x000fe200078e00ff */
[----:B------:R-:W-:Y:S02]  /*7bc0*/  ISETP.GE.AND P1, PT, R15, RZ, PT ;  /* 0x000000ff0f00720c */ /* 0x000fe40003f26270 */
[C---:B------:R-:W-:Y:S01]  /*7bd0*/  ISETP.GT.U32.AND P2, PT, R7.reuse, R13, PT ;  /* 0x0000000d0700720c */ /* 0x040fe20003f44070 */
[----:B------:R-:W-:Y:S01]  /*7be0*/  IMAD R3, R7, R18, R3 ;  /* 0x0000001207037224 */ /* 0x000fe200078e0203 */
[----:B------:R-:W-:Y:S01]  /*7bf0*/  LOP3.LUT R15, R9, 0xe0, RZ, 0xfc, !PT ;  /* 0x000000e0090f7812 */ /* 0x000fe200078efcff */
[----:B------:R-:W-:Y:S01]  /*7c00*/  @!P4 IMAD.IADD R14, R14, 0x1, -R7 ;  /* 0x000000010e0ec824 */ /* 0x000fe200078e0a07 */
[----:B------:R-:W-:Y:S01]  /*7c10*/  IABS R18, R16 ;  /* 0x0000001000127213 */ /* 0x000fe20000000000 */
[----:B0-----:R-:W-:Y:S01]  /*7c20*/  IMAD.MOV.U32 R0, RZ, RZ, R6 ;  /* 0x000000ffff007224 */ /* 0x001fe200078e0006 */
[----:B------:R-:W-:Y:S01]  /*7c30*/  ISETP.GT.U32.AND P4, PT, R7, R3, PT ;  /* 0x000000030700720c */ /* 0x000fe20003f84070 */
[----:B------:R-:W-:-:S02]  /*7c40*/  IMAD.MOV R17, RZ, RZ, -R17 ;  /* 0x000000ffff117224 */ /* 0x000fc400078e0a11 */
[----:B------:R-:W-:Y:S01]  /*7c50*/  @!P3 IMAD.MOV R0, RZ, RZ, -R0 ;  /* 0x000000ffff00b224 */ /* 0x000fe200078e0a00 */
[C---:B------:R-:W-:Y:S01]  /*7c60*/  ISETP.GT.U32.AND P3, PT, R7.reuse, R14, PT ;  /* 0x0000000e0700720c */ /* 0x040fe20003f64070 */
[C---:B------:R-:W-:Y:S01]  /*7c70*/  IMAD R21, R7.reuse, R17, R21 ;  /* 0x0000001107157224 */ /* 0x040fe200078e0215 */
[----:B------:R-:W-:Y:S01]  /*7c80*/  IABS R17, R15 ;  /* 0x0000000f00117213 */ /* 0x000fe20000000000 */
[C---:B-1----:R-:W-:Y:S01]  /*7c90*/  IMAD.HI.U32 R2, R8.reuse, R18, RZ ;  /* 0x0000001208027227 */ /* 0x042fe200078e00ff */
[----:B------:R0:W-:Y:S03]  /*7ca0*/  STL [R1+0x2cc], R0 ;  /* 0x0002cc0001007387 */ /* 0x0001e60000100800 */
[----:B------:R-:W-:Y:S01]  /*7cb0*/  @!P0 IMAD.MOV R12, RZ, RZ, -R12 ;  /* 0x000000ffff0c8224 */ /* 0x000fe200078e0a0c */
[----:B------:R-:W-:Y:S01]  /*7cc0*/  ISETP.GT.U32.AND P0, PT, R7, R21, PT ;  /* 0x000000150700720c */ /* 0x000fe20003f04070 */
[----:B------:R-:W-:-:S03]  /*7cd0*/  IMAD.HI.U32 R6, R8, R17, RZ ;  /* 0x0000001108067227 */ /* 0x000fc600078e00ff */
[----:B------:R1:W-:Y:S01]  /*7ce0*/  STL [R1+0x2c8], R12 ;  /* 0x0002c80c01007387 */ /* 0x0003e20000100800 */
[--C-:B------:R-:W-:Y:S01]  /*7cf0*/  @!P2 IMAD.IADD R13, R13, 0x1, -R7.reuse ;  /* 0x000000010d0da824 */ /* 0x100fe200078e0a07 */
[----:B------:R-:W-:Y:S01]  /*7d00*/  ISETP.GE.AND P2, PT, R5, RZ, PT ;  /* 0x000000ff0500720c */ /* 0x000fe20003f46270 */
[----:B0-----:R-:W-:Y:S02]  /*7d10*/  IMAD.MOV.U32 R0, RZ, RZ, R20 ;  /* 0x000000ffff007224 */ /* 0x001fe400078e0014 */
[----:B------:R-:W-:Y:S02]  /*7d20*/  IMAD.MOV R2, RZ, RZ, -R2 ;  /* 0x000000ffff027224 */ /* 0x000fe400078e0a02 */
[----:B------:R-:W-:Y:S01]  /*7d30*/  @!P5 IMAD.MOV R0, RZ, RZ, -R0 ;  /* 0x000000ffff00d224 */ /* 0x000fe200078e0a00 */
[----:B------:R-:W-:Y:S01]  /*7d40*/  ISETP.GE.AND P5, PT, R4, RZ, PT ;  /* 0x000000ff0400720c */ /* 0x000fe20003fa6270 */
[----:B------:R-:W-:Y:S01]  /*7d50*/  IMAD.MOV R6, RZ, RZ, -R6 ;  /* 0x000000ffff067224 */ /* 0x000fe200078e0a06 */
[----:B-1----:R-:W-:Y:S01]  /*7d60*/  LOP3.LUT R12, R9, 0xde, RZ, 0xfc, !PT ;  /* 0x000000de090c7812 */ /* 0x002fe200078efcff */
[--C-:B------:R-:W-:Y:S01]  /*7d70*/  @!P3 IMAD.IADD R14, R14, 0x1, -R7.reuse ;  /* 0x000000010e0eb824 */ /* 0x100fe200078e0a07 */
[----:B------:R0:W-:Y:S01]  /*7d80*/  STL [R1+0x2c4], R0 ;  /* 0x0002c40001007387 */ /* 0x0001e20000100800 */
[----:B------:R-:W-:Y:S01]  /*7d90*/  @!P4 IMAD.IADD R3, R3, 0x1, -R7 ;  /* 0x000000010303c824 */ /* 0x000fe200078e0a07 */
[----:B------:R-:W-:Y:S01]  /*7da0*/  ISETP.GE.AND P3, PT, R16, RZ, PT ;  /* 0x000000ff1000720c */ /* 0x000fe20003f66270 */
[----:B------:R-:W-:Y:S01]  /*7db0*/  IMAD R4, R7, R2, R18 ;  /* 0x0000000207047224 */ /* 0x000fe200078e0212 */
[----:B------:R-:W-:Y:S01]  /*7dc0*/  LOP3.LUT R2, R9, 0xdc, RZ, 0xfc, !PT ;  /* 0x000000dc09027812 */ /* 0x000fe200078efcff */
[----:B------:R-:W-:Y:S01]  /*7dd0*/  IMAD.MOV.U32 R19, RZ, RZ, R13 ;  /* 0x000000ffff137224 */ /* 0x000fe200078e000d */
[C---:B------:R-:W-:Y:S01]  /*7de0*/  ISETP.GT.U32.AND P4, PT, R7.reuse, R3, PT ;  /* 0x000000030700720c */ /* 0x040fe20003f84070 */
[C---:B------:R-:W-:Y:S01]  /*7df0*/  IMAD R5, R7.reuse, R6, R17 ;  /* 0x0000000607057224 */ /* 0x040fe200078e0211 */
[----:B------:R-:W-:Y:S01]  /*7e00*/  IABS R13, R12 ;  /* 0x0000000c000d7213 */ /* 0x000fe20000000000 */
[----:B------:R-:W-:Y:S01]  /*7e10*/  @!P6 IMAD.MOV R19, RZ, RZ, -R19 ;  /* 0x000000ffff13e224 */ /* 0x000fe200078e0a13 */
[----:B------:R-:W-:Y:S01]  /*7e20*/  ISETP.GT.U32.AND P6, PT, R7, R4, PT ;  /* 0x000000040700720c */ /* 0x000fe20003fc4070 */
[----:B0-----:R-:W-:Y:S01]  /*7e30*/  IMAD.MOV.U32 R0, RZ, RZ, R14 ;  /* 0x000000ffff007224 */ /* 0x001fe200078e000e */
[----:B------:R-:W-:Y:S01]  /*7e40*/  IABS R14, R2 ;  /* 0x00000002000e7213 */ /* 0x000fe20000000000 */
[----:B------:R-:W-:Y:S01]  /*7e50*/  @!P0 IMAD.IADD R21, R21, 0x1, -R7 ;  /* 0x0000000115158824 */ /* 0x000fe200078e0a07 */
[----:B------:R-:W-:Y:S01]  /*7e60*/  STL [R1+0x2c0], R19 ;  /* 0x0002c01301007387 */ /* 0x000fe20000100800 */
[----:B------:R-:W-:Y:S01]  /*7e70*/  @!P1 IMAD.MOV R0, RZ, RZ, -R0 ;  /* 0x000000ffff009224 */ /* 0x000fe200078e0a00 */
[C---:B------:R-:W-:Y:S01]  /*7e80*/  ISETP.GT.U32.AND P1, PT, R7.reuse, R5, PT ;  /* 0x000000050700720c */ /* 0x040fe20003f24070 */
[----:B------:R-:W-:Y:S01]  /*7e90*/  IMAD.HI.U32 R16, R8, R13, RZ ;  /* 0x0000000d08107227 */ /* 0x000fe200078e00ff */
[----:B------:R-:W-:-:S02]  /*7ea0*/  ISETP.GT.U32.AND P0, PT, R7, R21, PT ;  /* 0x000000150700720c */ /* 0x000fc40003f04070 */
[----:B------:R0:W-:Y:S01]  /*7eb0*/  STL [R1+0x2bc], R0 ;  /* 0x0002bc0001007387 */ /* 0x0001e20000100800 */
[--C-:B------:R-:W-:Y:S01]  /*7ec0*/  @!P4 IMAD.IADD R3, R3, 0x1, -R7.reuse ;  /* 0x000000010303c824 */ /* 0x100fe200078e0a07 */
[----:B------:R-:W-:Y:S01]  /*7ed0*/  LOP3.LUT R6, R9, 0xda, RZ, 0xfc, !PT ;  /* 0x000000da09067812 */ /* 0x000fe200078efcff */
[--C-:B------:R-:W-:Y:S01]  /*7ee0*/  @!P6 IMAD.IADD R4, R4, 0x1, -R7.reuse ;  /* 0x000000010404e824 */ /* 0x100fe200078e0a07 */
[----:B------:R-:W-:Y:S01]  /*7ef0*/  ISETP.GE.AND P4, PT, R15, RZ, PT ;  /* 0x000000ff0f00720c */ /* 0x000fe20003f86270 */
[----:B------:R-:W-:Y:S01]  /*7f00*/  IMAD.MOV R16, RZ, RZ, -R16 ;  /* 0x000000ffff107224 */ /* 0x000fe200078e0a10 */
[----:B------:R-:W-:Y:S02]  /*7f10*/  IABS R15, R6 ;  /* 0x00000006000f7213 */ /* 0x000fe40000000000 */
[----:B------:R-:W-:Y:S01]  /*7f20*/  ISETP.GT.U32.AND P6, PT, R7, R4, PT ;  /* 0x000000040700720c */ /* 0x000fe20003fc4070 */
[----:B------:R-:W-:Y:S01]  /*7f30*/  @!P1 IMAD.IADD R5, R5, 0x1, -R7 ;  /* 0x0000000105059824 */ /* 0x000fe200078e0a07 */
[----:B------:R-:W-:Y:S01]  /*7f40*/  LOP3.LUT R17, R9, 0xd6, RZ, 0xfc, !PT ;  /* 0x000000d609117812 */ /* 0x000fe200078efcff */
[----:B0-----:R-:W-:Y:S01]  /*7f50*/  IMAD.MOV.U32 R0, RZ, RZ, R3 ;  /* 0x000000ffff007224 */ /* 0x001fe200078e0003 */
[----:B------:R-:W-:Y:S01]  /*7f60*/  ISETP.GE.AND P1, PT, R2, RZ, PT ;  /* 0x000000ff0200720c */ /* 0x000fe20003f26270 */
[----:B------:R-:W-:Y:S01]  /*7f70*/  @!P0 IMAD.IADD R21, R21, 0x1, -R7 ;  /* 0x0000000115158824 */ /* 0x000fe200078e0a07 */
[----:B------:R-:W-:Y:S01]  /*7f80*/  ISETP.GE.AND P0, PT, R12, RZ, PT ;  /* 0x000000ff0c00720c */ /* 0x000fe20003f06270 */
[----:B------:R-:W-:Y:S01]  /*7f90*/  @!P5 IMAD.MOV R0, RZ, RZ, -R0 ;  /* 0x000000ffff00d224 */ /* 0x000fe200078e0a00 */
[----:B------:R-:W-:Y:S01]  /*7fa0*/  ISETP.GT.U32.AND P5, PT, R7, R5, PT ;  /* 0x000000050700720c */ /* 0x000fe20003fa4070 */
[----:B------:R-:W-:Y:S01]  /*7fb0*/  IMAD.HI.U32 R12, R8, R14, RZ ;  /* 0x0000000e080c7227 */ /* 0x000fe200078e00ff */
[----:B------:R-:W-:-:S02]  /*7fc0*/  LOP3.LUT R2, R9, 0xd4, RZ, 0xfc, !PT ;  /* 0x000000d409027812 */ /* 0x000fc400078efcff */
[----:B------:R0:W-:Y:S01]  /*7fd0*/  STL [R1+0x2b4], R0 ;  /* 0x0002b40001007387 */ /* 0x0001e20000100800 */
[----:B------:R-:W-:Y:S01]  /*7fe0*/  IMAD.MOV R12, RZ, RZ, -R12 ;  /* 0x000000ffff0c7224 */ /* 0x000fe200078e0a0c */
[----:B------:R-:W-:Y:S01]  /*7ff0*/  IABS R18, R17 ;  /* 0x0000001100127213 */ /* 0x000fe20000000000 */
[----:B------:R-:W-:Y:S01]  /*8000*/  IMAD R13, R7, R16, R13 ;  /* 0x00000010070d7224 */ /* 0x000fe200078e020d */
[----:B------:R-:W-:Y:S01]  /*8010*/  LOP3.LUT R16, R9, 0xd8, RZ, 0xfc, !PT ;  /* 0x000000d809107812 */ /* 0x000fe200078efcff */
[----:B------:R-:W-:Y:S01]  /*8020*/  IMAD R3, R7, R12, R14 ;  /* 0x0000000c07037224 */ /* 0x000fe200078e020e */
[----:B------:R-:W-:Y:S01]  /*8030*/  LOP3.LUT R14, R9, 0xd2, RZ, 0xfc, !PT ;  /* 0x000000d2090e7812 */ /* 0x000fe200078efcff */
[--C-:B------:R-:W-:Y:S01]  /*8040*/  @!P6 IMAD.IADD R4, R4, 0x1, -R7.reuse ;  /* 0x000000010404e824 */ /* 0x100fe200078e0a07 */
[----:B------:R-:W-:Y:S01]  /*8050*/  ISETP.GT.U32.AND P6, PT, R7, R13, PT ;  /* 0x0000000d0700720c */ /* 0x000fe20003fc4070 */
[----:B------:R-:W-:Y:S01]  /*8060*/  @!P5 IMAD.IADD R5, R5, 0x1, -R7 ;  /* 0x000000010505d824 */ /* 0x000fe200078e0a07 */
[----:B------:R-:W-:Y:S01]  /*8070*/  ISETP.GT.U32.AND P5, PT, R7, R3, PT ;  /* 0x000000030700720c */ /* 0x000fe20003fa4070 */
[----:B------:R-:W-:Y:S01]  /*8080*/  IMAD.HI.U32 R12, R8, R15, RZ ;  /* 0x0000000f080c7227 */ /* 0x000fe200078e00ff */
[----:B------:R-:W-:-:S03]  /*8090*/  IABS R19, R16 ;  /* 0x0000001000137213 */ /* 0x000fc60000000000 */
[----:B0-----:R-:W-:Y:S02]  /*80a0*/  IMAD.MOV.U32 R0, RZ, RZ, R21 ;  /* 0x000000ffff007224 */ /* 0x001fe400078e0015 */
[----:B------:R-:W-:Y:S02]  /*80b0*/  IMAD.MOV R12, RZ, RZ, -R12 ;  /* 0x000000ffff0c7224 */ /* 0x000fe400078e0a0c */
[----:B------:R-:W-:Y:S01]  /*80c0*/  @!P2 IMAD.MOV R0, RZ, RZ, -R0 ;  /* 0x000000ffff00a224 */ /* 0x000fe200078e0a00 */
[----:B------:R-:W-:Y:S01]  /*80d0*/  ISETP.GE.AND P2, PT, R6, RZ, PT ;  /* 0x000000ff0600720c */ /* 0x000fe20003f46270 */
[--C-:B------:R-:W-:Y:S02]  /*80e0*/  @!P6 IMAD.IADD R13, R13, 0x1, -R7.reuse ;  /* 0x000000010d0de824 */ /* 0x100fe400078e0a07 */
[----:B------:R-:W-:Y:S01]  /*80f0*/  @!P5 IMAD.IADD R3, R3, 0x1, -R7 ;  /* 0x000000010303d824 */ /* 0x000fe200078e0a07 */
[----:B------:R0:W-:Y:S01]  /*8100*/  STL [R1+0x2b0], R0 ;  /* 0x0002b00001007387 */ /* 0x0001e20000100800 */
[----:B------:R-:W-:Y:S01]  /*8110*/  IMAD.HI.U32 R22, R8, R19, RZ ;  /* 0x0000001308167227 */ /* 0x000fe200078e00ff */
[----:B------:R-:W-:-:S03]  /*8120*/  ISETP.GT.U32.AND P5, PT, R7, R13, PT ;  /* 0x0000000d0700720c */ /* 0x000fc60003fa4070 */
[C---:B------:R-:W-:Y:S01]  /*8130*/  IMAD R15, R7.reuse, R12, R15 ;  /* 0x0000000c070f7224 */ /* 0x040fe200078e020f */
[----:B------:R-:W-:Y:S01]  /*8140*/  IABS R12, R2 ;  /* 0x00000002000c7213 */ /* 0x000fe20000000000 */
[----:B------:R-:W-:Y:S02]  /*8150*/  IMAD.MOV R22, RZ, RZ, -R22 ;  /* 0x000000ffff167224 */ /* 0x000fe400078e0a16 */
[----:B------:R-:W-:Y:S01]  /*8160*/  IMAD.HI.U32 R20, R8, R18, RZ ;  /* 0x0000001208147227 */ /* 0x000fe200078e00ff */
[----:B------:R-:W-:-:S03]  /*8170*/  ISETP.GT.U32.AND P6, PT, R7, R15, PT ;  /* 0x0000000f0700720c */ /* 0x000fc60003fc4070 */
[----:B0-----:R-:W-:Y:S02]  /*8180*/  IMAD.MOV.U32 R0, RZ, RZ, R4 ;  /* 0x000000ffff007224 */ /* 0x001fe400078e0004 */
[C---:B------:R-:W-:Y:S01]  /*8190*/  IMAD R6, R7.reuse, R22, R19 ;  /* 0x0000001607067224 */ /* 0x040fe200078e0213 */
[----:B------:R-:W-:Y:S01]  /*81a0*/  IABS R19, R14 ;  /* 0x0000000e00137213 */ /* 0x000fe20000000000 */
[----:B------:R-:W-:Y:S01]  /*81b0*/  @!P3 IMAD.MOV R0, RZ, RZ, -R0 ;  /* 0x000000ffff00b224 */ /* 0x000fe200078e0a00 */
[----:B------:R-:W-:Y:S01]  /*81c0*/  ISETP.GT.U32.AND P3, PT, R7, R3, PT ;  /* 0x000000030700720c */ /* 0x000fe20003f64070 */
[----:B------:R-:W-:Y:S02]  /*81d0*/  IMAD.MOV R20, RZ, RZ, -R20 ;  /* 0x000000ffff147224 */ /* 0x000fe400078e0a14 */
[----:B------:R-:W-:Y:S01]  /*81e0*/  IMAD.MOV.U32 R21, RZ, RZ, R12 ;  /* 0x000000ffff157224 */ /* 0x000fe200078e000c */
[----:B------:R0:W-:Y:S01]  /*81f0*/  STL [R1+0x2ac], R0 ;  /* 0x0002ac0001007387 */ /* 0x0001e20000100800 */
[----:B------:R-:W-:Y:S01]  /*8200*/  @!P5 IMAD.IADD R13, R13, 0x1, -R7 ;  /* 0x000000010d0dd824 */ /* 0x000fe200078e0a07 */
[C---:B------:R-:W-:Y:S01]  /*8210*/  ISETP.GT.U32.AND P5, PT, R7.reuse, R6, PT ;  /* 0x000000060700720c */ /* 0x040fe20003fa4070 */
[----:B------:R-:W-:-:S02]  /*8220*/  IMAD R12, R7, R20, R18 ;  /* 0x00000014070c7224 */ /* 0x000fc400078e0212 */
[----:B------:R-:W-:-:S04]  /*8230*/  IMAD.HI.U32 R4, R8, R21, RZ ;  /* 0x0000001508047227 */ /* 0x000fc800078e00ff */
[----:B------:R-:W-:Y:S02]  /*8240*/  IMAD.MOV.U32 R18, RZ, RZ, R5 ;  /* 0x000000ffff127224 */ /* 0x000fe400078e0005 */
[----:B0-----:R-:W-:Y:S02]  /*8250*/  IMAD.MOV.U32 R0, RZ, RZ, R13 ;  /* 0x000000ffff007224 */ /* 0x001fe400078e000d */
[----:B------:R-:W-:-:S04]  /*8260*/  IMAD.HI.U32 R5, R8, R19, RZ ;  /* 0x0000001308057227 */ /* 0x000fc800078e00ff */
[----:B------:R-:W-:Y:S02]  /*8270*/  IMAD.MOV R4, RZ, RZ, -R4 ;  /* 0x000000ffff047224 */ /* 0x000fe400078e0a04 */
[----:B------:R-:W-:Y:S01]  /*8280*/  @!P4 IMAD.MOV R18, RZ, RZ, -R18 ;  /* 0x000000ffff12c224 */ /* 0x000fe200078e0a12 */
[----:B------:R-:W-:Y:S01]  /*8290*/  ISETP.GE.AND P4, PT, R16, RZ, PT ;  /* 0x000000ff1000720c */ /* 0x000fe20003f86270 */
[----:B------:R-:W-:Y:S02]  /*82a0*/  @!P6 IMAD.IADD R15, R15, 0x1, -R7 ;  /* 0x000000010f0fe824 */ /* 0x000fe400078e0a07 */
[----:B------:R-:W-:Y:S01]  /*82b0*/  @!P0 IMAD.MOV R0, RZ, RZ, -R0 ;  /* 0x000000ffff008224 */ /* 0x000fe200078e0a00 */
[----:B------:R-:W-:Y:S01]  /*82c0*/  ISETP.GT.U32.AND P0, PT, R7, R12, PT ;  /* 0x0000000c0700720c */ /* 0x000fe20003f04070 */
[----:B------:R-:W-:Y:S01]  /*82d0*/  IMAD.MOV R13, RZ, RZ, -R5 ;  /* 0x000000ffff0d7224 */ /* 0x000fe200078e0a05 */
[----:B------:R0:W-:Y:S01]  /*82e0*/  STL [R1+0x2a8], R18 ;  /* 0x0002a81201007387 */ /* 0x0001e20000100800 */
[----:B------:R-:W-:Y:S01]  /*82f0*/  @!P3 IMAD.IADD R3, R3, 0x1, -R7 ;  /* 0x000000010303b824 */ /* 0x000fe200078e0a07 */
[C---:B------:R-:W-:Y:S01]  /*8300*/  ISETP.GT.U32.AND P6, PT, R7.reuse, R15, PT ;  /* 0x0000000f0700720c */ /* 0x040fe20003fc4070 */
[----:B------:R-:W-:Y:S01]  /*8310*/  IMAD R5, R7, R4, R21 ;  /* 0x0000000407057224 */ /* 0x000fe200078e0215 */
[----:B------:R1:W-:Y:S01]  /*8320*/  STL [R1+0x2a4], R0 ;  /* 0x0002a40001007387 */ /* 0x0003e20000100800 */
[----:B------:R-:W-:Y:S01]  /*8330*/  @!P5 IMAD.IADD R6, R6, 0x1, -R7 ;  /* 0x000000010606d824 */ /* 0x000fe200078e0a07 */
[----:B------:R-:W-:-:S02]  /*8340*/  ISETP.GE.AND P3, PT, R17, RZ, PT ;  /* 0x000000ff1100720c */ /* 0x000fc40003f66270 */
[----:B------:R-:W-:Y:S02]  /*8350*/  ISETP.GT.U32.AND P5, PT, R7, R5, PT ;  /* 0x000000050700720c */ /* 0x000fe40003fa4070 */
[C---:B0-----:R-:W-:Y:S01]  /*8360*/  LOP3.LUT R18, R9.reuse, 0xd0, RZ, 0xfc, !PT ;  /* 0x000000d009127812 */ /* 0x041fe200078efcff */
[----:B------:R-:W-:Y:S01]  /*8370*/  @!P0 IMAD.IADD R12, R12, 0x1, -R7 ;  /* 0x000000010c0c8824 */ /* 0x000fe200078e0a07 */
[C---:B------:R-:W-:Y:S01]  /*8380*/  LOP3.LUT R4, R9.reuse, 0xca, RZ, 0xfc, !PT ;  /* 0x000000ca09047812 */ /* 0x040fe200078efcff */
[----:B-1----:R-:W-:Y:S01]  /*8390*/  IMAD.MOV.U32 R0, RZ, RZ, R3 ;  /* 0x000000ffff007224 */ /* 0x002fe200078e0003 */
[----:B------:R-:W-:Y:S01]  /*83a0*/  LOP3.LUT R3, R9, 0xcc, RZ, 0xfc, !PT ;  /* 0x000000cc09037812 */ /* 0x000fe200078efcff */
[----:B------:R-:W-:Y:S01]  /*83b0*/  @!P6 IMAD.IADD R15, R15, 0x1, -R7 ;  /* 0x000000010f0fe824 */ /* 0x000fe200078e0a07 */
[----:B------:R-:W-:Y:S01]  /*83c0*/  ISETP.GE.AND P6, PT, R2, RZ, PT ;  /* 0x000000ff0200720c */ /* 0x000fe20003fc6270 */
[----:B------:R-:W-:Y:S01]  /*83d0*/  @!P1 IMAD.MOV R0, RZ, RZ, -R0 ;  /* 0x000000ffff009224 */ /* 0x000fe200078e0a00 */
[C---:B------:R-:W-:Y:S01]  /*83e0*/  ISETP.GT.U32.AND P1, PT, R7.reuse, R6, PT ;  /* 0x000000060700720c */ /* 0x040fe20003f24070 */
[C---:B------:R-:W-:Y:S01]  /*83f0*/  IMAD R2, R7.reuse, R13, R19 ;  /* 0x0000000d07027224 */ /* 0x040fe200078e0213 */
[----:B------:R-:W-:Y:S01]  /*8400*/  ISETP.GT.U32.AND P0, PT, R7, R12, PT ;  /* 0x0000000c0700720c */ /* 0x000fe20003f04070 */
[----:B------:R-:W-:Y:S01]  /*8410*/  @!P5 IMAD.IADD R5, R5, 0x1, -R7 ;  /* 0x000000010505d824 */ /* 0x000fe200078e0a07 */
[----:B------:R-:W-:Y:S01]  /*8420*/  IABS R19, R18 ;  /* 0x0000001200137213 */ /* 0x000fe20000000000 */
[----:B------:R-:W-:Y:S01]  /*8430*/  IMAD.MOV.U32 R23, RZ, RZ, R15 ;  /* 0x000000ffff177224 */ /* 0x000fe200078e000f */
[----:B------:R-:W-:Y:S01]  /*8440*/  IABS R17, R3 ;  /* 0x0000000300117213 */ /* 0x000fe20000000000 */
[----:B------:R0:W-:Y:S01]  /*8450*/  STL [R1+0x29c], R0 ;  /* 0x00029c0001007387 */ /* 0x0001e20000100800 */
[----:B------:R-:W-:Y:S01]  /*8460*/  ISETP.GT.U32.AND P5, PT, R7, R5, PT ;  /* 0x000000050700720c */ /* 0x000fe20003fa4070 */
[----:B------:R-:W-:Y:S01]  /*8470*/  IMAD.HI.U32 R21, R8, R19, RZ ;  /* 0x0000001308157227 */ /* 0x000fe200078e00ff */
[----:B------:R-:W-:-:S02]  /*8480*/  LOP3.LUT R13, R9, 0xce, RZ, 0xfc, !PT ;  /* 0x000000ce090d7812 */ /* 0x000fc400078efcff */
[----:B------:R-:W-:Y:S01]  /*8490*/  IABS R16, R4 ;  /* 0x0000000400107213 */ /* 0x000fe20000000000 */
[----:B------:R-:W-:Y:S01]  /*84a0*/  @!P1 IMAD.IADD R6, R6, 0x1, -R7 ;  /* 0x0000000106069824 */ /* 0x000fe200078e0a07 */
[C---:B------:R-:W-:Y:S01]  /*84b0*/  ISETP.GT.U32.AND P1, PT, R7.reuse, R2, PT ;  /* 0x000000020700720c */ /* 0x040fe20003f24070 */
[----:B------:R-:W-:Y:S01]  /*84c0*/  IMAD.MOV R21, RZ, RZ, -R21 ;  /* 0x000000ffff157224 */ /* 0x000fe200078e0a15 */
[----:B------:R-:W-:Y:S01]  /*84d0*/  IABS R20, R13 ;  /* 0x0000000d00147213 */ /* 0x000fe20000000000 */
[----:B------:R-:W-:Y:S01]  /*84e0*/  @!P0 IMAD.IADD R12, R12, 0x1, -R7 ;  /* 0x000000010c0c8824 */ /* 0x000fe200078e0a07 */
[----:B------:R-:W-:Y:S01]  /*84f0*/  ISETP.GE.AND P0, PT, R14, RZ, PT ;  /* 0x000000ff0e00720c */ /* 0x000fe20003f06270 */
[----:B------:R-:W-:Y:S02]  /*8500*/  IMAD R14, R7, R21, R19 ;  /* 0x00000015070e7224 */ /* 0x000fe400078e0213 */
[----:B------:R-:W-:Y:S02]  /*8510*/  @!P5 IMAD.IADD R5, R5, 0x1, -R7 ;  /* 0x000000010505d824 */ /* 0x000fe400078e0a07 */
[----:B------:R-:W-:Y:S01]  /*8520*/  IMAD.HI.U32 R22, R8, R17, RZ ;  /* 0x0000001108167227 */ /* 0x000fe200078e00ff */
[----:B------:R-:W-:-:S03]  /*8530*/  ISETP.GT.U32.AND P5, PT, R7, R14, PT ;  /* 0x0000000e0700720c */ /* 0x000fc60003fa4070 */
[----:B------:R-:W-:Y:S01]  /*8540*/  @!P1 IMAD.IADD R2, R2, 0x1, -R7 ;  /* 0x0000000102029824 */ /* 0x000fe200078e0a07 */
[----:B------:R-:W-:Y:S01]  /*8550*/  ISETP.GE.AND P1, PT, R18, RZ, PT ;  /* 0x000000ff1200720c */ /* 0x000fe20003f26270 */
[----:B------:R-:W-:Y:S01]  /*8560*/  @!P2 IMAD.MOV R23, RZ, RZ, -R23 ;  /* 0x000000ffff17a224 */ /* 0x000fe200078e0a17 */
[----:B------:R-:W-:Y:S01]  /*8570*/  LOP3.LUT R18, R9, 0xc8, RZ, 0xfc, !PT ;  /* 0x000000c809127812 */ /* 0x000fe200078efcff */
[----:B------:R-:W-:Y:S01]  /*8580*/  IMAD.HI.U32 R21, R8, R16, RZ ;  /* 0x0000001008157227 */ /* 0x000fe200078e00ff */
[----:B------:R-:W-:Y:S02]  /*8590*/  ISETP.GT.U32.AND P2, PT, R7, R2, PT ;  /* 0x000000020700720c */ /* 0x000fe40003f44070 */
[----:B------:R-:W-:Y:S01]  /*85a0*/  STL [R1+0x298], R23 ;  /* 0x0002981701007387 */ /* 0x000fe20000100800 */
[----:B------:R-:W-:Y:S01]  /*85b0*/  IMAD.MOV R22, RZ, RZ, -R22 ;  /* 0x000000ffff167224 */ /* 0x000fe200078e0a16 */
[----:B------:R-:W-:Y:S01]  /*85c0*/  IABS R15, R18 ;  /* 0x00000012000f7213 */ /* 0x000fe20000000000 */
[----:B0-----:R-:W-:-:S02]  /*85d0*/  IMAD.MOV.U32 R0, RZ, RZ, R6 ;  /* 0x000000ffff007224 */ /* 0x001fc400078e0006 */
[----:B------:R-:W-:-:S04]  /*85e0*/  IMAD.HI.U32 R19, R8, R20, RZ ;  /* 0x0000001408137227 */ /* 0x000fc800078e00ff */
[----:B------:R-:W-:Y:S02]  /*85f0*/  IMAD.MOV R21, RZ, RZ, -R21 ;  /* 0x000000ffff157224 */ /* 0x000fe400078e0a15 */
[C---:B------:R-:W-:Y:S02]  /*8600*/  IMAD R17, R7.reuse, R22, R17 ;  /* 0x0000001607117224 */ /* 0x040fe400078e0211 */
[----:B------:R-:W-:Y:S02]  /*8610*/  @!P4 IMAD.MOV R0, RZ, RZ, -R0 ;  /* 0x000000ffff00c224 */ /* 0x000fe400078e0a00 */
[----:B------:R-:W-:Y:S02]  /*8620*/  IMAD.MOV R19, RZ, RZ, -R19 ;  /* 0x000000ffff137224 */ /* 0x000fe400078e0a13 */
[----:B------:R-:W-:Y:S01]  /*8630*/  IMAD R21, R7, R21, R16 ;  /* 0x0000001507157224 */ /* 0x000fe200078e0210 */
[----:B------:R0:W-:Y:S01]  /*8640*/  STL [R1+0x294], R0 ;  /* 0x0002940001007387 */ /* 0x0001e20000100800 */
[--C-:B------:R-:W-:Y:S01]  /*8650*/  @!P5 IMAD.IADD R14, R14, 0x1, -R7.reuse ;  /* 0x000000010e0ed824 */ /* 0x100fe200078e0a07 */
[----:B------:R-:W-:Y:S01]  /*8660*/  LOP3.LUT R16, R9, 0xc6, RZ, 0xfc, !PT ;  /* 0x000000c609107812 */ /* 0x000fe200078efcff */
[----:B------:R-:W-:Y:S01]  /*8670*/  @!P3 IMAD.MOV R12, RZ, RZ, -R12 ;  /* 0x000000ffff0cb224 */ /* 0x000fe200078e0a0c */
[C---:B------:R-:W-:Y:S01]  /*8680*/  ISETP.GT.U32.AND P3, PT, R7.reuse, R17, PT ;  /* 0x000000110700720c */ /* 0x040fe20003f64070 */
[C---:B------:R-:W-:Y:S01]  /*8690*/  IMAD R19, R7.reuse, R19, R20 ;  /* 0x0000001307137224 */ /* 0x040fe200078e0214 */
[C---:B------:R-:W-:Y:S01]  /*86a0*/  ISETP.GT.U32.AND P4, PT, R7.reuse, R14, PT ;  /* 0x0000000e0700720c */ /* 0x040fe20003f84070 */
[----:B------:R-:W-:Y:S01]  /*86b0*/  @!P2 IMAD.IADD R2, R2, 0x1, -R7 ;  /* 0x000000010202a824 */ /* 0x000fe200078e0a07 */
[C---:B------:R-:W-:Y:S01]  /*86c0*/  ISETP.GT.U32.AND P2, PT, R7.reuse, R21, PT ;  /* 0x000000150700720c */ /* 0x040fe20003f44070 */
[----:B------:R1:W-:Y:S01]  /*86d0*/  STL [R1+0x290], R12 ;  /* 0x0002900c01007387 */ /* 0x0003e20000100800 */
[----:B0-----:R-:W-:Y:S01]  /*86e0*/  IMAD.MOV.U32 R0, RZ, RZ, R5 ;  /* 0x000000ffff007224 */ /* 0x001fe200078e0005 */
[----:B------:R-:W-:Y:S01]  /*86f0*/  ISETP.GT.U32.AND P5, PT, R7, R19, PT ;  /* 0x000000130700720c */ /* 0x000fe20003fa4070 */
[----:B------:R-:W-:Y:S01]  /*8700*/  IMAD.HI.U32 R5, R8, R15, RZ ;  /* 0x0000000f08057227 */ /* 0x000fe200078e00ff */
[----:B------:R-:W-:-:S02]  /*8710*/  IABS R6, R16 ;  /* 0x0000001000067213 */ /* 0x000fc40000000000 */
[----:B------:R-:W-:Y:S01]  /*8720*/  LOP3.LUT R20, R9, 0xb8, RZ, 0xfc, !PT ;  /* 0x000000b809147812 */ /* 0x000fe200078efcff */
[----:B------:R-:W-:Y:S01]  /*8730*/  @!P6 IMAD.MOV R0, RZ, RZ, -R0 ;  /* 0x000000ffff00e224 */ /* 0x000fe200078e0a00 */
[----:B------:R-:W-:Y:S01]  /*8740*/  ISETP.GE.AND P6, PT, R13, RZ, PT ;  /* 0x000000ff0d00720c */ /* 0x000fe20003fc6270 */
[--C-:B------:R-:W-:Y:S01]  /*8750*/  @!P3 IMAD.IADD R17, R17, 0x1, -R7.reuse ;  /* 0x000000011111b824 */ /* 0x100fe200078e0a07 */
[----:B-1----:R-:W-:Y:S01]  /*8760*/  LOP3.LUT R12, R9, 0xc0, RZ, 0xfc, !PT ;  /* 0x000000c0090c7812 */ /* 0x002fe200078efcff */
[--C-:B------:R-:W-:Y:S01]  /*8770*/  @!P4 IMAD.IADD R14, R14, 0x1, -R7.reuse ;  /* 0x000000010e0ec824 */ /* 0x100fe200078e0a07 */
[----:B------:R0:W-:Y:S01]  /*8780*/  STL [R1+0x28c], R0 ;  /* 0x00028c0001007387 */ /* 0x0001e20000100800 */
[----:B------:R-:W-:Y:S01]  /*8790*/  @!P2 IMAD.IADD R21, R21, 0x1, -R7 ;  /* 0x000000011515a824 */ /* 0x000fe200078e0a07 */
[----:B------:R-:W-:Y:S01]  /*87a0*/  ISETP.GE.AND P4, PT, R3, RZ, PT ;  /* 0x000000ff0300720c */ /* 0x000fe20003f86270 */
[----:B------:R-:W-:Y:S01]  /*87b0*/  IMAD.MOV R5, RZ, RZ, -R5 ;  /* 0x000000ffff057224 */ /* 0x000fe200078e0a05 */
[----:B------:R-:W-:Y:S01]  /*87c0*/  ISETP.GT.U32.AND P2, PT, R7, R17, PT ;  /* 0x000000110700720c */ /* 0x000fe20003f44070 */
[----:B------:R-:W-:-:S04]  /*87d0*/  IMAD.HI.U32 R3, R8, R6, RZ ;  /* 0x0000000608037227 */ /* 0x000fc800078e00ff */
[----:B------:R-:W-:Y:S01]  /*87e0*/  @!P5 IMAD.IADD R19, R19, 0x1, -R7 ;  /* 0x000000011313d824 */ /* 0x000fe200078e0a07 */
[----:B------:R-:W-:Y:S01]  /*87f0*/  ISETP.GE.AND P5, PT, R4, RZ, PT ;  /* 0x000000ff0400720c */ /* 0x000fe20003fa6270 */
[----:B0-----:R-:W-:Y:S01]  /*8800*/  IMAD.MOV.U32 R0, RZ, RZ, R2 ;  /* 0x000000ffff007224 */ /* 0x001fe200078e0002 */
[----:B------:R-:W-:Y:S01]  /*8810*/  LOP3.LUT R2, R9, 0xc4, RZ, 0xfc, !PT ;  /* 0x000000c409027812 */ /* 0x000fe200078efcff */
[C---:B------:R-:W-:Y:S01]  /*8820*/  IMAD R15, R7.reuse, R5, R15 ;  /* 0x00000005070f7224 */ /* 0x040fe200078e020f */
[C---:B------:R-:W-:Y:S01]  /*8830*/  ISETP.GT.U32.AND P3, PT, R7.reuse, R19, PT ;  /* 0x000000130700720c */ /* 0x040fe20003f64070 */
[----:B------:R-:W-:Y:S01]  /*8840*/  @!P0 IMAD.MOV R0, RZ, RZ, -R0 ;  /* 0x000000ffff008224 */ /* 0x000fe200078e0a00 */
[----:B------:R-:W-:Y:S01]  /*8850*/  ISETP.GT.U32.AND P0, PT, R7, R21, PT ;  /* 0x000000150700720c */ /* 0x000fe20003f04070 */
[----:B------:R-:W-:Y:S01]  /*8860*/  IMAD.MOV R3, RZ, RZ, -R3 ;  /* 0x000000ffff037224 */ /* 0x000fe200078e0a03 */
[----:B------:R-:W-:Y:S01]  /*8870*/  IABS R4, R2 ;  /* 0x0000000200047213 */ /* 0x000fe20000000000 */
[----:B------:R-:W-:Y:S01]  /*8880*/  @!P2 IMAD.IADD R17, R17, 0x1, -R7 ;  /* 0x000000011111a824 */ /* 0x000fe200078e0a07 */
[----:B------:R0:W-:Y:S01]  /*8890*/  STL [R1+0x288], R0 ;  /* 0x0002880001007387 */ /* 0x0001e20000100800 */
[----:B------:R-:W-:Y:S01]  /*88a0*/  IMAD R5, R7, R3, R6 ;  /* 0x0000000307057224 */ /* 0x000fe200078e0206 */
[----:B------:R-:W-:-:S02]  /*88b0*/  LOP3.LUT R3, R9, 0xc2, RZ, 0xfc, !PT ;  /* 0x000000c209037812 */ /* 0x000fc400078efcff */
[----:B------:R-:W-:Y:S02]  /*88c0*/  IABS R6, R12 ;  /* 0x0000000c00067213 */ /* 0x000fe40000000000 */
[----:B------:R-:W-:Y:S01]  /*88d0*/  ISETP.GT.U32.AND P2, PT, R7, R5, PT ;  /* 0x000000050700720c */ /* 0x000fe20003f44070 */
[--C-:B------:R-:W-:Y:S01]  /*88e0*/  @!P3 IMAD.IADD R19, R19, 0x1, -R7.reuse ;  /* 0x000000011313b824 */ /* 0x100fe200078e0a07 */
[----:B------:R-:W-:Y:S01]  /*88f0*/  IABS R13, R3 ;  /* 0x00000003000d7213 */ /* 0x000fe20000000000 */
[----:B------:R-:W-:Y:S01]  /*8900*/  @!P0 IMAD.IADD R21, R21, 0x1, -R7 ;  /* 0x0000000115158824 */ /* 0x000fe200078e0a07 */
[----:B------:R-:W-:Y:S01]  /*8910*/  ISETP.GE.AND P0, PT, R16, RZ, PT ;  /* 0x000000ff1000720c */ /* 0x000fe20003f06270 */
[----:B0-----:R-:W-:Y:S01]  /*8920*/  IMAD.MOV.U32 R0, RZ, RZ, R14 ;  /* 0x000000ffff007224 */ /* 0x001fe200078e000e */
[----:B------:R-:W-:Y:S01]  /*8930*/  ISETP.GE.AND P3, PT, R18, RZ, PT ;  /* 0x000000ff1200720c */ /* 0x000fe20003f66270 */
[----:B------:R-:W-:Y:S01]  /*8940*/  IMAD.HI.U32 R16, R8, R4, RZ ;  /* 0x0000000408107227 */ /* 0x000fe200078e00ff */
[----:B------:R-:W-:-:S03]  /*8950*/  LOP3.LUT R18, R9, 0xaa, RZ, 0xfc, !PT ;  /* 0x000000aa09127812 */ /* 0x000fc600078efcff */
[----:B------:R-:W-:Y:S01]  /*8960*/  @!P1 IMAD.MOV R0, RZ, RZ, -R0 ;  /* 0x000000ffff009224 */ /* 0x000fe200078e0a00 */
[----:B------:R-:W-:Y:S01]  /*8970*/  ISETP.GT.U32.AND P1, PT, R7, R15, PT ;  /* 0x0000000f0700720c */ /* 0x000fe20003f24070 */
[----:B------:R-:W-:Y:S02]  /*8980*/  @!P2 IMAD.IADD R5, R5, 0x1, -R7 ;  /* 0x000000010505a824 */ /* 0x000fe400078e0a07 */
[----:B------:R-:W-:Y:S01]  /*8990*/  IMAD.HI.U32 R14, R8, R13, RZ ;  /* 0x0000000d080e7227 */ /* 0x000fe200078e00ff */
[----:B------:R0:W-:Y:S03]  /*89a0*/  STL [R1+0x284], R0 ;  /* 0x0002840001007387 */ /* 0x0001e60000100800 */
[----:B------:R-:W-:-:S04]  /*89b0*/  IMAD.MOV R16, RZ, RZ, -R16 ;  /* 0x000000ffff107224 */ /* 0x000fc800078e0a10 */
[----:B------:R-:W-:Y:S02]  /*89c0*/  IMAD R4, R7, R16, R4 ;  /* 0x0000001007047224 */ /* 0x000fe400078e0204 */
[----:B------:R-:W-:Y:S01]  /*89d0*/  @!P1 IMAD.IADD R15, R15, 0x1, -R7 ;  /* 0x000000010f0f9824 */ /* 0x000fe200078e0a07 */
[----:B------:R-:W-:Y:S01]  /*89e0*/  ISETP.GE.AND P1, PT, R2, RZ, PT ;  /* 0x000000ff0200720c */ /* 0x000fe20003f26270 */
[----:B0-----:R-:W-:Y:S02]  /*89f0*/  IMAD.MOV.U32 R0, RZ, RZ, R19 ;  /* 0x000000ffff007224 */ /* 0x001fe400078e0013 */
[----:B------:R-:W-:Y:S01]  /*8a00*/  IMAD.MOV R2, RZ, RZ, -R14 ;  /* 0x000000ffff027224 */ /* 0x000fe200078e0a0e */
[C---:B------:R-:W-:Y:S01]  /*8a10*/  ISETP.GT.U32.AND P2, PT, R7.reuse, R15, PT ;  /* 0x0000000f0700720c */ /* 0x040fe20003f44070 */
[----:B------:R-:W-:Y:S01]  /*8a20*/  @!P6 IMAD.MOV R0, RZ, RZ, -R0 ;  /* 0x000000ffff00e224 */ /* 0x000fe200078e0a00 */
[----:B------:R-:W-:Y:S01]  /*8a30*/  ISETP.GT.U32.AND P6, PT, R7, R5, PT ;  /* 0x000000050700720c */ /* 0x000fe20003fc4070 */
[----:B------:R-:W-:Y:S01]  /*8a40*/  IMAD.MOV.U32 R14, RZ, RZ, R17 ;  /* 0x000000ffff0e7224 */ /* 0x000fe200078e0011 */
[----:B------:R-:W-:Y:S01]  /*8a50*/  LOP3.LUT R17, R9, 0xac, RZ, 0xfc, !PT ;  /* 0x000000ac09117812 */ /* 0x000fe200078efcff */
[----:B------:R-:W-:Y:S01]  /*8a60*/  IMAD R2, R7, R2, R13 ;  /* 0x0000000207027224 */ /* 0x000fe200078e020d */
[----:B------:R0:W-:Y:S01]  /*8a70*/  STL [R1+0x278], R0 ;  /* 0x0002780001007387 */ /* 0x0001e20000100800 */
[----:B------:R-:W-:-:S04]  /*8a80*/  IMAD.HI.U32 R13, R8, R6, RZ ;  /* 0x00000006080d7227 */ /* 0x000fc800078e00ff */
[----:B------:R-:W-:Y:S01]  /*8a90*/  @!P4 IMAD.MOV R14, RZ, RZ, -R14 ;  /* 0x000000ffff0ec224 */ /* 0x000fe200078e0a0e */
[----:B------:R-:W-:Y:S01]  /*8aa0*/  ISETP.GT.U32.AND P4, PT, R7, R4, PT ;  /* 0x000000040700720c */ /* 0x000fe20003f84070 */
[--C-:B------:R-:W-:Y:S01]  /*8ab0*/  @!P2 IMAD.IADD R15, R15, 0x1, -R7.reuse ;  /* 0x000000010f0fa824 */ /* 0x100fe200078e0a07 */
[----:B------:R-:W-:Y:S01]  /*8ac0*/  ISETP.GT.U32.AND P2, PT, R7, R2, PT ;  /* 0x000000020700720c */ /* 0x000fe20003f44070 */
[----:B------:R-:W-:Y:S01]  /*8ad0*/  @!P6 IMAD.IADD R5, R5, 0x1, -R7 ;  /* 0x000000010505e824 */ /* 0x000fe200078e0a07 */
[----:B------:R1:W-:Y:S01]  /*8ae0*/  STL [R1+0x26c], R14 ;  /* 0x00026c0e01007387 */ /* 0x0003e20000100800 */
[----:B0-----:R-:W-:Y:S01]  /*8af0*/  IMAD.MOV.U32 R0, RZ, RZ, R21 ;  /* 0x000000ffff007224 */ /* 0x001fe200078e0015 */
[----:B------:R-:W-:Y:S02]  /*8b00*/  ISETP.GE.AND P6, PT, R12, RZ, PT ;  /* 0x000000ff0c00720c */ /* 0x000fe40003fc6270 */
[----:B------:R-:W-:Y:S01]  /*8b10*/  LOP3.LUT R12, R9, 0xbc, RZ, 0xfc, !PT ;  /* 0x000000bc090c7812 */ /* 0x000fe200078efcff */
[----:B------:R-:W-:Y:S01]  /*8b20*/  @!P5 IMAD.MOV R0, RZ, RZ, -R0 ;  /* 0x000000ffff00d224 */ /* 0x000fe200078e0a00 */
[----:B------:R-:W-:Y:S01]  /*8b30*/  ISETP.GE.AND P5, PT, R3, RZ, PT ;  /* 0x000000ff0300720c */ /* 0x000fe20003fa6270 */
[----:B------:R-:W-:Y:S01]  /*8b40*/  IMAD.MOV R3, RZ, RZ, -R13 ;  /* 0x000000ffff037224 */ /* 0x000fe200078e0a0d */
[----:B------:R-:W-:Y:S01]  /*8b50*/  IABS R22, R12 ;  /* 0x0000000c00167213 */ /* 0x000fe20000000000 */
[----:B------:R-:W-:Y:S01]  /*8b60*/  @!P4 IMAD.IADD R4, R4, 0x1, -R7 ;  /* 0x000000010404c824 */ /* 0x000fe200078e0a07 */
[----:B------:R0:W-:Y:S01]  /*8b70*/  STL [R1+0x230], R0 ;  /* 0x0002300001007387 */ /* 0x0001e20000100800 */
[----:B------:R-:W-:Y:S01]  /*8b80*/  IMAD R3, R7, R3, R6 ;  /* 0x0000000307037224 */ /* 0x000fe200078e0206 */
[----:B------:R-:W-:Y:S01]  /*8b90*/  LOP3.LUT R13, R9, 0xbe, RZ, 0xfc, !PT ;  /* 0x000000be090d7812 */ /* 0x000fe200078efcff */
[----:B-1----:R-:W-:Y:S01]  /*8ba0*/  IMAD.MOV.U32 R14, RZ, RZ, R15 ;  /* 0x000000ffff0e7224 */ /* 0x002fe200078e000f */
[C---:B------:R-:W-:Y:S01]  /*8bb0*/  ISETP.GT.U32.AND P4, PT, R7.reuse, R4, PT ;  /* 0x000000040700720c */ /* 0x040fe20003f84070 */
[----:B------:R-:W-:Y:S01]  /*8bc0*/  @!P2 IMAD.IADD R2, R2, 0x1, -R7 ;  /* 0x000000010202a824 */ /* 0x000fe200078e0a07 */
[----:B------:R-:W-:Y:S01]  /*8bd0*/  IABS R23, R13 ;  /* 0x0000000d00177213 */ /* 0x000fe20000000000 */
[----:B------:R-:W-:Y:S01]  /*8be0*/  @!P3 IMAD.MOV R14, RZ, RZ, -R14 ;  /* 0x000000ffff0eb224 */ /* 0x000fe200078e0a0e */
[C---:B------:R-:W-:Y:S01]  /*8bf0*/  ISETP.GT.U32.AND P3, PT, R7.reuse, R3, PT ;  /* 0x000000030700720c */ /* 0x040fe20003f64070 */
[----:B0-----:R-:W-:Y:S01]  /*8c00*/  IMAD.MOV.U32 R0, RZ, RZ, R5 ;  /* 0x000000ffff007224 */ /* 0x001fe200078e0005 */
[----:B------:R-:W-:-:S02]  /*8c10*/  ISETP.GT.U32.AND P2, PT, R7, R2, PT ;  /* 0x000000020700720c */ /* 0x000fc40003f44070 */
[----:B------:R0:W-:Y:S01]  /*8c20*/  STL [R1+0x1d0], R14 ;  /* 0x0001d00e01007387 */ /* 0x0001e20000100800 */
[----:B------:R-:W-:Y:S01]  /*8c30*/  LOP3.LUT R6, R9, 0xba, RZ, 0xfc, !PT ;  /* 0x000000ba09067812 */ /* 0x000fe200078efcff */
[----:B------:R-:W-:Y:S01]  /*8c40*/  @!P0 IMAD.MOV R0, RZ, RZ, -R0 ;  /* 0x000000ffff008224 */ /* 0x000fe200078e0a00 */
[----:B------:R-:W-:Y:S01]  /*8c50*/  ISETP.GE.AND P0, PT, R13, RZ, PT ;  /* 0x000000ff0d00720c */ /* 0x000fe20003f06270 */
[----:B------:R-:W-:Y:S01]  /*8c60*/  IMAD.HI.U32 R13, R8, R23, RZ ;  /* 0x00000017080d7227 */ /* 0x000fe200078e00ff */
[----:B------:R-:W-:Y:S02]  /*8c70*/  IABS R21, R6 ;  /* 0x0000000600157213 */ /* 0x000fe40000000000 */
[----:B------:R1:W-:Y:S01]  /*8c80*/  STL [R1+0x1d8], R0 ;  /* 0x0001d80001007387 */ /* 0x0003e20000100800 */
[--C-:B------:R-:W-:Y:S01]  /*8c90*/  @!P4 IMAD.IADD R4, R4, 0x1, -R7.reuse ;  /* 0x000000010404c824 */ /* 0x100fe200078e0a07 */
[----:B------:R-:W-:Y:S01]  /*8ca0*/  ISETP.GE.AND P4, PT, R12, RZ, PT ;  /* 0x000000ff0c00720c */ /* 0x000fe20003f86270 */
[----:B------:R-:W-:-:S02]  /*8cb0*/  @!P3 IMAD.IADD R3, R3, 0x1, -R7 ;  /* 0x000000010303b824 */ /* 0x000fc400078e0a07 */
[----:B0-----:R-:W-:-:S03]  /*8cc0*/  IMAD.HI.U32 R14, R8, R22, RZ ;  /* 0x00000016080e7227 */ /* 0x001fc600078e00ff */
[C---:B------:R-:W-:Y:S01]  /*8cd0*/  ISETP.GT.U32.AND P3, PT, R7.reuse, R3, PT ;  /* 0x000000030700720c */ /* 0x040fe20003f64070 */
[----:B------:R-:W-:Y:S02]  /*8ce0*/  IMAD.MOV R12, RZ, RZ, -R14 ;  /* 0x000000ffff0c7224 */ /* 0x000fe400078e0a0e */
[----:B------:R-:W-:Y:S02]  /*8cf0*/  IMAD.MOV R13, RZ, RZ, -R13 ;  /* 0x000000ffff0d7224 */ /* 0x000fe400078e0a0d */
[----:B------:R-:W-:Y:S01]  /*8d00*/  IMAD R22, R7, R12, R22 ;  /* 0x0000000c07167224 */ /* 0x000fe200078e0216 */
[----:B------:R-:W-:Y:S01]  /*8d10*/  LOP3.LUT R12, R9, 0xb6, RZ, 0xfc, !PT ;  /* 0x000000b6090c7812 */ /* 0x000fe200078efcff */
[----:B------:R-:W-:Y:S01]  /*8d20*/  @!P2 IMAD.IADD R2, R2, 0x1, -R7 ;  /* 0x000000010202a824 */ /* 0x000fe200078e0a07 */
[----:B------:R-:W-:Y:S01]  /*8d30*/  ISETP.GE.AND P2, PT, R6, RZ, PT ;  /* 0x000000ff0600720c */ /* 0x000fe20003f46270 */
[----:B------:R-:W-:Y:S01]  /*8d40*/  IMAD R23, R7, R13, R23 ;  /* 0x0000000d07177224 */ /* 0x000fe200078e0217 */
[----:B------:R-:W-:Y:S01]  /*8d50*/  IABS R19, R12 ;  /* 0x0000000c00137213 */ /* 0x000fe20000000000 */
[----:B------:R-:W-:Y:S01]  /*8d60*/  IMAD.MOV.U32 R15, RZ, RZ, R4 ;  /* 0x000000ffff0f7224 */ /* 0x000fe200078e0004 */
[----:B------:R-:W-:Y:S01]  /*8d70*/  LOP3.LUT R4, R9, 0xb2, RZ, 0xfc, !PT ;  /* 0x000000b209047812 */ /* 0x000fe200078efcff */
[----:B------:R-:W-:Y:S01]  /*8d80*/  @!P3 IMAD.IADD R3, R3, 0x1, -R7 ;  /* 0x000000010303b824 */ /* 0x000fe200078e0a07 */
[C---:B------:R-:W-:Y:S01]  /*8d90*/  ISETP.GT.U32.AND P3, PT, R7.reuse, R22, PT ;  /* 0x000000160700720c */ /* 0x040fe20003f64070 */
[----:B-1----:R-:W-:Y:S01]  /*8da0*/  IMAD.MOV.U32 R0, RZ, RZ, R2 ;  /* 0x000000ffff007224 */ /* 0x002fe200078e0002 */
[----:B------:R-:W-:Y:S01]  /*8db0*/  IABS R13, R4 ;  /* 0x00000004000d7213 */ /* 0x000fe20000000000 */
[----:B------:R-:W-:Y:S01]  /*8dc0*/  @!P1 IMAD.MOV R15, RZ, RZ, -R15 ;  /* 0x000000ffff0f9224 */ /* 0x000fe200078e0a0f */
[----:B------:R-:W-:Y:S01]  /*8dd0*/  ISETP.GT.U32.AND P1, PT, R7, R23, PT ;  /* 0x000000170700720c */ /* 0x000fe20003f24070 */
[----:B------:R-:W-:Y:S01]  /*8de0*/  @!P5 IMAD.MOV R0, RZ, RZ, -R0 ;  /* 0x000000ffff00d224 */ /* 0x000fe200078e0a00 */
[----:B------:R-:W-:Y:S01]  /*8df0*/  ISETP.GE.AND P5, PT, R20, RZ, PT ;  /* 0x000000ff1400720c */ /* 0x000fe20003fa6270 */
[----:B------:R-:W-:Y:S01]  /*8e00*/  IMAD.HI.U32 R5, R8, R21, RZ ;  /* 0x0000001508057227 */ /* 0x000fe200078e00ff */
[----:B------:R-:W-:Y:S01]  /*8e10*/  IABS R20, R20 ;  /* 0x0000001400147213 */ /* 0x000fe20000000000 */
[----:B------:R0:W-:Y:S02]  /*8e20*/  STL [R1+0x1fc], R15 ;  /* 0x0001fc0f01007387 */ /* 0x0001e40000100800 */
[----:B------:R-:W-:-:S02]  /*8e30*/  IMAD.MOV R5, RZ, RZ, -R5 ;  /* 0x000000ffff057224 */ /* 0x000fc400078e0a05 */
[----:B------:R-:W-:Y:S01]  /*8e40*/  @!P3 IMAD.IADD R22, R22, 0x1, -R7 ;  /* 0x000000011616b824 */ /* 0x000fe200078e0a07 */
[----:B------:R1:W-:Y:S01]  /*8e50*/  STL [R1+0x210], R0 ;  /* 0x0002100001007387 */ /* 0x0003e20000100800 */
[----:B------:R-:W-:Y:S01]  /*8e60*/  IMAD R21, R7, R5, R21 ;  /* 0x0000000507157224 */ /* 0x000fe200078e0215 */
[----:B------:R-:W-:Y:S01]  /*8e70*/  LOP3.LUT R5, R9, 0xb4, RZ, 0xfc, !PT ;  /* 0x000000b409057812 */ /* 0x000fe200078efcff */
[----:B------:R-:W-:Y:S01]  /*8e80*/  @!P1 IMAD.IADD R23, R23, 0x1, -R7 ;  /* 0x0000000117179824 */ /* 0x000fe200078e0a07 */
[C---:B------:R-:W-:Y:S01]  /*8e90*/  ISETP.GT.U32.AND P3, PT, R7.reuse, R22, PT ;  /* 0x000000160700720c */ /* 0x040fe20003f64070 */
[----:B0-----:R-:W-:Y:S01]  /*8ea0*/  IMAD.HI.U32 R15, R8, R20, RZ ;  /* 0x00000014080f7227 */ /* 0x001fe200078e00ff */
[----:B------:R-:W-:Y:S02]  /*8eb0*/  IABS R14, R5 ;  /* 0x00000005000e7213 */ /* 0x000fe40000000000 */
[----:B------:R-:W-:Y:S01]  /*8ec0*/  ISETP.GT.U32.AND P1, PT, R7, R23, PT ;  /* 0x000000170700720c */ /* 0x000fe20003f24070 */
[----:B------:R-:W-:-:S02]  /*8ed0*/  IMAD.MOV R15, RZ, RZ, -R15 ;  /* 0x000000ffff0f7224 */ /* 0x000fc400078e0a0f */
[----:B-1----:R-:W-:Y:S02]  /*8ee0*/  IMAD.MOV.U32 R0, RZ, RZ, R3 ;  /* 0x000000ffff007224 */ /* 0x002fe400078e0003 */
[----:B------:R-:W-:Y:S01]  /*8ef0*/  IMAD R20, R7, R15, R20 ;  /* 0x0000000f07147224 */ /* 0x000fe200078e0214 */
[----:B------:R-:W-:Y:S01]  /*8f00*/  LOP3.LUT R15, R9, 0xb0, RZ, 0xfc, !PT ;  /* 0x000000b0090f7812 */ /* 0x000fe200078efcff */
[----:B------:R-:W-:Y:S01]  /*8f10*/  @!P6 IMAD.MOV R0, RZ, RZ, -R0 ;  /* 0x000000ffff00e224 */ /* 0x000fe200078e0a00 */
[C---:B------:R-:W-:Y:S01]  /*8f20*/  ISETP.GT.U32.AND P6, PT, R7.reuse, R21, PT ;  /* 0x000000150700720c */ /* 0x040fe20003fc4070 */
[----:B------:R-:W-:Y:S01]  /*8f30*/  @!P3 IMAD.IADD R22, R22, 0x1, -R7 ;  /* 0x000000011616b824 */ /* 0x000fe200078e0a07 */
[----:B------:R-:W-:Y:S01]  /*8f40*/  ISETP.GT.U32.AND P3, PT, R7, R20, PT ;  /* 0x000000140700720c */ /* 0x000fe20003f64070 */
[----:B------:R-:W-:Y:S01]  /*8f50*/  IMAD.HI.U32 R6, R8, R19, RZ ;  /* 0x0000001308067227 */ /* 0x000fe200078e00ff */
[----:B------:R0:W-:Y:S03]  /*8f60*/  STL [R1+0x1d4], R0 ;  /* 0x0001d40001007387 */ /* 0x0001e60000100800 */
[----:B------:R-:W-:-:S02]  /*8f70*/  IMAD.MOV R6, RZ, RZ, -R6 ;  /* 0x000000ffff067224 */ /* 0x000fc400078e0a06 */
[----:B------:R-:W-:-:S04]  /*8f80*/  IMAD.HI.U32 R2, R8, R13, RZ ;  /* 0x0000000d08027227 */ /* 0x000fc800078e00ff */
[----:B------:R-:W-:Y:S01]  /*8f90*/  IMAD R19, R7, R6, R19 ;  /* 0x0000000607137224 */ /* 0x000fe200078e0213 */
[----:B------:R-:W-:Y:S01]  /*8fa0*/  IABS R6, R17 ;  /* 0x0000001100067213 */ /* 0x000fe20000000000 */
[----:B------:R-:W-:Y:S02]  /*8fb0*/  IMAD.MOV R2, RZ, RZ, -R2 ;  /* 0x000000ffff027224 */ /* 0x000fe400078e0a02 */
[--C-:B------:R-:W-:Y:S01]  /*8fc0*/  @!P1 IMAD.IADD R23, R23, 0x1, -R7.reuse ;  /* 0x0000000117179824 */ /* 0x100fe200078e0a07 */
[----:B------:R-:W-:Y:S01]  /*8fd0*/  ISETP.GE.AND P1, PT, R12, RZ, PT ;  /* 0x000000ff0c00720c */ /* 0x000fe20003f26270 */
[----:B------:R-:W-:Y:S01]  /*8fe0*/  @!P6 IMAD.IADD R21, R21, 0x1, -R7 ;  /* 0x000000011515e824 */ /* 0x000fe200078e0a07 */
[C---:B------:R-:W-:Y:S01]  /*8ff0*/  ISETP.GT.U32.AND P6, PT, R7.reuse, R19, PT ;  /* 0x000000130700720c */ /* 0x040fe20003fc4070 */
[C---:B------:R-:W-:Y:S01]  /*9000*/  IMAD R13, R7.reuse, R2, R13 ;  /* 0x00000002070d7224 */ /* 0x040fe200078e020d */
[----:B------:R-:W-:Y:S01]  /*9010*/  IABS R2, R15 ;  /* 0x0000000f00027213 */ /* 0x000fe20000000000 */
[----:B------:R-:W-:Y:S01]  /*9020*/  @!P3 IMAD.IADD R20, R20, 0x1, -R7 ;  /* 0x000000011414b824 */ /* 0x000fe200078e0a07 */
[----:B------:R-:W-:Y:S01]  /*9030*/  ISETP.GT.U32.AND P3, PT, R7, R21, PT ;  /* 0x000000150700720c */ /* 0x000fe20003f64070 */
[----:B0-----:R-:W-:-:S02]  /*9040*/  IMAD.MOV.U32 R0, RZ, RZ, R23 ;  /* 0x000000ffff007224 */ /* 0x001fc400078e0017 */
[----:B------:R-:W-:-:S04]  /*9050*/  IMAD.HI.U32 R16, R8, R14, RZ ;  /* 0x0000000e08107227 */ /* 0x000fc800078e00ff */
[----:B------:R-:W-:Y:S01]  /*9060*/  @!P0 IMAD.MOV R0, RZ, RZ, -R0 ;  /* 0x000000ffff008224 */ /* 0x000fe200078e0a00 */
[----:B------:R-:W-:Y:S01]  /*9070*/  ISETP.GT.U32.AND P0, PT, R7, R20, PT ;  /* 0x000000140700720c */ /* 0x000fe20003f04070 */
[----:B------:R-:W-:-:S03]  /*9080*/  IMAD.HI.U32 R23, R8, R2, RZ ;  /* 0x0000000208177227 */ /* 0x000fc600078e00ff */
[----:B------:R0:W-:Y:S01]  /*9090*/  STL [R1+0x1cc], R0 ;  /* 0x0001cc0001007387 */ /* 0x0001e20000100800 */
[----:B------:R-:W-:Y:S01]  /*90a0*/  IMAD.MOV R3, RZ, RZ, -R16 ;  /* 0x000000ffff037224 */ /* 0x000fe200078e0a10 */
[----:B------:R-:W-:Y:S01]  /*90b0*/  LOP3.LUT R16, R9, 0xae, RZ, 0xfc, !PT ;  /* 0x000000ae09107812 */ /* 0x000fe200078efcff */
[----:B------:R-:W-:Y:S02]  /*90c0*/  IMAD.MOV R23, RZ, RZ, -R23 ;  /* 0x000000ffff177224 */ /* 0x000fe400078e0a17 */
[--C-:B------:R-:W-:Y:S01]  /*90d0*/  @!P6 IMAD.IADD R19, R19, 0x1, -R7.reuse ;  /* 0x000000011313e824 */ /* 0x100fe200078e0a07 */
[----:B------:R-:W-:Y:S01]  /*90e0*/  IABS R12, R16 ;  /* 0x00000010000c7213 */ /* 0x000fe20000000000 */
[----:B------:R-:W-:Y:S01]  /*90f0*/  IMAD R14, R7, R3, R14 ;  /* 0x00000003070e7224 */ /* 0x000fe200078e020e */
[----:B------:R-:W-:Y:S01]  /*9100*/  IABS R3, R18 ;  /* 0x0000001200037213 */ /* 0x000fe20000000000 */
[----:B------:R-:W-:Y:S01]  /*9110*/  @!P3 IMAD.IADD R21, R21, 0x1, -R7 ;  /* 0x000000011515b824 */ /* 0x000fe200078e0a07 */
[C---:B------:R-:W-:Y:S01]  /*9120*/  ISETP.GT.U32.AND P3, PT, R7.reuse, R13, PT ;  /* 0x0000000d0700720c */ /* 0x040fe20003f64070 */
[----:B0-----:R-:W-:Y:S01]  /*9130*/  IMAD.MOV.U32 R0, RZ, RZ, R22 ;  /* 0x000000ffff007224 */ /* 0x001fe200078e0016 */
[C---:B------:R-:W-:Y:S01]  /*9140*/  ISETP.GT.U32.AND P6, PT, R7.reuse, R19, PT ;  /* 0x000000130700720c */ /* 0x040fe20003fc4070 */
[----:B------:R-:W-:-:S02]  /*9150*/  IMAD R2, R7, R23, R2 ;  /* 0x0000001707027224 */ /* 0x000fc400078e0202 */
[----:B------:R-:W-:Y:S01]  /*9160*/  @!P4 IMAD.MOV R0, RZ, RZ, -R0 ;  /* 0x000000ffff00c224 */ /* 0x000fe200078e0a00 */
[C---:B------:R-:W-:Y:S01]  /*9170*/  ISETP.GT.U32.AND P4, PT, R7.reuse, R14, PT ;  /* 0x0000000e0700720c */ /* 0x040fe20003f84070 */
[----:B------:R-:W-:Y:S01]  /*9180*/  @!P0 IMAD.IADD R20, R20, 0x1, -R7 ;  /* 0x0000000114148824 */ /* 0x000fe200078e0a07 */
[----:B------:R-:W-:Y:S01]  /*9190*/  ISETP.GT.U32.AND P0, PT, R7, R2, PT ;  /* 0x000000020700720c */ /* 0x000fe20003f04070 */
[----:B------:R-:W-:Y:S01]  /*91a0*/  IMAD.HI.U32 R24, R8, R12, RZ ;  /* 0x0000000c08187227 */ /* 0x000fe200078e00ff */
[----:B------:R0:W-:Y:S03]  /*91b0*/  STL [R1+0x1c8], R0 ;  /* 0x0001c80001007387 */ /* 0x0001e60000100800 */
[----:B------:R-:W-:Y:S02]  /*91c0*/  IMAD.MOV R24, RZ, RZ, -R24 ;  /* 0x000000ffff187224 */ /* 0x000fe400078e0a18 */
[----:B------:R-:W-:-:S02]  /*91d0*/  IMAD.MOV.U32 R25, RZ, RZ, R21 ;  /* 0x000000ffff197224 */ /* 0x000fc400078e0015 */
[----:B------:R-:W-:Y:S02]  /*91e0*/  IMAD R12, R7, R24, R12 ;  /* 0x00000018070c7224 */ /* 0x000fe400078e020c */
[----:B------:R-:W-:Y:S01]  /*91f0*/  @!P3 IMAD.IADD R13, R13, 0x1, -R7 ;  /* 0x000000010d0db824 */ /* 0x000fe200078e0a07 */
[----:B------:R-:W-:Y:S01]  /*9200*/  ISETP.GE.AND P3, PT, R4, RZ, PT ;  /* 0x000000ff0400720c */ /* 0x000fe20003f66270 */
[----:B0-----:R-:W-:Y:S02]  /*9210*/  IMAD.MOV.U32 R0, RZ, RZ, R20 ;  /* 0x000000ffff007224 */ /* 0x001fe400078e0014 */
[----:B------:R-:W-:-:S04]  /*9220*/  IMAD.HI.U32 R22, R8, R6, RZ ;  /* 0x0000000608167227 */ /* 0x000fc800078e00ff */
[----:B------:R-:W-:Y:S01]  /*9230*/  @!P6 IMAD.IADD R19, R19, 0x1, -R7 ;  /* 0x000000011313e824 */ /* 0x000fe200078e0a07 */
[C---:B------:R-:W-:Y:S01]  /*9240*/  ISETP.GT.U32.AND P6, PT, R7.reuse, R12, PT ;  /* 0x0000000c0700720c */ /* 0x040fe20003fc4070 */
[----:B------:R-:W-:Y:S01]  /*9250*/  @!P2 IMAD.MOV R25, RZ, RZ, -R25 ;  /* 0x000000ffff19a224 */ /* 0x000fe200078e0a19 */
[----:B------:R-:W-:Y:S01]  /*9260*/  ISETP.GT.U32.AND P2, PT, R7, R13, PT ;  /* 0x0000000d0700720c */ /* 0x000fe20003f44070 */
[--C-:B------:R-:W-:Y:S01]  /*9270*/  @!P4 IMAD.IADD R14, R14, 0x1, -R7.reuse ;  /* 0x000000010e0ec824 */ /* 0x100fe200078e0a07 */
[----:B------:R-:W-:Y:S01]  /*9280*/  ISETP.GE.AND P4, PT, R5, RZ, PT ;  /* 0x000000ff0500720c */ /* 0x000fe20003f86270 */
[----:B------:R-:W-:Y:S01]  /*9290*/  @!P0 IMAD.IADD R2, R2, 0x1, -R7 ;  /* 0x0000000102028824 */ /* 0x000fe200078e0a07 */
[----:B------:R-:W-:Y:S01]  /*92a0*/  STL [R1+0x1c4], R25 ;  /* 0x0001c41901007387 */ /* 0x000fe20000100800 */
[----:B------:R-:W-:Y:S01]  /*92b0*/  @!P5 IMAD.MOV R0, RZ, RZ, -R0 ;  /* 0x000000ffff00d224 */ /* 0x000fe200078e0a00 */
[C---:B------:R-:W-:Y:S01]  /*92c0*/  ISETP.GT.U32.AND P0, PT, R7.reuse, R14, PT ;  /* 0x0000000e0700720c */ /* 0x040fe20003f04070 */
[----:B------:R-:W-:Y:S01]  /*92d0*/  IMAD.HI.U32 R23, R8, R3, RZ ;  /* 0x0000000308177227 */ /* 0x000fe200078e00ff */
[----:B------:R-:W-:-:S02]  /*92e0*/  ISETP.GT.U32.AND P5, PT, R7, R2, PT ;  /* 0x000000020700720c */ /* 0x000fc40003fa4070 */
[----:B------:R0:W-:Y:S01]  /*92f0*/  STL [R1+0x6c], R0 ;  /* 0x00006c0001007387 */ /* 0x0001e20000100800 */
[----:B------:R-:W-:Y:S01]  /*9300*/  IMAD.MOV R22, RZ, RZ, -R22 ;  /* 0x000000ffff167224 */ /* 0x000fe200078e0a16 */
[----:B------:R-:W-:Y:S01]  /*9310*/  LOP3.LUT R5, R9, 0xa8, RZ, 0xfc, !PT ;  /* 0x000000a809057812 */ /* 0x000fe200078efcff */
[----:B------:R-:W-:Y:S02]  /*9320*/  IMAD.MOV R23, RZ, RZ, -R23 ;  /* 0x000000ffff177224 */ /* 0x000fe400078e0a17 */
[----:B------:R-:W-:Y:S01]  /*9330*/  IMAD R4, R7, R22, R6 ;  /* 0x0000001607047224 */ /* 0x000fe200078e0206 */
[----:B------:R-:W-:Y:S01]  /*9340*/  LOP3.LUT R6, R9, 0xa6, RZ, 0xfc, !PT ;  /* 0x000000a609067812 */ /* 0x000fe200078efcff */
[----:B------:R-:W-:Y:S02]  /*9350*/  IMAD R3, R7, R23, R3 ;  /* 0x0000001707037224 */ /* 0x000fe400078e0203 */
[----:B------:R-:W-:Y:S01]  /*9360*/  @!P6 IMAD.IADD R12, R12, 0x1, -R7 ;  /* 0x000000010c0ce824 */ /* 0x000fe200078e0a07 */
[----:B------:R-:W-:Y:S01]  /*9370*/  IABS R20, R6 ;  /* 0x0000000600147213 */ /* 0x000fe20000000000 */
[----:B0-----:R-:W-:Y:S01]  /*9380*/  IMAD.MOV.U32 R0, RZ, RZ, R19 ;  /* 0x000000ffff007224 */ /* 0x001fe200078e0013 */
[----:B------:R-:W-:Y:S01]  /*9390*/  IABS R19, R5 ;  /* 0x0000000500137213 */ /* 0x000fe20000000000 */
[--C-:B------:R-:W-:Y:S01]  /*93a0*/  @!P2 IMAD.IADD R13, R13, 0x1, -R7.reuse ;  /* 0x000000010d0da824 */ /* 0x100fe200078e0a07 */
[C---:B------:R-:W-:Y:S01]  /*93b0*/  ISETP.GT.U32.AND P2, PT, R7.reuse, R3, PT ;  /* 0x000000030700720c */ /* 0x040fe20003f44070 */
[----:B------:R-:W-:Y:S01]  /*93c0*/  @!P1 IMAD.MOV R0, RZ, RZ, -R0 ;  /* 0x000000ffff009224 */ /* 0x000fe200078e0a00 */
[C---:B------:R-:W-:Y:S01]  /*93d0*/  ISETP.GT.U32.AND P1, PT, R7.reuse, R4, PT ;  /* 0x000000040700720c */ /* 0x040fe20003f24070 */
[--C-:B------:R-:W-:Y:S01]  /*93e0*/  @!P0 IMAD.IADD R14, R14, 0x1, -R7.reuse ;  /* 0x000000010e0e8824 */ /* 0x100fe200078e0a07 */
[----:B------:R-:W-:Y:S01]  /*93f0*/  ISETP.GT.U32.AND P6, PT, R7, R12, PT ;  /* 0x0000000c0700720c */ /* 0x000fe20003fc4070 */
[----:B------:R-:W-:Y:S01]  /*9400*/  @!P5 IMAD.IADD R2, R2, 0x1, -R7 ;  /* 0x000000010202d824 */ /* 0x000fe200078e0a07 */
[----:B------:R-:W-:Y:S01]  /*9410*/  ISETP.GE.AND P0, PT, R15, RZ, PT ;  /* 0x000000ff0f00720c */ /* 0x000fe20003f06270 */
[----:B------:R-:W-:Y:S01]  /*9420*/  IMAD.MOV.U32 R21, RZ, RZ, R14 ;  /* 0x000000ffff157224 */ /* 0x000fe200078e000e */
[----:B------:R-:W-:Y:S01]  /*9430*/  ISETP.GE.AND P5, PT, R16, RZ, PT ;  /* 0x000000ff1000720c */ /* 0x000fe20003fa6270 */
[----:B------:R-:W-:Y:S01]  /*9440*/  IMAD.HI.U32 R16, R8, R19, RZ ;  /* 0x0000001308107227 */ /* 0x000fe200078e00ff */
[----:B------:R0:W-:Y:S03]  /*9450*/  STL [R1+0x54], R0 ;  /* 0x0000540001007387 */ /* 0x0001e60000100800 */
[----:B------:R-:W-:-:S02]  /*9460*/  IMAD.MOV R16, RZ, RZ, -R16 ;  /* 0x000000ffff107224 */ /* 0x000fc400078e0a10 */
[----:B------:R-:W-:Y:S01]  /*9470*/  @!P1 IMAD.IADD R4, R4, 0x1, -R7 ;  /* 0x0000000104049824 */ /* 0x000fe200078e0a07 */
[----:B------:R-:W-:Y:S01]  /*9480*/  ISETP.GE.AND P1, PT, R18, RZ, PT ;  /* 0x000000ff1200720c */ /* 0x000fe20003f26270 */
[----:B------:R-:W-:Y:S01]  /*9490*/  @!P4 IMAD.MOV R21, RZ, RZ, -R21 ;  /* 0x000000ffff15c224 */ /* 0x000fe200078e0a15 */
[----:B------:R-:W-:Y:S01]  /*94a0*/  ISETP.GE.AND P4, PT, R5, RZ, PT ;  /* 0x000000ff0500720c */ /* 0x000fe20003f86270 */
[----:B------:R-:W-:Y:S01]  /*94b0*/  @!P2 IMAD.IADD R3, R3, 0x1, -R7 ;  /* 0x000000010303a824 */ /* 0x000fe200078e0a07 */
[C---:B------:R-:W-:Y:S01]  /*94c0*/  ISETP.GT.U32.AND P2, PT, R7.reuse, R4, PT ;  /* 0x000000040700720c */ /* 0x040fe20003f44070 */
[----:B0-----:R-:W-:Y:S01]  /*94d0*/  IMAD.MOV.U32 R0, RZ, RZ, R13 ;  /* 0x000000ffff007224 */ /* 0x001fe200078e000d */
[----:B------:R-:W-:Y:S01]  /*94e0*/  STL [R1+0x50], R21 ;  /* 0x0000501501007387 */ /* 0x000fe20000100800 */
[----:B------:R-:W-:Y:S01]  /*94f0*/  IMAD R5, R7, R16, R19 ;  /* 0x0000001007057224 */ /* 0x000fe200078e0213 */
[C---:B------:R-:W-:Y:S01]  /*9500*/  LOP3.LUT R16, R9.reuse, 0xa0, RZ, 0xfc, !PT ;  /* 0x000000a009107812 */ /* 0x040fe200078efcff */
[----:B------:R-:W-:Y:S01]  /*9510*/  IMAD.MOV.U32 R13, RZ, RZ, R2 ;  /* 0x000000ffff0d7224 */ /* 0x000fe200078e0002 */
[C---:B------:R-:W-:Y:S01]  /*9520*/  LOP3.LUT R18, R9.reuse, 0x96, RZ, 0xfc, !PT ;  /* 0x0000009609127812 */ /* 0x040fe200078efcff */
[----:B------:R-:W-:Y:S01]  /*9530*/  IMAD.MOV.U32 R15, RZ, RZ, R20 ;  /* 0x000000ffff0f7224 */ /* 0x000fe200078e0014 */
[----:B------:R-:W-:Y:S01]  /*9540*/  LOP3.LUT R20, R9, 0x98, RZ, 0xfc, !PT ;  /* 0x0000009809147812 */ /* 0x000fe200078efcff */
[----:B------:R-:W-:Y:S01]  /*9550*/  @!P3 IMAD.MOV R0, RZ, RZ, -R0 ;  /* 0x000000ffff00b224 */ /* 0x000fe200078e0a00 */
[----:B------:R-:W-:Y:S01]  /*9560*/  ISETP.GT.U32.AND P3, PT, R7, R3, PT ;  /* 0x000000030700720c */ /* 0x000fe20003f64070 */
[----:B------:R-:W-:Y:S01]  /*9570*/  @!P6 IMAD.IADD R12, R12, 0x1, -R7 ;  /* 0x000000010c0ce824 */ /* 0x000fe200078e0a07 */
[----:B------:R-:W-:Y:S01]  /*9580*/  ISETP.GE.AND P6, PT, R17, RZ, PT ;  /* 0x000000ff1100720c */ /* 0x000fe20003fc6270 */
[----:B------:R-:W-:Y:S01]  /*9590*/  @!P0 IMAD.MOV R13, RZ, RZ, -R13 ;  /* 0x000000ffff0d8224 */ /* 0x000fe200078e0a0d */
[C---:B------:R-:W-:Y:S01]  /*95a0*/  ISETP.GT.U32.AND P0, PT, R7.reuse, R5, PT ;  /* 0x000000050700720c */ /* 0x040fe20003f04070 */
[----:B------:R-:W-:Y:S01]  /*95b0*/  IMAD.HI.U32 R17, R8, R15, RZ ;  /* 0x0000000f08117227 */ /* 0x000fe200078e00ff */
[----:B------:R0:W-:Y:S03]  /*95c0*/  STL [R1+0x28], R0 ;  /* 0x0000280001007387 */ /* 0x0001e60000100800 */
[----:B------:R-:W-:Y:S01]  /*95d0*/  IMAD.MOV R14, RZ, RZ, -R17 ;  /* 0x000000ffff0e7224 */ /* 0x000fe200078e0a11 */
[----:B------:R1:W-:Y:S01]  /*95e0*/  STL [R1+0x20], R13 ;  /* 0x0000200d01007387 */ /* 0x0003e20000100800 */
[----:B------:R-:W-:Y:S01]  /*95f0*/  @!P2 IMAD.IADD R4, R4, 0x1, -R7 ;  /* 0x000000010404a824 */ /* 0x000fe200078e0a07 */
[----:B------:R-:W-:Y:S01]  /*9600*/  ISETP.GE.AND P2, PT, R6, RZ, PT ;  /* 0x000000ff0600720c */ /* 0x000fe20003f46270 */
[----:B------:R-:W-:Y:S01]  /*9610*/  IMAD R2, R7, R14, R15 ;  /* 0x0000000e07027224 */ /* 0x000fe200078e020f */
[----:B------:R-:W-:Y:S01]  /*9620*/  LOP3.LUT R14, R9, 0x9c, RZ, 0xfc, !PT ;  /* 0x0000009c090e7812 */ /* 0x000fe200078efcff */
[----:B------:R-:W-:-:S02]  /*9630*/  @!P3 IMAD.IADD R3, R3, 0x1, -R7 ;  /* 0x000000010303b824 */ /* 0x000fc400078e0a07 */
[----:B0-----:R-:W-:Y:S01]  /*9640*/  IMAD.MOV.U32 R0, RZ, RZ, R12 ;  /* 0x000000ffff007224 */ /* 0x001fe200078e000c */
[----:B------:R-:W-:Y:S01]  /*9650*/  LOP3.LUT R12, R9, 0xa2, RZ, 0xfc, !PT ;  /* 0x000000a2090c7812 */ /* 0x000fe200078efcff */
[----:B------:R-:W-:Y:S01]  /*9660*/  @!P0 IMAD.IADD R5, R5, 0x1, -R7 ;  /* 0x0000000105058824 */ /* 0x000fe200078e0a07 */
[----:B-1----:R-:W-:Y:S01]  /*9670*/  LOP3.LUT R13, R9, 0xa4, RZ, 0xfc, !PT ;  /* 0x000000a4090d7812 */ /* 0x002fe200078efcff */
[----:B------:R-:W-:Y:S01]  /*9680*/  @!P5 IMAD.MOV R0, RZ, RZ, -R0 ;  /* 0x000000ffff00d224 */ /* 0x000fe200078e0a00 */
[----:B------:R-:W-:Y:S02]  /*9690*/  ISETP.GT.U32.AND P5, PT, R7, R2, PT ;  /* 0x000000020700720c */ /* 0x000fe40003fa4070 */
[----:B------:R-:W-:Y:S02]  /*96a0*/  IABS R15, R13 ;  /* 0x0000000d000f7213 */ /* 0x000fe40000000000 */
[----:B------:R0:W-:Y:S01]  /*96b0*/  STL [R1+0x164], R0 ;  /* 0x0001640001007387 */ /* 0x0001e20000100800 */
[----:B------:R-:W-:-:S02]  /*96c0*/  IABS R6, R12 ;  /* 0x0000000c00067213 */ /* 0x000fc40000000000 */
[----:B------:R-:W-:Y:S01]  /*96d0*/  ISETP.GE.AND P0, PT, R12, RZ, PT ;  /* 0x000000ff0c00720c */ /* 0x000fe20003f06270 */
[----:B------:R-:W-:Y:S01]  /*96e0*/  IMAD.HI.U32 R12, R8, R15, RZ ;  /* 0x0000000f080c7227 */ /* 0x000fe200078e00ff */
[----:B------:R-:W-:-:S04]  /*96f0*/  ISETP.GE.AND P3, PT, R13, RZ, PT ;  /* 0x000000ff0d00720c */ /* 0x000fc80003f66270 */
[----:B------:R-:W-:Y:S02]  /*9700*/  @!P5 IMAD.IADD R2, R2, 0x1, -R7 ;  /* 0x000000010202d824 */ /* 0x000fe400078e0a07 */
[----:B0-----:R-:W-:Y:S02]  /*9710*/  IMAD.MOV.U32 R0, RZ, RZ, R4 ;  /* 0x000000ffff007224 */ /* 0x001fe400078e0004 */
[----:B------:R-:W-:Y:S01]  /*9720*/  IMAD.HI.U32 R4, R8, R6, RZ ;  /* 0x0000000608047227 */ /* 0x000fe200078e00ff */
[----:B------:R-:W-:-:S03]  /*9730*/  ISETP.GT.U32.AND P5, PT, R7, R2, PT ;  /* 0x000000020700720c */ /* 0x000fc60003fa4070 */
[----:B------:R-:W-:Y:S01]  /*9740*/  @!P6 IMAD.MOV R0, RZ, RZ, -R0 ;  /* 0x000000ffff00e224 */ /* 0x000fe200078e0a00 */
[----:B------:R-:W-:Y:S01]  /*9750*/  ISETP.GT.U32.AND P6, PT, R7, R5, PT ;  /* 0x000000050700720c */ /* 0x000fe20003fc4070 */
[----:B------:R-:W-:-:S03]  /*9760*/  IMAD.MOV R4, RZ, RZ, -R4 ;  /* 0x000000ffff047224 */ /* 0x000fc600078e0a04 */
[----:B------:R0:W-:Y:S01]  /*9770*/  STL [R1+0x184], R0 ;  /* 0x0001840001007387 */ /* 0x0001e20000100800 */
[----:B------:R-:W-:-:S04]  /*9780*/  IMAD R4, R7, R4, R6 ;  /* 0x0000000407047224 */ /* 0x000fc800078e0206 */
[----:B------:R-:W-:-:S04]  /*9790*/  @!P5 IMAD.IADD R2, R2, 0x1, -R7 ;  /* 0x000000010202d824 */ /* 0x000fc800078e0a07 */
[----:B------:R-:W-:Y:S02]  /*97a0*/  @!P6 IMAD.IADD R5, R5, 0x1, -R7 ;  /* 0x000000010505e824 */ /* 0x000fe400078e0a07 */
[----:B0-----:R-:W-:Y:S02]  /*97b0*/  IMAD.MOV.U32 R0, RZ, RZ, R3 ;  /* 0x000000ffff007224 */ /* 0x001fe400078e0003 */
[----:B------:R-:W-:Y:S01]  /*97c0*/  IMAD.MOV R3, RZ, RZ, -R12 ;  /* 0x000000ffff037224 */ /* 0x000fe200078e0a0c */
[----:B------:R-:W-:Y:S01]  /*97d0*/  LOP3.LUT R12, R9, 0x9e, RZ, 0xfc, !PT ;  /* 0x0000009e090c7812 */ /* 0x000fe200078efcff */
[----:B------:R-:W-:Y:S02]  /*97e0*/  IMAD.MOV.U32 R13, RZ, RZ, R5 ;  /* 0x000000ffff0d7224 */ /* 0x000fe400078e0005 */
[C---:B------:R-:W-:Y:S01]  /*97f0*/  IMAD R15, R7.reuse, R3, R15 ;  /* 0x00000003070f7224 */ /* 0x040fe200078e020f */
[----:B------:R-:W-:Y:S01]  /*9800*/  ISETP.GE.AND P5, PT, R12, RZ, PT ;  /* 0x000000ff0c00720c */ /* 0x000fe20003fa6270 */
[----:B------:R-:W-:Y:S01]  /*9810*/  @!P4 IMAD.MOV R13, RZ, RZ, -R13 ;  /* 0x000000ffff0dc224 */ /* 0x000fe200078e0a0d */
[C---:B------:R-:W-:Y:S01]  /*9820*/  ISETP.GT.U32.AND P4, PT, R7.reuse, R4, PT ;  /* 0x000000040700720c */ /* 0x040fe20003f84070 */
[----:B------:R-:W-:Y:S01]  /*9830*/  @!P1 IMAD.MOV R0, RZ, RZ, -R0 ;  /* 0x000000ffff009224 */ /* 0x000fe200078e0a00 */
[----:B------:R-:W-:-:S02]  /*9840*/  ISETP.GT.U32.AND P6, PT, R7, R15, PT ;  /* 0x0000000f0700720c */ /* 0x000fc40003fc4070 */
[----:B------:R-:W-:Y:S02]  /*9850*/  ISETP.GE.AND P1, PT, R16, RZ, PT ;  /* 0x000000ff1000720c */ /* 0x000fe40003f26270 */
[----:B------:R-:W-:Y:S01]  /*9860*/  IABS R16, R16 ;  /* 0x0000001000107213 */ /* 0x000fe20000000000 */
[----:B------:R0:W-:Y:S01]  /*9870*/  STL [R1+0x18c], R0 ;  /* 0x00018c0001007387 */ /* 0x0001e20000100800 */
[----:B------:R-:W-:Y:S02]  /*9880*/  IABS R12, R12 ;  /* 0x0000000c000c7213 */ /* 0x000fe40000000000 */
[----:B------:R-:W-:Y:S01]  /*9890*/  LOP3.LUT R3, R9, 0x9a, RZ, 0xfc, !PT ;  /* 0x0000009a09037812 */ /* 0x000fe200078efcff */
[----:B------:R-:W-:Y:S01]  /*98a0*/  IMAD.HI.U32 R6, R8, R16, RZ ;  /* 0x0000001008067227 */ /* 0x000fe200078e00ff */
[----:B------:R1:W-:Y:S03]  /*98b0*/  STL [R1+0x1bc], R13 ;  /* 0x0001bc0d01007387 */ /* 0x0003e60000100800 */
[----:B------:R-:W-:-:S02]  /*98c0*/  @!P6 IMAD.IADD R15, R15, 0x1, -R7 ;  /* 0x000000010f0fe824 */ /* 0x000fc400078e0a07 */
[----:B0-----:R-:W-:Y:S02]  /*98d0*/  IMAD.MOV.U32 R0, RZ, RZ, R2 ;  /* 0x000000ffff007224 */ /* 0x001fe400078e0002 */
[----:B------:R-:W-:Y:S01]  /*98e0*/  @!P4 IMAD.IADD R4, R4, 0x1, -R7 ;  /* 0x000000010404c824 */ /* 0x000fe200078e0a07 */
[C---:B------:R-:W-:Y:S01]  /*98f0*/  ISETP.GT.U32.AND P6, PT, R7.reuse, R15, PT ;  /* 0x0000000f0700720c */ /* 0x040fe20003fc4070 */
[----:B------:R-:W-:Y:S01]  /*9900*/  @!P2 IMAD.MOV R0, RZ, RZ, -R0 ;  /* 0x000000ffff00a224 */ /* 0x000fe200078e0a00 */
[----:B------:R-:W-:Y:S01]  /*9910*/  ISETP.GE.AND P2, PT, R14, RZ, PT ;  /* 0x000000ff0e00720c */ /* 0x000fe20003f46270 */
[----:B------:R-:W-:Y:S01]  /*9920*/  IMAD.MOV R5, RZ, RZ, -R6 ;  /* 0x000000ffff057224 */ /* 0x000fe200078e0a06 */
[----:B------:R-:W-:Y:S01]  /*9930*/  IABS R14, R14 ;  /* 0x0000000e000e7213 */ /* 0x000fe20000000000 */
[----:B------:R-:W-:Y:S01]  /*9940*/  IMAD.HI.U32 R2, R8, R12, RZ ;  /* 0x0000000c08027227 */ /* 0x000fe200078e00ff */
[C---:B------:R-:W-:Y:S01]  /*9950*/  ISETP.GT.U32.AND P4, PT, R7.reuse, R4, PT ;  /* 0x000000040700720c */ /* 0x040fe20003f84070 */
[----:B------:R0:W-:Y:S01]  /*9960*/  STL [R1+0x1c0], R0 ;  /* 0x0001c00001007387 */ /* 0x0001e20000100800 */
[----:B-1----:R-:W-:Y:S01]  /*9970*/  IABS R13, R3 ;  /* 0x00000003000d7213 */ /* 0x002fe20000000000 */
[----:B------:R-:W-:-:S02]  /*9980*/  IMAD R16, R7, R5, R16 ;  /* 0x0000000507107224 */ /* 0x000fc400078e0210 */
[----:B------:R-:W-:-:S04]  /*9990*/  IMAD.HI.U32 R5, R8, R14, RZ ;  /* 0x0000000e08057227 */ /* 0x000fc800078e00ff */
[----:B------:R-:W-:Y:S02]  /*99a0*/  IMAD.MOV R5, RZ, RZ, -R5 ;  /* 0x000000ffff057224 */ /* 0x000fe400078e0a05 */
[----:B------:R-:W-:Y:S01]  /*99b0*/  @!P6 IMAD.IADD R15, R15, 0x1, -R7 ;  /* 0x000000010f0fe824 */ /* 0x000fe200078e0a07 */
[C---:B------:R-:W-:Y:S01]  /*99c0*/  ISETP.GT.U32.AND P6, PT, R7.reuse, R16, PT ;  /* 0x000000100700720c */ /* 0x040fe20003fc4070 */
[----:B------:R-:W-:Y:S02]  /*99d0*/  IMAD.MOV R2, RZ, RZ, -R2 ;  /* 0x000000ffff027224 */ /* 0x000fe400078e0a02 */
[----:B------:R-:W-:Y:S02]  /*99e0*/  IMAD R14, R7, R5, R14 ;  /* 0x00000005070e7224 */ /* 0x000fe400078e020e */
[----:B------:R-:W-:-:S04]  /*99f0*/  IMAD.HI.U32 R6, R8, R13, RZ ;  /* 0x0000000d08067227 */ /* 0x000fc800078e00ff */
[C---:B------:R-:W-:Y:S01]  /*9a00*/  IMAD R12, R7.reuse, R2, R12 ;  /* 0x00000002070c7224 */ /* 0x040fe200078e020c */
[----:B------:R-:W-:Y:S01]  /*9a10*/  IABS R2, R20 ;  /* 0x0000001400027213 */ /* 0x000fe20000000000 */
[----:B0-----:R-:W-:Y:S01]  /*9a20*/  IMAD.MOV.U32 R0, RZ, RZ, R15 ;  /* 0x000000ffff007224 */ /* 0x001fe200078e000f */
[----:B------:R-:W-:Y:S01]  /*9a30*/  IABS R15, R18 ;  /* 0x00000012000f7213 */ /* 0x000fe20000000000 */
[----:B------:R-:W-:Y:S01]  /*9a40*/  @!P4 IMAD.IADD R4, R4, 0x1, -R7 ;  /* 0x000000010404c824 */ /* 0x000fe200078e0a07 */
[C---:B------:R-:W-:Y:S01]  /*9a50*/  ISETP.GT.U32.AND P4, PT, R7.reuse, R14, PT ;  /* 0x0000000e0700720c */ /* 0x040fe20003f84070 */
[----:B------:R-:W-:Y:S02]  /*9a60*/  IMAD.MOV R6, RZ, RZ, -R6 ;  /* 0x000000ffff067224 */ /* 0x000fe400078e0a06 */
[----:B------:R-:W-:Y:S01]  /*9a70*/  @!P3 IMAD.MOV R0, RZ, RZ, -R0 ;  /* 0x000000ffff00b224 */ /* 0x000fe200078e0a00 */
[C---:B------:R-:W-:Y:S01]  /*9a80*/  ISETP.GT.U32.AND P3, PT, R7.reuse, R12, PT ;  /* 0x0000000c0700720c */ /* 0x040fe20003f64070 */
[----:B------:R-:W-:Y:S01]  /*9a90*/  IMAD R13, R7, R6, R13 ;  /* 0x00000006070d7224 */ /* 0x000fe200078e020d */
[----:B------:R-:W-:Y:S01]  /*9aa0*/  LOP3.LUT R6, R9, 0x94, RZ, 0xfc, !PT ;  /* 0x0000009409067812 */ /* 0x000fe200078efcff */
[----:B------:R-:W-:Y:S01]  /*9ab0*/  @!P6 IMAD.IADD R16, R16, 0x1, -R7 ;  /* 0x000000011010e824 */ /* 0x000fe200078e0a07 */
[----:B------:R0:W-:Y:S01]  /*9ac0*/  STL [R1+0x1ac], R0 ;  /* 0x0001ac0001007387 */ /* 0x0001e20000100800 */
[----:B------:R-:W-:Y:S01]  /*9ad0*/  IMAD.HI.U32 R5, R8, R2, RZ ;  /* 0x0000000208057227 */ /* 0x000fe200078e00ff */
[----:B------:R-:W-:-:S02]  /*9ae0*/  ISETP.GT.U32.AND P6, PT, R7, R13, PT ;  /* 0x0000000d0700720c */ /* 0x000fc40003fc4070 */
[----:B------:R-:W-:Y:S01]  /*9af0*/  IABS R29, R6 ;  /* 0x00000006001d7213 */ /* 0x000fe20000000000 */
[----:B------:R-:W-:Y:S02]  /*9b00*/  @!P4 IMAD.IADD R14, R14, 0x1, -R7 ;  /* 0x000000010e0ec824 */ /* 0x000fe400078e0a07 */
[----:B------:R-:W-:Y:S02]  /*9b10*/  IMAD.MOV R5, RZ, RZ, -R5 ;  /* 0x000000ffff057224 */ /* 0x000fe400078e0a05 */
[----:B------:R-:W-:Y:S01]  /*9b20*/  @!P3 IMAD.IADD R12, R12, 0x1, -R7 ;  /* 0x000000010c0cb824 */ /* 0x000fe200078e0a07 */
[C---:B------:R-:W-:Y:S01]  /*9b30*/  ISETP.GT.U32.AND P3, PT, R7.reuse, R16, PT ;  /* 0x000000100700720c */ /* 0x040fe20003f64070 */
[----:B0-----:R-:W-:Y:S02]  /*9b40*/  IMAD.MOV.U32 R0, RZ, RZ, R4 ;  /* 0x000000ffff007224 */ /* 0x001fe400078e0004 */
[----:B------:R-:W-:Y:S01]  /*9b50*/  IMAD.HI.U32 R4, R8, R15, RZ ;  /* 0x0000000f08047227 */ /* 0x000fe200078e00ff */
[----:B------:R-:W-:-:S03]  /*9b60*/  ISETP.GT.U32.AND P4, PT, R7, R12, PT ;  /* 0x0000000c0700720c */ /* 0x000fc60003f84070 */
[----:B------:R-:W-:Y:S01]  /*9b70*/  @!P0 IMAD.MOV R0, RZ, RZ, -R0 ;  /* 0x000000ffff008224 */ /* 0x000fe200078e0a00 */
[----:B------:R-:W-:Y:S01]  /*9b80*/  ISETP.GT.U32.AND P0, PT, R7, R14, PT ;  /* 0x0000000e0700720c */ /* 0x000fe20003f04070 */
[----:B------:R-:W-:Y:S02]  /*9b90*/  @!P6 IMAD.IADD R13, R13, 0x1, -R7 ;  /* 0x000000010d0de824 */ /* 0x000fe400078e0a07 */
[----:B------:R-:W-:Y:S01]  /*9ba0*/  IMAD.MOV R4, RZ, RZ, -R4 ;  /* 0x000000ffff047224 */ /* 0x000fe200078e0a04 */
[----:B------:R0:W-:Y:S01]  /*9bb0*/  STL [R1+0x1a8], R0 ;  /* 0x0001a80001007387 */ /* 0x0001e20000100800 */
[C---:B------:R-:W-:Y:S01]  /*9bc0*/  IMAD R2, R7.reuse, R5, R2 ;  /* 0x0000000507027224 */ /* 0x040fe200078e0202 */
[C---:B------:R-:W-:Y:S01]  /*9bd0*/  ISETP.GT.U32.AND P6, PT, R7.reuse, R13, PT ;  /* 0x0000000d0700720c */ /* 0x040fe20003fc4070 */
[----:B------:R-:W-:Y:S01]  /*9be0*/  IMAD R15, R7, R4, R15 ;  /* 0x00000004070f7224 */ /* 0x000fe200078e020f */
[----:B------:R-:W-:Y:S01]  /*9bf0*/  LOP3.LUT R5, R9, 0x92, RZ, 0xfc, !PT ;  /* 0x0000009209057812 */ /* 0x000fe200078efcff */
[--C-:B------:R-:W-:Y:S01]  /*9c00*/  @!P3 IMAD.IADD R16, R16, 0x1, -R7.reuse ;  /* 0x000000011010b824 */ /* 0x100fe200078e0a07 */
[----:B------:R-:W-:Y:S01]  /*9c10*/  ISETP.GT.U32.AND P3, PT, R7, R2, PT ;  /* 0x000000020700720c */ /* 0x000fe20003f64070 */
[--C-:B------:R-:W-:Y:S01]  /*9c20*/  @!P4 IMAD.IADD R12, R12, 0x1, -R7.reuse ;  /* 0x000000010c0cc824 */ /* 0x100fe200078e0a07 */
[----:B------:R-:W-:Y:S01]  /*9c30*/  LOP3.LUT R4, R9, 0x90, RZ, 0xfc, !PT ;  /* 0x0000009009047812 */ /* 0x000fe200078efcff */
[--C-:B------:R-:W-:Y:S01]  /*9c40*/  @!P0 IMAD.IADD R14, R14, 0x1, -R7.reuse ;  /* 0x000000010e0e8824 */ /* 0x100fe200078e0a07 */
[----:B------:R-:W-:Y:S01]  /*9c50*/  ISETP.GT.U32.AND P0, PT, R7, R15, PT ;  /* 0x0000000f0700720c */ /* 0x000fe20003f04070 */
[----:B------:R-:W-:Y:S01]  /*9c60*/  IMAD.MOV.U32 R21, RZ, RZ, R16 ;  /* 0x000000ffff157224 */ /* 0x000fe200078e0010 */
[----:B------:R-:W-:Y:S01]  /*9c70*/  IABS R19, R5 ;  /* 0x0000000500137213 */ /* 0x000fe20000000000 */
[----:B0-----:R-:W-:Y:S01]  /*9c80*/  IMAD.MOV.U32 R0, RZ, RZ, R12 ;  /* 0x000000ffff007224 */ /* 0x001fe200078e000c */
[----:B------:R-:W-:Y:S01]  /*9c90*/  ISETP.GE.AND P4, PT, R3, RZ, PT ;  /* 0x000000ff0300720c */ /* 0x000fe20003f86270 */
[----:B------:R-:W-:Y:S01]  /*9ca0*/  @!P6 IMAD.IADD R13, R13, 0x1, -R7 ;  /* 0x000000010d0de824 */ /* 0x000fe200078e0a07 */
[----:B------:R-:W-:Y:S01]  /*9cb0*/  ISETP.GE.AND P6, PT, R20, RZ, PT ;  /* 0x000000ff1400720c */ /* 0x000fe20003fc6270 */
[----:B------:R-:W-:Y:S01]  /*9cc0*/  IMAD.HI.U32 R3, R8, R19, RZ ;  /* 0x0000001308037227 */ /* 0x000fe200078e00ff */
[----:B------:R-:W-:-:S03]  /*9cd0*/  IABS R20, R4 ;  /* 0x0000000400147213 */ /* 0x000fc60000000000 */
[--C-:B------:R-:W-:Y:S01]  /*9ce0*/  @!P3 IMAD.IADD R2, R2, 0x1, -R7.reuse ;  /* 0x000000010202b824 */ /* 0x100fe200078e0a07 */
[----:B------:R-:W-:Y:S01]  /*9cf0*/  ISETP.GE.AND P3, PT, R18, RZ, PT ;  /* 0x000000ff1200720c */ /* 0x000fe20003f66270 */
[----:B------:R-:W-:Y:S02]  /*9d00*/  @!P0 IMAD.IADD R15, R15, 0x1, -R7 ;  /* 0x000000010f0f8824 */ /* 0x000fe400078e0a07 */
[----:B------:R-:W-:Y:S01]  /*9d10*/  @!P1 IMAD.MOV R21, RZ, RZ, -R21 ;  /* 0x000000ffff159224 */ /* 0x000fe200078e0a15 */
[C---:B------:R-:W-:Y:S01]  /*9d20*/  ISETP.GT.U32.AND P0, PT, R7.reuse, R2, PT ;  /* 0x000000020700720c */ /* 0x040fe20003f04070 */
[----:B------:R-:W-:Y:S01]  /*9d30*/  IMAD.MOV.U32 R18, RZ, RZ, R20 ;  /* 0x000000ffff127224 */ /* 0x000fe200078e0014 */
[----:B------:R-:W-:Y:S01]  /*9d40*/  ISETP.GT.U32.AND P1, PT, R7, R15, PT ;  /* 0x0000000f0700720c */ /* 0x000fe20003f24070 */
[----:B------:R-:W-:Y:S01]  /*9d50*/  @!P5 IMAD.MOV R0, RZ, RZ, -R0 ;  /* 0x000000ffff00d224 */ /* 0x000fe200078e0a00 */
[----:B------:R-:W-:Y:S01]  /*9d60*/  STL [R1+0x10c], R21 ;  /* 0x00010c1501007387 */ /* 0x000fe20000100800 */
[----:B------:R-:W-:-:S02]  /*9d70*/  IMAD.MOV R3, RZ, RZ, -R3 ;  /* 0x000000ffff037224 */ /* 0x000fc400078e0a03 */
[C---:B------:R-:W-:Y:S01]  /*9d80*/  IMAD.HI.U32 R17, R8.reuse, R29, RZ ;  /* 0x0000001d08117227 */ /* 0x040fe200078e00ff */
[----:B------:R0:W-:Y:S03]  /*9d90*/  STL [R1+0x110], R0 ;  /* 0x0001100001007387 */ /* 0x0001e60000100800 */
[----:B------:R-:W-:-:S04]  /*9da0*/  IMAD.HI.U32 R16, R8, R18, RZ ;  /* 0x0000001208107227 */ /* 0x000fc800078e00ff */
[----:B------:R-:W-:Y:S01]  /*9db0*/  IMAD R19, R7, R3, R19 ;  /* 0x0000000307137224 */ /* 0x000fe200078e0213 */
[----:B------:R-:W-:Y:S01]  /*9dc0*/  LOP3.LUT R3, R9, 0x8e, RZ, 0xfc, !PT ;  /* 0x0000008e09037812 */ /* 0x000fe200078efcff */
[----:B------:R-:W-:Y:S02]  /*9dd0*/  IMAD.MOV R17, RZ, RZ, -R17 ;  /* 0x000000ffff117224 */ /* 0x000fe400078e0a11 */
[----:B0-----:R-:W-:Y:S02]  /*9de0*/  IMAD.MOV.U32 R0, RZ, RZ, R13 ;  /* 0x000000ffff007224 */ /* 0x001fe400078e000d */
[----:B------:R-:W-:Y:S02]  /*9df0*/  IMAD.MOV R12, RZ, RZ, -R16 ;  /* 0x000000ffff0c7224 */ /* 0x000fe400078e0a10 */
[----:B------:R-:W-:Y:S01]  /*9e00*/  @!P4 IMAD.MOV R0, RZ, RZ, -R0 ;  /* 0x000000ffff00c224 */ /* 0x000fe200078e0a00 */
[C---:B------:R-:W-:Y:S01]  /*9e10*/  ISETP.GT.U32.AND P4, PT, R7.reuse, R19, PT ;  /* 0x000000130700720c */ /* 0x040fe20003f84070 */
[----:B------:R-:W-:-:S02]  /*9e20*/  IMAD R29, R7, R17, R29 ;  /* 0x00000011071d7224 */ /* 0x000fc400078e021d */
[----:B------:R-:W-:Y:S02]  /*9e30*/  IMAD R18, R7, R12, R18 ;  /* 0x0000000c07127224 */ /* 0x000fe400078e0212 */
[--C-:B------:R-:W-:Y:S01]  /*9e40*/  @!P1 IMAD.IADD R15, R15, 0x1, -R7.reuse ;  /* 0x000000010f0f9824 */ /* 0x100fe200078e0a07 */
[C---:B------:R-:W-:Y:S01]  /*9e50*/  ISETP.GT.U32.AND P5, PT, R7.reuse, R29, PT ;  /* 0x0000001d0700720c */ /* 0x040fe20003fa4070 */
[--C-:B------:R-:W-:Y:S01]  /*9e60*/  @!P0 IMAD.IADD R2, R2, 0x1, -R7.reuse ;  /* 0x0000000102028824 */ /* 0x100fe200078e0a07 */
[----:B------:R-:W-:Y:S01]  /*9e70*/  ISETP.GT.U32.AND P1, PT, R7, R18, PT ;  /* 0x000000120700720c */ /* 0x000fe20003f24070 */
[----:B------:R-:W-:Y:S01]  /*9e80*/  @!P2 IMAD.MOV R14, RZ, RZ, -R14 ;  /* 0x000000ffff0ea224 */ /* 0x000fe200078e0a0e */
[----:B------:R-:W-:Y:S02]  /*9e90*/  ISETP.GE.AND P0, PT, R5, RZ, PT ;  /* 0x000000ff0500720c */ /* 0x000fe40003f06270 */
[----:B------:R-:W-:Y:S01]  /*9ea0*/  LOP3.LUT R5, R9, 0x8c, RZ, 0xfc, !PT ;  /* 0x0000008c09057812 */ /* 0x000fe200078efcff */
[----:B------:R-:W-:Y:S01]  /*9eb0*/  @!P4 IMAD.IADD R19, R19, 0x1, -R7 ;  /* 0x000000011313c824 */ /* 0x000fe200078e0a07 */
[----:B------:R-:W-:Y:S01]  /*9ec0*/  STL [R1+0x120], R14 ;  /* 0x0001200e01007387 */ /* 0x000fe20000100800 */
[----:B------:R-:W-:-:S02]  /*9ed0*/  ISETP.GE.AND P2, PT, R6, RZ, PT ;  /* 0x000000ff0600720c */ /* 0x000fc40003f46270 */
[----:B------:R-:W-:Y:S01]  /*9ee0*/  LOP3.LUT R6, R9, 0x8a, RZ, 0xfc, !PT ;  /* 0x0000008a09067812 */ /* 0x000fe200078efcff */
[----:B------:R0:W-:Y:S01]  /*9ef0*/  STL [R1+0x128], R0 ;  /* 0x0001280001007387 */ /* 0x0001e20000100800 */
[--C-:B------:R-:W-:Y:S01]  /*9f00*/  @!P5 IMAD.IADD R29, R29, 0x1, -R7.reuse ;  /* 0x000000011d1dd824 */ /* 0x100fe200078e0a07 */
[C---:B------:R-:W-:Y:S01]  /*9f10*/  ISETP.GT.U32.AND P4, PT, R7.reuse, R19, PT ;  /* 0x000000130700720c */ /* 0x040fe20003f84070 */
[----:B------:R-:W-:Y:S01]  /*9f20*/  @!P1 IMAD.IADD R18, R18, 0x1, -R7 ;  /* 0x0000000112129824 */ /* 0x000fe200078e0a07 */
[----:B------:R-:W-:Y:S02]  /*9f30*/  ISETP.GE.AND P5, PT, R4, RZ, PT ;  /* 0x000000ff0400720c */ /* 0x000fe40003fa6270 */
[----:B------:R-:W-:Y:S02]  /*9f40*/  IABS R4, R5 ;  /* 0x0000000500047213 */ /* 0x000fe40000000000 */
[----:B------:R-:W-:Y:S01]  /*9f50*/  ISETP.GT.U32.AND P1, PT, R7, R18, PT ;  /* 0x000000120700720c */ /* 0x000fe20003f24070 */
[----:B0-----:R-:W-:Y:S01]  /*9f60*/  IMAD.MOV.U32 R0, RZ, RZ, R2 ;  /* 0x000000ffff007224 */ /* 0x001fe200078e0002 */
[----:B------:R-:W-:Y:S01]  /*9f70*/  IABS R14, R3 ;  /* 0x00000003000e7213 */ /* 0x000fe20000000000 */
[----:B------:R-:W-:Y:S01]  /*9f80*/  IMAD.HI.U32 R12, R8, R4, RZ ;  /* 0x00000004080c7227 */ /* 0x000fe200078e00ff */
[----:B------:R-:W-:-:S02]  /*9f90*/  LOP3.LUT R2, R9, 0x88, RZ, 0xfc, !PT ;  /* 0x0000008809027812 */ /* 0x000fc400078efcff */
[----:B------:R-:W-:Y:S01]  /*9fa0*/  IABS R17, R6 ;  /* 0x0000000600117213 */ /* 0x000fe20000000000 */
[----:B------:R-:W-:Y:S01]  /*9fb0*/  @!P6 IMAD.MOV R0, RZ, RZ, -R0 ;  /* 0x000000ffff00e224 */ /* 0x000fe200078e0a00 */
[----:B------:R-:W-:Y:S01]  /*9fc0*/  ISETP.GT.U32.AND P6, PT, R7, R29, PT ;  /* 0x0000001d0700720c */ /* 0x000fe20003fc4070 */
[----:B------:R-:W-:Y:S02]  /*9fd0*/  IMAD.MOV R12, RZ, RZ, -R12 ;  /* 0x000000ffff0c7224 */ /* 0x000fe400078e0a0c */
[----:B------:R-:W-:Y:S01]  /*9fe0*/  IMAD.HI.U32 R13, R8, R14, RZ ;  /* 0x0000000e080d7227 */ /* 0x000fe200078e00ff */
[----:B------:R0:W-:Y:S03]  /*9ff0*/  STL [R1+0x130], R0 ;  /* 0x0001300001007387 */ /* 0x0001e60000100800 */
[----:B------:R-:W-:Y:S01]  /*a000*/  @!P4 IMAD.IADD R19, R19, 0x1, -R7 ;  /* 0x000000011313c824 */ /* 0x000fe200078e0a07 */
[----:B------:R-:W-:Y:S01]  /*a010*/  ISETP.GE.AND P4, PT, R3, RZ, PT ;  /* 0x000000ff0300720c */ /* 0x000fe20003f86270 */
[----:B------:R-:W-:Y:S01]  /*a020*/  IMAD R3, R7, R12, R4 ;  /* 0x0000000c07037224 */ /* 0x000fe200078e0204 */
[----:B------:R-:W-:Y:S01]  /*a030*/  LOP3.LUT R12, R9, 0x86, RZ, 0xfc, !PT ;  /* 0x00000086090c7812 */ /* 0x000fe200078efcff */
[----:B------:R-:W-:-:S02]  /*a040*/  IMAD.MOV R13, RZ, RZ, -R13 ;  /* 0x000000ffff0d7224 */ /* 0x000fc400078e0a0d */
[--C-:B------:R-:W-:Y:S01]  /*a050*/  @!P1 IMAD.IADD R18, R18, 0x1, -R7.reuse ;  /* 0x0000000112129824 */ /* 0x100fe200078e0a07 */
[C---:B------:R-:W-:Y:S01]  /*a060*/  ISETP.GT.U32.AND P1, PT, R7.reuse, R3, PT ;  /* 0x000000030700720c */ /* 0x040fe20003f24070 */
[----:B------:R-:W-:Y:S01]  /*a070*/  IMAD R14, R7, R13, R14 ;  /* 0x0000000d070e7224 */ /* 0x000fe200078e020e */
[----:B------:R-:W-:Y:S01]  /*a080*/  IABS R16, R12 ;  /* 0x0000000c00107213 */ /* 0x000fe20000000000 */
[----:B------:R-:W-:Y:S01]  /*a090*/  @!P6 IMAD.IADD R29, R29, 0x1, -R7 ;  /* 0x000000011d1de824 */ /* 0x000fe200078e0a07 */
[----:B------:R-:W-:Y:S01]  /*a0a0*/  IABS R13, R2 ;  /* 0x00000002000d7213 */ /* 0x000fe20000000000 */
[----:B0-----:R-:W-:Y:S01]  /*a0b0*/  IMAD.MOV.U32 R0, RZ, RZ, R15 ;  /* 0x000000ffff007224 */ /* 0x001fe200078e000f */
[----:B------:R-:W-:Y:S01]  /*a0c0*/  ISETP.GT.U32.AND P6, PT, R7, R14, PT ;  /* 0x0000000e0700720c */ /* 0x000fe20003fc4070 */
[----:B------:R-:W-:-:S04]  /*a0d0*/  IMAD.HI.U32 R15, R8, R16, RZ ;  /* 0x00000010080f7227 */ /* 0x000fc800078e00ff */
[----:B------:R-:W-:Y:S02]  /*a0e0*/  @!P3 IMAD.MOV R0, RZ, RZ, -R0 ;  /* 0x000000ffff00b224 */ /* 0x000fe400078e0a00 */
[--C-:B------:R-:W-:Y:S02]  /*a0f0*/  @!P1 IMAD.IADD R3, R3, 0x1, -R7.reuse ;  /* 0x0000000103039824 */ /* 0x100fe400078e0a07 */
[----:B------:R-:W-:Y:S01]  /*a100*/  IMAD.HI.U32 R20, R8, R17, RZ ;  /* 0x0000001108147227 */ /* 0x000fe200078e00ff */
[----:B------:R0:W-:Y:S02]  /*a110*/  STL [R1], R0 ;  /* 0x0000000001007387 */ /* 0x0001e40000100800 */
[----:B------:R-:W-:Y:S01]  /*a120*/  ISETP.GT.U32.AND P3, PT, R7, R3, PT ;  /* 0x000000030700720c */ /* 0x000fe20003f64070 */
[----:B------:R-:W-:Y:S01]  /*a130*/  @!P6 IMAD.IADD R14, R14, 0x1, -R7 ;  /* 0x000000010e0ee824 */ /* 0x000fe200078e0a07 */
[----:B------:R-:W-:Y:S01]  /*a140*/  ISETP.GE.AND P6, PT, R5, RZ, PT ;  /* 0x000000ff0500720c */ /* 0x000fe20003fc6270 */
[----:B------:R-:W-:Y:S01]  /*a150*/  IMAD.MOV R15, RZ, RZ, -R15 ;  /* 0x000000ffff0f7224 */ /* 0x000fe200078e0a0f */
[----:B------:R-:W-:Y:S01]  /*a160*/  LOP3.LUT R5, R9, 0x84, RZ, 0xfc, !PT ;  /* 0x0000008409057812 */ /* 0x000fe200078efcff */
[----:B------:R-:W-:Y:S01]  /*a170*/  IMAD.HI.U32 R4, R8, R13, RZ ;  /* 0x0000000d08047227 */ /* 0x000fe200078e00ff */
[----:B------:R-:W-:-:S03]  /*a180*/  ISETP.GT.U32.AND P1, PT, R7, R14, PT ;  /* 0x0000000e0700720c */ /* 0x000fc60003f24070 */
[----:B------:R-:W-:Y:S02]  /*a190*/  IMAD.MOV R20, RZ, RZ, -R20 ;  /* 0x000000ffff147224 */ /* 0x000fe400078e0a14 */
[C---:B------:R-:W-:Y:S02]  /*a1a0*/  IMAD R16, R7.reuse, R15, R16 ;  /* 0x0000000f07107224 */ /* 0x040fe400078e0210 */
[----:B0-----:R-:W-:Y:S02]  /*a1b0*/  IMAD.MOV.U32 R0, RZ, RZ, R18 ;  /* 0x000000ffff007224 */ /* 0x001fe400078e0012 */
[----:B------:R-:W-:Y:S02]  /*a1c0*/  IMAD.MOV R4, RZ, RZ, -R4 ;  /* 0x000000ffff047224 */ /* 0x000fe400078e0a04 */
[----:B------:R-:W-:Y:S02]  /*a1d0*/  IMAD R17, R7, R20, R17 ;  /* 0x0000001407117224 */ /* 0x000fe400078e0211 */
[----:B------:R-:W-:Y:S01]  /*a1e0*/  @!P3 IMAD.IADD R3, R3, 0x1, -R7 ;  /* 0x000000010303b824 */ /* 0x000fe200078e0a07 */
[C---:B------:R-:W-:Y:S01]  /*a1f0*/  ISETP.GT.U32.AND P3, PT, R7.reuse, R16, PT ;  /* 0x000000100700720c */ /* 0x040fe20003f64070 */
[----:B------:R-:W-:Y:S01]  /*a200*/  @!P2 IMAD.MOV R29, RZ, RZ, -R29 ;  /* 0x000000ffff1da224 */ /* 0x000fe200078e0a1d */
[C---:B------:R-:W-:Y:S01]  /*a210*/  ISETP.GT.U32.AND P2, PT, R7.reuse, R17, PT ;  /* 0x000000110700720c */ /* 0x040fe20003f44070 */
[----:B------:R-:W-:Y:S01]  /*a220*/  @!P0 IMAD.MOV R19, RZ, RZ, -R19 ;  /* 0x000000ffff138224 */ /* 0x000fe200078e0a13 */
[----:B------:R-:W-:Y:S01]  /*a230*/  ISETP.GE.AND P0, PT, R6, RZ, PT ;  /* 0x000000ff0600720c */ /* 0x000fe20003f06270 */
[----:B------:R-:W-:Y:S01]  /*a240*/  @!P5 IMAD.MOV R0, RZ, RZ, -R0 ;  /* 0x000000ffff00d224 */ /* 0x000fe200078e0a00 */
[----:B------:R-:W-:Y:S01]  /*a250*/  STL [R1+0xcfc], R29 ;  /* 0x000cfc1d01007387 */ /* 0x000fe20000100800 */
[----:B------:R-:W-:Y:S01]  /*a260*/  IMAD R13, R7, R4, R13 ;  /* 0x00000004070d7224 */ /* 0x000fe200078e020d */
[----:B------:R-:W-:Y:S01]  /*a270*/  IABS R4, R5 ;  /* 0x0000000500047213 */ /* 0x000fe20000000000 */
[----:B------:R-:W-:Y:S01]  /*a280*/  @!P1 IMAD.IADD R14, R14, 0x1, -R7 ;  /* 0x000000010e0e9824 */ /* 0x000fe200078e0a07 */
[----:B------:R-:W-:Y:S01]  /*a290*/  STL [R1+0xb0], R19 ;  /* 0x0000b01301007387 */ /* 0x000fe20000100800 */
[----:B------:R-:W-:-:S02]  /*a2a0*/  ISETP.GE.AND P1, PT, R2, RZ, PT ;  /* 0x000000ff0200720c */ /* 0x000fc40003f26270 */
[----:B------:R-:W-:Y:S01]  /*a2b0*/  ISETP.GT.U32.AND P5, PT, R7, R13, PT ;  /* 0x0000000d0700720c */ /* 0x000fe20003fa4070 */
[----:B------:R0:W-:Y:S01]  /*a2c0*/  STL [R1+0xfc], R0 ;  /* 0x0000fc0001007387 */ /* 0x0001e20000100800 */
[----:B------:R-:W-:Y:S01]  /*a2d0*/  LOP3.LUT R2, R9, 0x82, RZ, 0xfc, !PT ;  /* 0x0000008209027812 */ /* 0x000fe200078efcff */
[--C-:B------:R-:W-:Y:S02]  /*a2e0*/  @!P3 IMAD.IADD R16, R16, 0x1, -R7.reuse ;  /* 0x000000011010b824 */ /* 0x100fe400078e0a07 */
[--C-:B------:R-:W-:Y:S01]  /*a2f0*/  @!P2 IMAD.IADD R17, R17, 0x1, -R7.reuse ;  /* 0x000000011111a824 */ /* 0x100fe200078e0a07 */
[----:B------:R-:W-:Y:S01]  /*a300*/  IABS R15, R2 ;  /* 0x00000002000f7213 */ /* 0x000fe20000000000 */
[----:B------:R-:W-:Y:S01]  /*a310*/  IMAD.HI.U32 R6, R8, R4, RZ ;  /* 0x0000000408067227 */ /* 0x000fe200078e00ff */
[----:B------:R-:W-:Y:S02]  /*a320*/  ISETP.GT.U32.AND P3, PT, R7, R16, PT ;  /* 0x000000100700720c */ /* 0x000fe40003f64070 */
[----:B------:R-:W-:Y:S01]  /*a330*/  ISETP.GE.AND P2, PT, R12, RZ, PT ;  /* 0x000000ff0c00720c */ /* 0x000fe20003f46270 */
[----:B0-----:R-:W-:Y:S01]  /*a340*/  IMAD.MOV.U32 R0, RZ, RZ, R14 ;  /* 0x000000ffff007224 */ /* 0x001fe200078e000e */
[----:B------:R-:W-:Y:S01]  /*a350*/  LOP3.LUT R12, R9, 0x80, RZ, 0xfc, !PT ;  /* 0x00000080090c7812 */ /* 0x000fe200078efcff */
[----:B------:R-:W-:Y:S01]  /*a360*/  @!P5 IMAD.IADD R13, R13, 0x1, -R7 ;  /* 0x000000010d0dd824 */ /* 0x000fe200078e0a07 */
[C---:B------:R-:W-:Y:S01]  /*a370*/  ISETP.GT.U32.AND P5, PT, R7.reuse, R17, PT ;  /* 0x000000110700720c */ /* 0x040fe20003fa4070 */
[----:B------:R-:W-:Y:S01]  /*a380*/  @!P4 IMAD.MOV R0, RZ, RZ, -R0 ;  /* 0x000000ffff00c224 */ /* 0x000fe200078e0a00 */
[----:B------:R-:W-:Y:S01]  /*a390*/  IABS R14, R12 ;  /* 0x0000000c000e7213 */ /* 0x000fe20000000000 */
[----:B------:R-:W-:Y:S01]  /*a3a0*/  IMAD.MOV R6, RZ, RZ, -R6 ;  /* 0x000000ffff067224 */ /* 0x000fe200078e0a06 */
[----:B------:R-:W-:-:S02]  /*a3b0*/  ISETP.GT.U32.AND P4, PT, R7, R13, PT ;  /* 0x0000000d0700720c */ /* 0x000fc40003f84070 */
[----:B------:R0:W-:Y:S01]  /*a3c0*/  STL [R1+0x100], R0 ;  /* 0x0001000001007387 */ /* 0x0001e20000100800 */
[----:B------:R-:W-:Y:S02]  /*a3d0*/  @!P3 IMAD.IADD R16, R16, 0x1, -R7 ;  /* 0x000000011010b824 */ /* 0x000fe400078e0a07 */
[----:B------:R-:W-:Y:S01]  /*a3e0*/  IMAD R4, R7, R6, R4 ;  /* 0x0000000607047224 */ /* 0x000fe200078e0204 */
[----:B------:R-:W-:Y:S01]  /*a3f0*/  LOP3.LUT R6, R9, 0x7c, RZ, 0xfc, !PT ;  /* 0x0000007c09067812 */ /* 0x000fe200078efcff */
[----:B------:R-:W-:-:S04]  /*a400*/  IMAD.HI.U32 R18, R8, R14, RZ ;  /* 0x0000000e08127227 */ /* 0x000fc800078e00ff */
[----:B------:R-:W-:Y:S01]  /*a410*/  @!P5 IMAD.IADD R17, R17, 0x1, -R7 ;  /* 0x000000011111d824 */ /* 0x000fe200078e0a07 */
[----:B------:R-:W-:Y:S01]  /*a420*/  ISETP.GT.U32.AND P5, PT, R7, R4, PT ;  /* 0x000000040700720c */ /* 0x000fe20003fa4070 */
[----:B0-----:R-:W-:Y:S02]  /*a430*/  IMAD.MOV.U32 R0, RZ, RZ, R3 ;  /* 0x000000ffff007224 */ /* 0x001fe400078e0003 */
[----:B------:R-:W-:-:S04]  /*a440*/  IMAD.HI.U32 R3, R8, R15, RZ ;  /* 0x0000000f08037227 */ /* 0x000fc800078e00ff */
[----:B------:R-:W-:Y:S02]  /*a450*/  IMAD.MOV R3, RZ, RZ, -R3 ;  /* 0x000000ffff037224 */ /* 0x000fe400078e0a03 */
[----:B------:R-:W-:Y:S01]  /*a460*/  @!P6 IMAD.MOV R0, RZ, RZ, -R0 ;  /* 0x000000ffff00e224 */ /* 0x000fe200078e0a00 */
[----:B------:R-:W-:Y:S01]  /*a470*/  ISETP.GE.AND P6, PT, R5, RZ, PT ;  /* 0x000000ff0500720c */ /* 0x000fe20003fc6270 */
[----:B------:R-:W-:Y:S01]  /*a480*/  IMAD R15, R7, R3, R15 ;  /* 0x00000003070f7224 */ /* 0x000fe200078e020f */
[----:B------:R-:W-:Y:S01]  /*a490*/  LOP3.LUT R5, R9, 0x7e, RZ, 0xfc, !PT ;  /* 0x0000007e09057812 */ /* 0x000fe200078efcff */
[--C-:B------:R-:W-:Y:S01]  /*a4a0*/  @!P4 IMAD.IADD R13, R13, 0x1, -R7.reuse ;  /* 0x000000010d0dc824 */ /* 0x100fe200078e0a07 */
[----:B------:R0:W-:Y:S01]  /*a4b0*/  STL [R1+0x108], R0 ;  /* 0x0001080001007387 */ /* 0x0001e20000100800 */
[----:B------:R-:W-:Y:S01]  /*a4c0*/  IMAD.MOV R18, RZ, RZ, -R18 ;  /* 0x000000ffff127224 */ /* 0x000fe200078e0a12 */
[C---:B------:R-:W-:Y:S01]  /*a4d0*/  ISETP.GT.U32.AND P3, PT, R7.reuse, R15, PT ;  /* 0x0000000f0700720c */ /* 0x040fe20003f64070 */
[----:B------:R-:W-:Y:S01]  /*a4e0*/  @!P5 IMAD.IADD R4, R4, 0x1, -R7 ;  /* 0x000000010404d824 */ /* 0x000fe200078e0a07 */
[----:B------:R-:W-:Y:S01]  /*a4f0*/  IABS R3, R5 ;  /* 0x0000000500037213 */ /* 0x000fe20000000000 */
[----:B------:R-:W-:Y:S01]  /*a500*/  IMAD R14, R7, R18, R14 ;  /* 0x00000012070e7224 */ /* 0x000fe200078e020e */
[----:B------:R-:W-:-:S02]  /*a510*/  ISETP.GE.AND P4, PT, R2, RZ, PT ;  /* 0x000000ff0200720c */ /* 0x000fc40003f86270 */
[----:B------:R-:W-:Y:S01]  /*a520*/  ISETP.GT.U32.AND P5, PT, R7, R4, PT ;  /* 0x000000040700720c */ /* 0x000fe20003fa4070 */
[----:B0-----:R-:W-:Y:S01]  /*a530*/  IMAD.MOV.U32 R0, RZ, RZ, R17 ;  /* 0x000000ffff007224 */ /* 0x001fe200078e0011 */
[----:B------:R-:W-:Y:S01]  /*a540*/  IABS R2, R6 ;  /* 0x0000000600027213 */ /* 0x000fe20000000000 */
[----:B------:R-:W-:Y:S02]  /*a550*/  IMAD.MOV.U32 R17, RZ, RZ, R13 ;  /* 0x000000ffff117224 */ /* 0x000fe400078e000d */
[----:B------:R-:W-:Y:S01]  /*a560*/  @!P0 IMAD.MOV R0, RZ, RZ, -R0 ;  /* 0x000000ffff008224 */ /* 0x000fe200078e0a00 */
[----:B------:R-:W-:Y:S01]  /*a570*/  ISETP.GE.AND P0, PT, R12, RZ, PT ;  /* 0x000000ff0c00720c */ /* 0x000fe20003f06270 */
[----:B------:R-:W-:Y:S02]  /*a580*/  @!P3 IMAD.IADD R15, R15, 0x1, -R7 ;  /* 0x000000010f0fb824 */ /* 0x000fe400078e0a07 */
        /* <DEDUP_REMOVED lines=15> */
[----:B------:R-:W-:Y:S01]  /*a680*/  @!P3 IMAD.IADD R15, R15, 0x1, -R7 ;  /* 0x000000010f0fb824 */ /* 0x000fe200078e0a07 */
[----:B------:R0:W-:Y:S01]  /*a690*/  STL [R1+0xdc], R0 ;  /* 0x0000dc0001007387 */ /* 0x0001e20000100800 */
[----:B------:R-:W-:Y:S01]  /*a6a0*/  IMAD R3, R7, R5, R3 ;  /* 0x0000000507037224 */ /* 0x000fe200078e0203 */
[----:B------:R-:W-:Y:S01]  /*a6b0*/  IABS R18, R12 ;  /* 0x0000000c00127213 */ /* 0x000fe20000000000 */
[----:B------:R-:W-:Y:S01]  /*a6c0*/  @!P1 IMAD.IADD R14, R14, 0x1, -R7 ;  /* 0x000000010e0e9824 */ /* 0x000fe200078e0a07 */
[----:B------:R-:W-:Y:S01]  /*a6d0*/  LOP3.LUT R6, R9, 0x78, RZ, 0xfc, !PT ;  /* 0x0000007809067812 */ /* 0x000fe200078efcff */
[C---:B------:R-:W-:Y:S01]  /*a6e0*/  IMAD R2, R7.reuse, R13, R2 ;  /* 0x0000000d07027224 */ /* 0x040fe200078e0202 */
[C---:B------:R-:W-:Y:S01]  /*a6f0*/  ISETP.GT.U32.AND P3, PT, R7.reuse, R3, PT ;  /* 0x000000030700720c */ /* 0x040fe20003f64070 */
[----:B------:R-:W-:Y:S01]  /*a700*/  IMAD.MOV.U32 R16, RZ, RZ, R4 ;  /* 0x000000ffff107224 */ /* 0x000fe200078e0004 */
[C---:B------:R-:W-:Y:S01]  /*a710*/  ISETP.GT.U32.AND P1, PT, R7.reuse, R14, PT ;  /* 0x0000000e0700720c */ /* 0x040fe20003f24070 */
[----:B0-----:R-:W-:Y:S01]  /*a720*/  IMAD.MOV.U32 R0, RZ, RZ, R15 ;  /* 0x000000ffff007224 */ /* 0x001fe200078e000f */
[----:B------:R-:W-:Y:S01]  /*a730*/  IABS R13, R6 ;  /* 0x00000006000d7213 */ /* 0x000fe20000000000 */
[----:B------:R-:W-:Y:S01]  /*a740*/  @!P6 IMAD.MOV R16, RZ, RZ, -R16 ;  /* 0x000000ffff10e224 */ /* 0x000fe200078e0a10 */
[----:B------:R-:W-:Y:S01]  /*a750*/  ISETP.GT.U32.AND P6, PT, R7, R2, PT ;  /* 0x000000020700720c */ /* 0x000fe20003fc4070 */
[----:B------:R-:W-:Y:S01]  /*a760*/  IMAD.HI.U32 R15, R8, R18, RZ ;  /* 0x00000012080f7227 */ /* 0x000fe200078e00ff */
[----:B------:R-:W-:-:S02]  /*a770*/  LOP3.LUT R5, R9, 0x76, RZ, 0xfc, !PT ;  /* 0x0000007609057812 */ /* 0x000fc400078efcff */
[----:B------:R-:W-:Y:S01]  /*a780*/  STL [R1+0xf8], R16 ;  /* 0x0000f81001007387 */ /* 0x000fe20000100800 */
[----:B------:R-:W-:Y:S01]  /*a790*/  @!P4 IMAD.MOV R0, RZ, RZ, -R0 ;  /* 0x000000ffff00c224 */ /* 0x000fe200078e0a00 */
[----:B------:R-:W-:Y:S01]  /*a7a0*/  IABS R4, R5 ;  /* 0x0000000500047213 */ /* 0x000fe20000000000 */
[--C-:B------:R-:W-:Y:S01]  /*a7b0*/  @!P3 IMAD.IADD R3, R3, 0x1, -R7.reuse ;  /* 0x000000010303b824 */ /* 0x100fe200078e0a07 */
[----:B------:R-:W-:Y:S01]  /*a7c0*/  ISETP.GE.AND P4, PT, R12, RZ, PT ;  /* 0x000000ff0c00720c */ /* 0x000fe20003f86270 */
[----:B------:R-:W-:Y:S01]  /*a7d0*/  @!P1 IMAD.IADD R14, R14, 0x1, -R7 ;  /* 0x000000010e0e9824 */ /* 0x000fe200078e0a07 */
[----:B------:R0:W-:Y:S01]  /*a7e0*/  STL [R1+0xf4], R0 ;  /* 0x0000f40001007387 */ /* 0x0001e20000100800 */
[----:B------:R-:W-:Y:S01]  /*a7f0*/  IMAD.MOV R15, RZ, RZ, -R15 ;  /* 0x000000ffff0f7224 */ /* 0x000fe200078e0a0f */
[----:B------:R-:W-:Y:S01]  /*a800*/  ISETP.GT.U32.AND P3, PT, R7, R3, PT ;  /* 0x000000030700720c */ /* 0x000fe20003f64070 */
[----:B------:R-:W-:Y:S01]  /*a810*/  @!P6 IMAD.IADD R2, R2, 0x1, -R7 ;  /* 0x000000010202e824 */ /* 0x000fe200078e0a07 */
[----:B------:R-:W-:Y:S01]  /*a820*/  ISETP.GE.AND P1, PT, R6, RZ, PT ;  /* 0x000000ff0600720c */ /* 0x000fe20003f26270 */
[----:B------:R-:W-:Y:S01]  /*a830*/  IMAD.HI.U32 R6, R8, R13, RZ ;  /* 0x0000000d08067227 */ /* 0x000fe200078e00ff */
[----:B------:R-:W-:-:S02]  /*a840*/  LOP3.LUT R17, R9, 0x74, RZ, 0xfc, !PT ;  /* 0x0000007409117812 */ /* 0x000fc400078efcff */
[C---:B------:R-:W-:Y:S01]  /*a850*/  ISETP.GT.U32.AND P6, PT, R7.reuse, R2, PT ;  /* 0x000000020700720c */ /* 0x040fe20003fc4070 */
[----:B------:R-:W-:Y:S02]  /*a860*/  IMAD R18, R7, R15, R18 ;  /* 0x0000000f07127224 */ /* 0x000fe400078e0212 */
[----:B0-----:R-:W-:Y:S01]  /*a870*/  IMAD.MOV.U32 R0, RZ, RZ, R14 ;  /* 0x000000ffff007224 */ /* 0x001fe200078e000e */
[----:B------:R-:W-:Y:S01]  /*a880*/  LOP3.LUT R14, R9, 0x6e, RZ, 0xfc, !PT ;  /* 0x0000006e090e7812 */ /* 0x000fe200078efcff */
[----:B------:R-:W-:Y:S02]  /*a890*/  IMAD.MOV R6, RZ, RZ, -R6 ;  /* 0x000000ffff067224 */ /* 0x000fe400078e0a06 */
[----:B------:R-:W-:Y:S01]  /*a8a0*/  @!P0 IMAD.MOV R0, RZ, RZ, -R0 ;  /* 0x000000ffff008224 */ /* 0x000fe200078e0a00 */
[----:B------:R-:W-:Y:S01]  /*a8b0*/  ISETP.GE.AND P0, PT, R5, RZ, PT ;  /* 0x000000ff0500720c */ /* 0x000fe20003f06270 */
[----:B------:R-:W-:Y:S01]  /*a8c0*/  @!P3 IMAD.IADD R3, R3, 0x1, -R7 ;  /* 0x000000010303b824 */ /* 0x000fe200078e0a07 */
[C---:B------:R-:W-:Y:S01]  /*a8d0*/  ISETP.GT.U32.AND P3, PT, R7.reuse, R18, PT ;  /* 0x000000120700720c */ /* 0x040fe20003f64070 */
[----:B------:R-:W-:Y:S01]  /*a8e0*/  IMAD R13, R7, R6, R13 ;  /* 0x00000006070d7224 */ /* 0x000fe200078e020d */
[----:B------:R0:W-:Y:S01]  /*a8f0*/  STL [R1+0xe8], R0 ;  /* 0x0000e80001007387 */ /* 0x0001e20000100800 */
[----:B------:R-:W-:Y:S01]  /*a900*/  IMAD.HI.U32 R12, R8, R4, RZ ;  /* 0x00000004080c7227 */ /* 0x000fe200078e00ff */
[----:B------:R-:W-:-:S03]  /*a910*/  LOP3.LUT R5, R9, 0x70, RZ, 0xfc, !PT ;  /* 0x0000007009057812 */ /* 0x000fc600078efcff */
[----:B------:R-:W-:Y:S01]  /*a920*/  IMAD.MOV R12, RZ, RZ, -R12 ;  /* 0x000000ffff0c7224 */ /* 0x000fe200078e0a0c */
[----:B------:R-:W-:Y:S01]  /*a930*/  IABS R6, R5 ;  /* 0x0000000500067213 */ /* 0x000fe20000000000 */
[----:B------:R-:W-:Y:S01]  /*a940*/  @!P6 IMAD.IADD R2, R2, 0x1, -R7 ;  /* 0x000000010202e824 */ /* 0x000fe200078e0a07 */
[----:B------:R-:W-:Y:S01]  /*a950*/  ISETP.GE.AND P6, PT, R17, RZ, PT ;  /* 0x000000ff1100720c */ /* 0x000fe20003fc6270 */
[----:B------:R-:W-:Y:S01]  /*a960*/  IMAD R4, R7, R12, R4 ;  /* 0x0000000c07047224 */ /* 0x000fe200078e0204 */
[----:B------:R-:W-:Y:S01]  /*a970*/  IABS R17, R17 ;  /* 0x0000001100117213 */ /* 0x000fe20000000000 */
[----:B0-----:R-:W-:Y:S01]  /*a980*/  IMAD.MOV.U32 R0, RZ, RZ, R3 ;  /* 0x000000ffff007224 */ /* 0x001fe200078e0003 */
[----:B------:R-:W-:Y:S01]  /*a990*/  LOP3.LUT R3, R9, 0x72, RZ, 0xfc, !PT ;  /* 0x0000007209037812 */ /* 0x000fe200078efcff */
[----:B------:R-:W-:Y:S01]  /*a9a0*/  @!P3 IMAD.IADD R18, R18, 0x1, -R7 ;  /* 0x000000011212b824 */ /* 0x000fe200078e0a07 */
[----:B------:R-:W-:Y:S01]  /*a9b0*/  IABS R12, R14 ;  /* 0x0000000e000c7213 */ /* 0x000fe20000000000 */
[----:B------:R-:W-:Y:S01]  /*a9c0*/  @!P2 IMAD.MOV R0, RZ, RZ, -R0 ;  /* 0x000000ffff00a224 */ /* 0x000fe200078e0a00 */
[C---:B------:R-:W-:Y:S01]  /*a9d0*/  ISETP.GT.U32.AND P2, PT, R7.reuse, R13, PT ;  /* 0x0000000d0700720c */ /* 0x040fe20003f44070 */
[----:B------:R-:W-:Y:S01]  /*a9e0*/  IMAD.HI.U32 R16, R8, R17, RZ ;  /* 0x0000001108107227 */ /* 0x000fe200078e00ff */
[----:B------:R-:W-:-:S02]  /*a9f0*/  ISETP.GT.U32.AND P3, PT, R7, R18, PT ;  /* 0x000000120700720c */ /* 0x000fc40003f64070 */
[----:B------:R0:W-:Y:S01]  /*aa00*/  STL [R1+0xec], R0 ;  /* 0x0000ec0001007387 */ /* 0x0001e20000100800 */
[----:B------:R-:W-:Y:S01]  /*aa10*/  IABS R15, R3 ;  /* 0x00000003000f7213 */ /* 0x000fe20000000000 */
[----:B------:R-:W-:-:S04]  /*aa20*/  IMAD.MOV R16, RZ, RZ, -R16 ;  /* 0x000000ffff107224 */ /* 0x000fc800078e0a10 */
[----:B------:R-:W-:Y:S01]  /*aa30*/  IMAD R17, R7, R16, R17 ;  /* 0x0000001007117224 */ /* 0x000fe200078e0211 */
[----:B------:R-:W-:Y:S02]  /*aa40*/  LOP3.LUT R16, R9, 0x6c, RZ, 0xfc, !PT ;  /* 0x0000006c09107812 */ /* 0x000fe400078efcff */
[----:B------:R-:W-:Y:S02]  /*aa50*/  @!P2 IMAD.IADD R13, R13, 0x1, -R7 ;  /* 0x000000010d0da824 */ /* 0x000fe400078e0a07 */
[----:B0-----:R-:W-:Y:S02]  /*aa60*/  IMAD.MOV.U32 R0, RZ, RZ, R2 ;  /* 0x000000ffff007224 */ /* 0x001fe400078e0002 */
[----:B------:R-:W-:Y:S01]  /*aa70*/  IMAD.HI.U32 R2, R8, R15, RZ ;  /* 0x0000000f08027227 */ /* 0x000fe200078e00ff */
[----:B------:R-:W-:-:S03]  /*aa80*/  ISETP.GT.U32.AND P2, PT, R7, R13, PT ;  /* 0x0000000d0700720c */ /* 0x000fc60003f44070 */
[----:B------:R-:W-:Y:S01]  /*aa90*/  @!P5 IMAD.MOV R0, RZ, RZ, -R0 ;  /* 0x000000ffff00d224 */ /* 0x000fe200078e0a00 */
[----:B------:R-:W-:Y:S01]  /*aaa0*/  ISETP.GT.U32.AND P5, PT, R7, R4, PT ;  /* 0x000000040700720c */ /* 0x000fe20003fa4070 */
[----:B------:R-:W-:Y:S02]  /*aab0*/  IMAD.MOV R2, RZ, RZ, -R2 ;  /* 0x000000ffff027224 */ /* 0x000fe400078e0a02 */
[----:B------:R-:W-:Y:S01]  /*aac0*/  @!P3 IMAD.IADD R18, R18, 0x1, -R7 ;  /* 0x000000011212b824 */ /* 0x000fe200078e0a07 */
[----:B------:R-:W-:Y:S01]  /*aad0*/  ISETP.GE.AND P3, PT, R3, RZ, PT ;  /* 0x000000ff0300720c */ /* 0x000fe20003f66270 */
[----:B------:R-:W-:Y:S01]  /*aae0*/  IMAD R15, R7, R2, R15 ;  /* 0x00000002070f7224 */ /* 0x000fe200078e020f */
[----:B------:R0:W-:Y:S01]  /*aaf0*/  STL [R1+0xe4], R0 ;  /* 0x0000e40001007387 */ /* 0x0001e20000100800 */
[----:B------:R-:W-:Y:S02]  /*ab00*/  IMAD.MOV.U32 R19, RZ, RZ, R18 ;  /* 0x000000ffff137224 */ /* 0x000fe400078e0012 */
[----:B------:R-:W-:Y:S01]  /*ab10*/  @!P2 IMAD.IADD R13, R13, 0x1, -R7 ;  /* 0x000000010d0da824 */ /* 0x000fe200078e0a07 */
[C---:B------:R-:W-:Y:S01]  /*ab20*/  ISETP.GT.U32.AND P2, PT, R7.reuse, R17, PT ;  /* 0x000000110700720c */ /* 0x040fe20003f44070 */
[----:B------:R-:W-:Y:S01]  /*ab30*/  @!P4 IMAD.MOV R19, RZ, RZ, -R19 ;  /* 0x000000ffff13c224 */ /* 0x000fe200078e0a13 */
[----:B------:R-:W-:Y:S01]  /*ab40*/  ISETP.GT.U32.AND P4, PT, R7, R15, PT ;  /* 0x0000000f0700720c */ /* 0x000fe20003f84070 */
[----:B------:R-:W-:-:S02]  /*ab50*/  @!P5 IMAD.IADD R4, R4, 0x1, -R7 ;  /* 0x000000010404d824 */ /* 0x000fc400078e0a07 */
[----:B------:R-:W-:Y:S01]  /*ab60*/  IMAD.MOV.U32 R3, RZ, RZ, R12 ;  /* 0x000000ffff037224 */ /* 0x000fe200078e000c */
[----:B------:R-:W-:Y:S01]  /*ab70*/  STL [R1+0xcc], R19 ;  /* 0x0000cc1301007387 */ /* 0x000fe20000100800 */
[----:B0-----:R-:W-:Y:S01]  /*ab80*/  IMAD.MOV.U32 R0, RZ, RZ, R13 ;  /* 0x000000ffff007224 */ /* 0x001fe200078e000d */
[----:B------:R-:W-:Y:S01]  /*ab90*/  ISETP.GT.U32.AND P5, PT, R7, R4, PT ;  /* 0x000000040700720c */ /* 0x000fe20003fa4070 */
[----:B------:R-:W-:-:S04]  /*aba0*/  IMAD.HI.U32 R2, R8, R3, RZ ;  /* 0x0000000308027227 */ /* 0x000fc800078e00ff */
[----:B------:R-:W-:-:S04]  /*abb0*/  IMAD.HI.U32 R12, R8, R6, RZ ;  /* 0x00000006080c7227 */ /* 0x000fc800078e00ff */
[----:B------:R-:W-:Y:S02]  /*abc0*/  IMAD.MOV R2, RZ, RZ, -R2 ;  /* 0x000000ffff027224 */ /* 0x000fe400078e0a02 */
[----:B------:R-:W-:Y:S01]  /*abd0*/  @!P1 IMAD.MOV R0, RZ, RZ, -R0 ;  /* 0x000000ffff009224 */ /* 0x000fe200078e0a00 */
[----:B------:R-:W-:Y:S01]  /*abe0*/  ISETP.GE.AND P1, PT, R5, RZ, PT ;  /* 0x000000ff0500720c */ /* 0x000fe20003f26270 */
[----:B------:R-:W-:Y:S01]  /*abf0*/  IMAD.MOV R12, RZ, RZ, -R12 ;  /* 0x000000ffff0c7224 */ /* 0x000fe200078e0a0c */
[----:B------:R-:W-:Y:S01]  /*ac00*/  LOP3.LUT R5, R9, 0x6a, RZ, 0xfc, !PT ;  /* 0x0000006a09057812 */ /* 0x000fe200078efcff */
[----:B------:R-:W-:Y:S01]  /*ac10*/  IMAD R3, R7, R2, R3 ;  /* 0x0000000207037224 */ /* 0x000fe200078e0203 */
[----:B------:R-:W-:Y:S01]  /*ac20*/  IABS R2, R16 ;  /* 0x0000001000027213 */ /* 0x000fe20000000000 */
[--C-:B------:R-:W-:Y:S01]  /*ac30*/  @!P2 IMAD.IADD R17, R17, 0x1, -R7.reuse ;  /* 0x000000011111a824 */ /* 0x100fe200078e0a07 */
[----:B------:R0:W-:Y:S01]  /*ac40*/  STL [R1+0xd4], R0 ;  /* 0x0000d40001007387 */ /* 0x0001e20000100800 */
[--C-:B------:R-:W-:Y:S01]  /*ac50*/  @!P5 IMAD.IADD R4, R4, 0x1, -R7.reuse ;  /* 0x000000010404d824 */ /* 0x100fe200078e0a07 */
[----:B------:R-:W-:Y:S01]  /*ac60*/  IABS R13, R5 ;  /* 0x00000005000d7213 */ /* 0x000fe20000000000 */
[----:B------:R-:W-:Y:S01]  /*ac70*/  @!P4 IMAD.IADD R15, R15, 0x1, -R7 ;  /* 0x000000010f0fc824 */ /* 0x000fe200078e0a07 */
[C---:B------:R-:W-:Y:S01]  /*ac80*/  ISETP.GT.U32.AND P2, PT, R7.reuse, R17, PT ;  /* 0x000000110700720c */ /* 0x040fe20003f44070 */
[----:B------:R-:W-:Y:S01]  /*ac90*/  IMAD R6, R7, R12, R6 ;  /* 0x0000000c07067224 */ /* 0x000fe200078e0206 */
[----:B------:R-:W-:Y:S01]  /*aca0*/  LOP3.LUT R12, R9, 0x68, RZ, 0xfc, !PT ;  /* 0x00000068090c7812 */ /* 0x000fe200078efcff */
[----:B------:R-:W-:Y:S01]  /*acb0*/  IMAD.HI.U32 R18, R8, R2, RZ ;  /* 0x0000000208127227 */ /* 0x000fe200078e00ff */
[----:B------:R-:W-:-:S02]  /*acc0*/  ISETP.GT.U32.AND P4, PT, R7, R15, PT ;  /* 0x0000000f0700720c */ /* 0x000fc40003f84070 */
[C---:B------:R-:W-:Y:S01]  /*acd0*/  ISETP.GT.U32.AND P5, PT, R7.reuse, R6, PT ;  /* 0x000000060700720c */ /* 0x040fe20003fa4070 */
[----:B0-----:R-:W-:Y:S01]  /*ace0*/  IMAD.MOV.U32 R0, RZ, RZ, R4 ;  /* 0x000000ffff007224 */ /* 0x001fe200078e0004 */
[----:B------:R-:W-:Y:S01]  /*acf0*/  IABS R4, R12 ;  /* 0x0000000c00047213 */ /* 0x000fe20000000000 */
[----:B------:R-:W-:Y:S02]  /*ad00*/  IMAD.MOV R18, RZ, RZ, -R18 ;  /* 0x000000ffff127224 */ /* 0x000fe400078e0a12 */
[----:B------:R-:W-:Y:S01]  /*ad10*/  @!P0 IMAD.MOV R0, RZ, RZ, -R0 ;  /* 0x000000ffff008224 */ /* 0x000fe200078e0a00 */
[C---:B------:R-:W-:Y:S01]  /*ad20*/  ISETP.GT.U32.AND P0, PT, R7.reuse, R3, PT ;  /* 0x000000030700720c */ /* 0x040fe20003f04070 */
[----:B------:R-:W-:Y:S02]  /*ad30*/  IMAD R2, R7, R18, R2 ;  /* 0x0000001207027224 */ /* 0x000fe400078e0202 */
[--C-:B------:R-:W-:Y:S01]  /*ad40*/  @!P2 IMAD.IADD R17, R17, 0x1, -R7.reuse ;  /* 0x000000011111a824 */ /* 0x100fe200078e0a07 */
[----:B------:R0:W-:Y:S01]  /*ad50*/  STL [R1+0xd0], R0 ;  /* 0x0000d00001007387 */ /* 0x0001e20000100800 */
[--C-:B------:R-:W-:Y:S01]  /*ad60*/  @!P4 IMAD.IADD R15, R15, 0x1, -R7.reuse ;  /* 0x000000010f0fc824 */ /* 0x100fe200078e0a07 */
[----:B------:R-:W-:Y:S01]  /*ad70*/  ISETP.GT.U32.AND P4, PT, R7, R2, PT ;  /* 0x000000020700720c */ /* 0x000fe20003f84070 */
[----:B------:R-:W-:Y:S01]  /*ad80*/  @!P5 IMAD.IADD R6, R6, 0x1, -R7 ;  /* 0x000000010606d824 */ /* 0x000fe200078e0a07 */
[----:B------:R-:W-:Y:S01]  /*ad90*/  ISETP.GE.AND P2, PT, R14, RZ, PT ;  /* 0x000000ff0e00720c */ /* 0x000fe20003f46270 */
[----:B------:R-:W-:-:S03]  /*ada0*/  IMAD.HI.U32 R14, R8, R13, RZ ;  /* 0x0000000d080e7227 */ /* 0x000fc600078e00ff */
[----:B------:R-:W-:Y:S01]  /*adb0*/  ISETP.GT.U32.AND P5, PT, R7, R6, PT ;  /* 0x000000060700720c */ /* 0x000fe20003fa4070 */
[----:B------:R-:W-:Y:S01]  /*adc0*/  @!P0 IMAD.IADD R3, R3, 0x1, -R7 ;  /* 0x0000000103038824 */ /* 0x000fe200078e0a07 */
[----:B------:R-:W-:Y:S01]  /*add0*/  ISETP.GE.AND P0, PT, R16, RZ, PT ;  /* 0x000000ff1000720c */ /* 0x000fe20003f06270 */
[----:B0-----:R-:W-:Y:S01]  /*ade0*/  IMAD.MOV.U32 R0, RZ, RZ, R17 ;  /* 0x000000ffff007224 */ /* 0x001fe200078e0011 */
[----:B------:R-:W-:Y:S01]  /*adf0*/  LOP3.LUT R17, R9, 0x62, RZ, 0xfc, !PT ;  /* 0x0000006209117812 */ /* 0x000fe200078efcff */
[----:B------:R-:W-:Y:S02]  /*ae00*/  IMAD.MOV R14, RZ, RZ, -R14 ;  /* 0x000000ffff0e7224 */ /* 0x000fe400078e0a0e */
[----:B------:R-:W-:Y:S01]  /*ae10*/  @!P6 IMAD.MOV R0, RZ, RZ, -R0 ;  /* 0x000000ffff00e224 */ /* 0x000fe200078e0a00 */
[----:B------:R-:W-:Y:S01]  /*ae20*/  ISETP.GT.U32.AND P6, PT, R7, R3, PT ;  /* 0x000000030700720c */ /* 0x000fe20003fc4070 */
[----:B------:R-:W-:-:S03]  /*ae30*/  @!P4 IMAD.IADD R2, R2, 0x1, -R7 ;  /* 0x000000010202c824 */ /* 0x000fc600078e0a07 */
[----:B------:R0:W-:Y:S01]  /*ae40*/  STL [R1+0xc0], R0 ;  /* 0x0000c00001007387 */ /* 0x0001e20000100800 */
[--C-:B------:R-:W-:Y:S01]  /*ae50*/  @!P5 IMAD.IADD R6, R6, 0x1, -R7.reuse ;  /* 0x000000010606d824 */ /* 0x100fe200078e0a07 */
[----:B------:R-:W-:Y:S02]  /*ae60*/  ISETP.GT.U32.AND P4, PT, R7, R2, PT ;  /* 0x000000020700720c */ /* 0x000fe40003f84070 */
[----:B------:R-:W-:Y:S01]  /*ae70*/  ISETP.GE.AND P5, PT, R12, RZ, PT ;  /* 0x000000ff0c00720c */ /* 0x000fe20003fa6270 */
[----:B------:R-:W-:Y:S01]  /*ae80*/  IMAD.MOV.U32 R16, RZ, RZ, R6 ;  /* 0x000000ffff107224 */ /* 0x000fe200078e0006 */
[C---:B------:R-:W-:Y:S02]  /*ae90*/  LOP3.LUT R12, R9.reuse, 0x66, RZ, 0xfc, !PT ;  /* 0x00000066090c7812 */ /* 0x040fe400078efcff */
[----:B------:R-:W-:Y:S01]  /*aea0*/  LOP3.LUT R6, R9, 0x60, RZ, 0xfc, !PT ;  /* 0x0000006009067812 */ /* 0x000fe200078efcff */
[----:B------:R-:W-:Y:S01]  /*aeb0*/  @!P6 IMAD.IADD R3, R3, 0x1, -R7 ;  /* 0x000000010303e824 */ /* 0x000fe200078e0a07 */
[----:B------:R-:W-:Y:S01]  /*aec0*/  IABS R18, R12 ;  /* 0x0000000c00127213 */ /* 0x000fe20000000000 */
[----:B0-----:R-:W-:-:S02]  /*aed0*/  IMAD.MOV.U32 R0, RZ, RZ, R15 ;  /* 0x000000ffff007224 */ /* 0x001fc400078e000f */
[----:B------:R-:W-:-:S04]  /*aee0*/  IMAD.HI.U32 R15, R8, R4, RZ ;  /* 0x00000004080f7227 */ /* 0x000fc800078e00ff */
[----:B------:R-:W-:Y:S01]  /*aef0*/  @!P3 IMAD.MOV R0, RZ, RZ, -R0 ;  /* 0x000000ffff00b224 */ /* 0x000fe200078e0a00 */
[----:B------:R-:W-:Y:S01]  /*af00*/  ISETP.GE.AND P3, PT, R5, RZ, PT ;  /* 0x000000ff0500720c */ /* 0x000fe20003f66270 */
[C---:B------:R-:W-:Y:S02]  /*af10*/  IMAD R5, R7.reuse, R14, R13 ;  /* 0x0000000e07057224 */ /* 0x040fe400078e020d */
[----:B------:R-:W-:Y:S01]  /*af20*/  @!P1 IMAD.MOV R16, RZ, RZ, -R16 ;  /* 0x000000ffff109224 */ /* 0x000fe200078e0a10 */
[----:B------:R0:W-:Y:S01]  /*af30*/  STL [R1+0xc4], R0 ;  /* 0x0000c40001007387 */ /* 0x0001e20000100800 */
[----:B------:R-:W-:Y:S01]  /*af40*/  IMAD.MOV R15, RZ, RZ, -R15 ;  /* 0x000000ffff0f7224 */ /* 0x000fe200078e0a0f */
[C---:B------:R-:W-:Y:S01]  /*af50*/  ISETP.GT.U32.AND P6, PT, R7.reuse, R5, PT ;  /* 0x000000050700720c */ /* 0x040fe20003fc4070 */
[----:B------:R-:W-:Y:S01]  /*af60*/  @!P4 IMAD.IADD R2, R2, 0x1, -R7 ;  /* 0x000000010202c824 */ /* 0x000fe200078e0a07 */
[----:B------:R1:W-:Y:S01]  /*af70*/  STL [R1+0xc8], R16 ;  /* 0x0000c81001007387 */ /* 0x0003e20000100800 */
[----:B------:R-:W-:Y:S01]  /*af80*/  IMAD R4, R7, R15, R4 ;  /* 0x0000000f07047224 */ /* 0x000fe200078e0204 */
[----:B------:R-:W-:-:S02]  /*af90*/  LOP3.LUT R15, R9, 0x64, RZ, 0xfc, !PT ;  /* 0x00000064090f7812 */ /* 0x000fc400078efcff */
[----:B------:R-:W-:Y:S01]  /*afa0*/  ISETP.GE.AND P4, PT, R17, RZ, PT ;  /* 0x000000ff1100720c */ /* 0x000fe20003f86270 */
[----:B0-----:R-:W-:Y:S01]  /*afb0*/  IMAD.MOV.U32 R0, RZ, RZ, R3 ;  /* 0x000000ffff007224 */ /* 0x001fe200078e0003 */
[----:B------:R-:W-:Y:S02]  /*afc0*/  IABS R17, R17 ;  /* 0x0000001100117213 */ /* 0x000fe40000000000 */
[----:B------:R-:W-:Y:S01]  /*afd0*/  IABS R3, R6 ;  /* 0x0000000600037213 */ /* 0x000fe20000000000 */
[----:B------:R-:W-:Y:S01]  /*afe0*/  @!P2 IMAD.MOV R0, RZ, RZ, -R0 ;  /* 0x000000ffff00a224 */ /* 0x000fe200078e0a00 */
[----:B------:R-:W-:Y:S01]  /*aff0*/  ISETP.GE.AND P2, PT, R15, RZ, PT ;  /* 0x000000ff0f00720c */ /* 0x000fe20003f46270 */
[----:B------:R-:W-:Y:S01]  /*b000*/  @!P6 IMAD.IADD R5, R5, 0x1, -R7 ;  /* 0x000000010505e824 */ /* 0x000fe200078e0a07 */
[----:B------:R-:W-:Y:S01]  /*b010*/  IABS R15, R15 ;  /* 0x0000000f000f7213 */ /* 0x000fe20000000000 */
[----:B-1----:R-:W-:Y:S01]  /*b020*/  IMAD.HI.U32 R16, R8, R17, RZ ;  /* 0x0000001108107227 */ /* 0x002fe200078e00ff */
[----:B------:R0:W-:Y:S01]  /*b030*/  STL [R1+0x1b4], R0 ;  /* 0x0001b40001007387 */ /* 0x0001e20000100800 */
[----:B------:R-:W-:-:S02]  /*b040*/  ISETP.GE.AND P1, PT, R12, RZ, PT ;  /* 0x000000ff0c00720c */ /* 0x000fc40003f26270 */
[----:B------:R-:W-:Y:S01]  /*b050*/  ISETP.GT.U32.AND P6, PT, R7, R5, PT ;  /* 0x000000050700720c */ /* 0x000fe20003fc4070 */
[----:B------:R-:W-:Y:S01]  /*b060*/  IMAD.HI.U32 R13, R8, R15, RZ ;  /* 0x0000000f080d7227 */ /* 0x000fe200078e00ff */
[----:B------:R-:W-:-:S03]  /*b070*/  LOP3.LUT R12, R9, 0x5e, RZ, 0xfc, !PT ;  /* 0x0000005e090c7812 */ /* 0x000fc600078efcff */
[----:B------:R-:W-:Y:S02]  /*b080*/  IMAD.MOV R13, RZ, RZ, -R13 ;  /* 0x000000ffff0d7224 */ /* 0x000fe400078e0a0d */
[----:B0-----:R-:W-:Y:S02]  /*b090*/  IMAD.MOV.U32 R0, RZ, RZ, R2 ;  /* 0x000000ffff007224 */ /* 0x001fe400078e0002 */
[----:B------:R-:W-:-:S04]  /*b0a0*/  IMAD.HI.U32 R2, R8, R18, RZ ;  /* 0x0000001208027227 */ /* 0x000fc800078e00ff */
[----:B------:R-:W-:Y:S01]  /*b0b0*/  @!P0 IMAD.MOV R0, RZ, RZ, -R0 ;  /* 0x000000ffff008224 */ /* 0x000fe200078e0a00 */
[----:B------:R-:W-:Y:S01]  /*b0c0*/  ISETP.GT.U32.AND P0, PT, R7, R4, PT ;  /* 0x000000040700720c */ /* 0x000fe20003f04070 */
[----:B------:R-:W-:Y:S02]  /*b0d0*/  IMAD.MOV R2, RZ, RZ, -R2 ;  /* 0x000000ffff027224 */ /* 0x000fe400078e0a02 */
[----:B------:R-:W-:Y:S01]  /*b0e0*/  @!P6 IMAD.IADD R5, R5, 0x1, -R7 ;  /* 0x000000010505e824 */ /* 0x000fe200078e0a07 */
[----:B------:R0:W-:Y:S01]  /*b0f0*/  STL [R1+0x1b8], R0 ;  /* 0x0001b80001007387 */ /* 0x0001e20000100800 */
[----:B------:R-:W-:Y:S01]  /*b100*/  IMAD R18, R7, R2, R18 ;  /* 0x0000000207127224 */ /* 0x000fe200078e0212 */
[----:B------:R-:W-:Y:S01]  /*b110*/  IABS R2, R12 ;  /* 0x0000000c00027213 */ /* 0x000fe20000000000 */
[----:B------:R-:W-:-:S03]  /*b120*/  IMAD.HI.U32 R19, R8, R3, RZ ;  /* 0x0000000308137227 */ /* 0x000fc600078e00ff */
[C---:B------:R-:W-:Y:S01]  /*b130*/  ISETP.GT.U32.AND P6, PT, R7.reuse, R18, PT ;  /* 0x000000120700720c */ /* 0x040fe20003fc4070 */
[----:B------:R-:W-:Y:S02]  /*b140*/  IMAD.MOV R16, RZ, RZ, -R16 ;  /* 0x000000ffff107224 */ /* 0x000fe400078e0a10 */
[----:B------:R-:W-:Y:S02]  /*b150*/  @!P0 IMAD.IADD R4, R4, 0x1, -R7 ;  /* 0x0000000104048824 */ /* 0x000fe400078e0a07 */
[----:B------:R-:W-:Y:S01]  /*b160*/  IMAD R15, R7, R13, R15 ;  /* 0x0000000d070f7224 */ /* 0x000fe200078e020f */
[----:B------:R-:W-:Y:S01]  /*b170*/  LOP3.LUT R13, R9, 0x5c, RZ, 0xfc, !PT ;  /* 0x0000005c090d7812 */ /* 0x000fe200078efcff */
[----:B------:R-:W-:Y:S01]  /*b180*/  IMAD.MOV R19, RZ, RZ, -R19 ;  /* 0x000000ffff137224 */ /* 0x000fe200078e0a13 */
[C---:B------:R-:W-:Y:S01]  /*b190*/  ISETP.GT.U32.AND P0, PT, R7.reuse, R4, PT ;  /* 0x000000040700720c */ /* 0x040fe20003f04070 */
[C---:B------:R-:W-:Y:S01]  /*b1a0*/  IMAD R17, R7.reuse, R16, R17 ;  /* 0x0000001007117224 */ /* 0x040fe200078e0211 */
[----:B------:R-:W-:Y:S01]  /*b1b0*/  IABS R16, R13 ;  /* 0x0000000d00107213 */ /* 0x000fe20000000000 */
[----:B------:R-:W-:-:S02]  /*b1c0*/  IMAD R3, R7, R19, R3 ;  /* 0x0000001307037224 */ /* 0x000fc400078e0203 */
[----:B------:R-:W-:Y:S02]  /*b1d0*/  @!P6 IMAD.IADD R18, R18, 0x1, -R7 ;  /* 0x000000011212e824 */ /* 0x000fe400078e0a07 */
[----:B------:R-:W-:Y:S01]  /*b1e0*/  IMAD.MOV.U32 R20, RZ, RZ, R5 ;  /* 0x000000ffff147224 */ /* 0x000fe200078e0005 */
[----:B------:R-:W-:Y:S01]  /*b1f0*/  LOP3.LUT R5, R9, 0x5a, RZ, 0xfc, !PT ;  /* 0x0000005a09057812 */ /* 0x000fe200078efcff */
[----:B------:R-:W-:Y:S01]  /*b200*/  IMAD.HI.U32 R14, R8, R2, RZ ;  /* 0x00000002080e7227 */ /* 0x000fe200078e00ff */
[C---:B------:R-:W-:Y:S02]  /*b210*/  ISETP.GT.U32.AND P6, PT, R7.reuse, R18, PT ;  /* 0x000000120700720c */ /* 0x040fe40003fc4070 */
[----:B------:R-:W-:Y:S01]  /*b220*/  IABS R19, R5 ;  /* 0x0000000500137213 */ /* 0x000fe20000000000 */
[----:B------:R-:W-:Y:S01]  /*b230*/  @!P0 IMAD.IADD R4, R4, 0x1, -R7 ;  /* 0x0000000104048824 */ /* 0x000fe200078e0a07 */
[C---:B------:R-:W-:Y:S01]  /*b240*/  ISETP.GT.U32.AND P0, PT, R7.reuse, R15, PT ;  /* 0x0000000f0700720c */ /* 0x040fe20003f04070 */
[----:B------:R-:W-:Y:S01]  /*b250*/  @!P3 IMAD.MOV R20, RZ, RZ, -R20 ;  /* 0x000000ffff14b224 */ /* 0x000fe200078e0a14 */
[----:B------:R-:W-:Y:S01]  /*b260*/  ISETP.GT.U32.AND P3, PT, R7, R17, PT ;  /* 0x000000110700720c */ /* 0x000fe20003f64070 */
[----:B0-----:R-:W-:Y:S01]  /*b270*/  IMAD.MOV.U32 R0, RZ, RZ, R4 ;  /* 0x000000ffff007224 */ /* 0x001fe200078e0004 */
[----:B------:R-:W-:Y:S01]  /*b280*/  LOP3.LUT R4, R9, 0x58, RZ, 0xfc, !PT ;  /* 0x0000005809047812 */ /* 0x000fe200078efcff */
[----:B------:R-:W-:Y:S01]  /*b290*/  IMAD.MOV R14, RZ, RZ, -R14 ;  /* 0x000000ffff0e7224 */ /* 0x000fe200078e0a0e */
[----:B------:R0:W-:Y:S01]  /*b2a0*/  STL [R1+0xbc], R20 ;  /* 0x0000bc1401007387 */ /* 0x0001e20000100800 */
[----:B------:R-:W-:Y:S01]  /*b2b0*/  @!P5 IMAD.MOV R0, RZ, RZ, -R0 ;  /* 0x000000ffff00d224 */ /* 0x000fe200078e0a00 */
[C---:B------:R-:W-:Y:S01]  /*b2c0*/  ISETP.GT.U32.AND P5, PT, R7.reuse, R3, PT ;  /* 0x000000030700720c */ /* 0x040fe20003fa4070 */
[----:B------:R-:W-:-:S02]  /*b2d0*/  IMAD R2, R7, R14, R2 ;  /* 0x0000000e07027224 */ /* 0x000fc400078e0202 */
[----:B------:R-:W-:Y:S01]  /*b2e0*/  IMAD.HI.U32 R14, R8, R16, RZ ;  /* 0x00000010080e7227 */ /* 0x000fe200078e00ff */
[----:B------:R1:W-:Y:S03]  /*b2f0*/  STL [R1+0xb8], R0 ;  /* 0x0000b80001007387 */ /* 0x0003e60000100800 */
[--C-:B------:R-:W-:Y:S01]  /*b300*/  @!P6 IMAD.IADD R18, R18, 0x1, -R7.reuse ;  /* 0x000000011212e824 */ /* 0x100fe200078e0a07 */
[----:B------:R-:W-:Y:S01]  /*b310*/  ISETP.GE.AND P6, PT, R6, RZ, PT ;  /* 0x000000ff0600720c */ /* 0x000fe20003fc6270 */
[--C-:B------:R-:W-:Y:S01]  /*b320*/  @!P0 IMAD.IADD R15, R15, 0x1, -R7.reuse ;  /* 0x000000010f0f8824 */ /* 0x100fe200078e0a07 */
[----:B------:R-:W-:Y:S01]  /*b330*/  ISETP.GT.U32.AND P0, PT, R7, R2, PT ;  /* 0x000000020700720c */ /* 0x000fe20003f04070 */
[----:B------:R-:W-:Y:S01]  /*b340*/  IMAD.MOV R14, RZ, RZ, -R14 ;  /* 0x000000ffff0e7224 */ /* 0x000fe200078e0a0e */
[----:B------:R-:W-:Y:S01]  /*b350*/  LOP3.LUT R6, R9, 0x56, RZ, 0xfc, !PT ;  /* 0x0000005609067812 */ /* 0x000fe200078efcff */
[--C-:B------:R-:W-:Y:S01]  /*b360*/  @!P3 IMAD.IADD R17, R17, 0x1, -R7.reuse ;  /* 0x000000011111b824 */ /* 0x100fe200078e0a07 */
[----:B------:R-:W-:Y:S01]  /*b370*/  ISETP.GT.U32.AND P3, PT, R7, R15, PT ;  /* 0x0000000f0700720c */ /* 0x000fe20003f64070 */
[----:B------:R-:W-:Y:S01]  /*b380*/  @!P5 IMAD.IADD R3, R3, 0x1, -R7 ;  /* 0x000000010303d824 */ /* 0x000fe200078e0a07 */
[----:B0-----:R-:W-:Y:S01]  /*b390*/  IABS R20, R4 ;  /* 0x0000000400147213 */ /* 0x001fe20000000000 */
[----:B-1----:R-:W-:Y:S01]  /*b3a0*/  IMAD.MOV.U32 R0, RZ, RZ, R18 ;  /* 0x000000ffff007224 */ /* 0x002fe200078e0012 */
[C---:B------:R-:W-:Y:S01]  /*b3b0*/  ISETP.GT.U32.AND P5, PT, R7.reuse, R17, PT ;  /* 0x000000110700720c */ /* 0x040fe20003fa4070 */
[----:B------:R-:W-:Y:S01]  /*b3c0*/  IMAD R14, R7, R14, R16 ;  /* 0x0000000e070e7224 */ /* 0x000fe200078e0210 */
[----:B------:R-:W-:Y:S01]  /*b3d0*/  IABS R18, R6 ;  /* 0x0000000600127213 */ /* 0x000fe20000000000 */
[----:B------:R-:W-:-:S02]  /*b3e0*/  IMAD.MOV.U32 R16, RZ, RZ, R19 ;  /* 0x000000ffff107224 */ /* 0x000fc400078e0013 */
[----:B------:R-:W-:Y:S01]  /*b3f0*/  @!P1 IMAD.MOV R0, RZ, RZ, -R0 ;  /* 0x000000ffff009224 */ /* 0x000fe200078e0a00 */
[----:B------:R-:W-:Y:S01]  /*b400*/  ISETP.GT.U32.AND P1, PT, R7, R3, PT ;  /* 0x000000030700720c */ /* 0x000fe20003f24070 */
[----:B------:R-:W-:-:S03]  /*b410*/  IMAD.HI.U32 R19, R8, R16, RZ ;  /* 0x0000001008137227 */ /* 0x000fc600078e00ff */
[----:B------:R0:W-:Y:S01]  /*b420*/  STL [R1+0xb4], R0 ;  /* 0x0000b40001007387 */ /* 0x0001e20000100800 */
[----:B------:R-:W-:Y:S02]  /*b430*/  IMAD.MOV R19, RZ, RZ, -R19 ;  /* 0x000000ffff137224 */ /* 0x000fe400078e0a13 */
[--C-:B------:R-:W-:Y:S01]  /*b440*/  @!P3 IMAD.IADD R15, R15, 0x1, -R7.reuse ;  /* 0x000000010f0fb824 */ /* 0x100fe200078e0a07 */
[C---:B------:R-:W-:Y:S01]  /*b450*/  ISETP.GT.U32.AND P3, PT, R7.reuse, R14, PT ;  /* 0x0000000e0700720c */ /* 0x040fe20003f64070 */
[----:B------:R-:W-:Y:S02]  /*b460*/  IMAD R16, R7, R19, R16 ;  /* 0x0000001307107224 */ /* 0x000fe400078e0210 */
[--C-:B------:R-:W-:Y:S02]  /*b470*/  @!P0 IMAD.IADD R2, R2, 0x1, -R7.reuse ;  /* 0x0000000102028824 */ /* 0x100fe400078e0a07 */
[--C-:B------:R-:W-:Y:S01]  /*b480*/  @!P1 IMAD.IADD R3, R3, 0x1, -R7.reuse ;  /* 0x0000000103039824 */ /* 0x100fe200078e0a07 */
[----:B------:R-:W-:Y:S01]  /*b490*/  ISETP.GT.U32.AND P1, PT, R7, R16, PT ;  /* 0x000000100700720c */ /* 0x000fe20003f24070 */
[----:B------:R-:W-:Y:S01]  /*b4a0*/  @!P5 IMAD.IADD R17, R17, 0x1, -R7 ;  /* 0x000000011111d824 */ /* 0x000fe200078e0a07 */
[----:B------:R-:W-:Y:S01]  /*b4b0*/  ISETP.GT.U32.AND P0, PT, R7, R2, PT ;  /* 0x000000020700720c */ /* 0x000fe20003f04070 */
[----:B------:R-:W-:Y:S01]  /*b4c0*/  IMAD.MOV.U32 R21, RZ, RZ, R15 ;  /* 0x000000ffff157224 */ /* 0x000fe200078e000f */
[----:B------:R-:W-:Y:S01]  /*b4d0*/  ISETP.GE.AND P5, PT, R12, RZ, PT ;  /* 0x000000ff0c00720c */ /* 0x000fe20003fa6270 */
[----:B------:R-:W-:-:S04]  /*b4e0*/  IMAD.HI.U32 R12, R8, R20, RZ ;  /* 0x00000014080c7227 */ /* 0x000fc800078e00ff */
[----:B------:R-:W-:Y:S01]  /*b4f0*/  @!P3 IMAD.IADD R14, R14, 0x1, -R7 ;  /* 0x000000010e0eb824 */ /* 0x000fe200078e0a07 */
[----:B------:R-:W-:Y:S01]  /*b500*/  ISETP.GE.AND P3, PT, R5, RZ, PT ;  /* 0x000000ff0500720c */ /* 0x000fe20003f66270 */
[----:B0-----:R-:W-:Y:S01]  /*b510*/  IMAD.MOV.U32 R0, RZ, RZ, R17 ;  /* 0x000000ffff007224 */ /* 0x001fe200078e0011 */
[----:B------:R-:W-:Y:S01]  /*b520*/  LOP3.LUT R5, R9, 0x54, RZ, 0xfc, !PT ;  /* 0x0000005409057812 */ /* 0x000fe200078efcff */
[----:B------:R-:W-:Y:S01]  /*b530*/  @!P1 IMAD.IADD R16, R16, 0x1, -R7 ;  /* 0x0000000110109824 */ /* 0x000fe200078e0a07 */
[----:B------:R-:W-:Y:S01]  /*b540*/  ISETP.GT.U32.AND P1, PT, R7, R14, PT ;  /* 0x0000000e0700720c */ /* 0x000fe20003f24070 */
[----:B------:R-:W-:-:S04]  /*b550*/  IMAD.HI.U32 R19, R8, R18, RZ ;  /* 0x0000001208137227 */ /* 0x000fc800078e00ff */
[----:B------:R-:W-:Y:S02]  /*b560*/  IMAD.MOV R12, RZ, RZ, -R12 ;  /* 0x000000ffff0c7224 */ /* 0x000fe400078e0a0c */
[----:B------:R-:W-:Y:S01]  /*b570*/  @!P2 IMAD.MOV R21, RZ, RZ, -R21 ;  /* 0x000000ffff15a224 */ /* 0x000fe200078e0a15 */
[----:B------:R-:W-:Y:S01]  /*b580*/  ISETP.GT.U32.AND P2, PT, R7, R16, PT ;  /* 0x000000100700720c */ /* 0x000fe20003f44070 */
[----:B------:R-:W-:Y:S02]  /*b590*/  @!P4 IMAD.MOV R0, RZ, RZ, -R0 ;  /* 0x000000ffff00c224 */ /* 0x000fe400078e0a00 */
[----:B------:R-:W-:Y:S01]  /*b5a0*/  @!P0 IMAD.IADD R2, R2, 0x1, -R7 ;  /* 0x0000000102028824 */ /* 0x000fe200078e0a07 */
[----:B------:R-:W-:Y:S01]  /*b5b0*/  ISETP.GE.AND P0, PT, R13, RZ, PT ;  /* 0x000000ff0d00720c */ /* 0x000fe20003f06270 */
[----:B------:R-:W-:Y:S01]  /*b5c0*/  IMAD.MOV R19, RZ, RZ, -R19 ;  /* 0x000000ffff137224 */ /* 0x000fe200078e0a13 */
[----:B------:R-:W-:Y:S01]  /*b5d0*/  LOP3.LUT R13, R9, 0x52, RZ, 0xfc, !PT ;  /* 0x00000052090d7812 */ /* 0x000fe200078efcff */
[C---:B------:R-:W-:Y:S01]  /*b5e0*/  IMAD R12, R7.reuse, R12, R20 ;  /* 0x0000000c070c7224 */ /* 0x040fe200078e0214 */
[----:B------:R-:W-:Y:S01]  /*b5f0*/  STL [R1+0xac], R21 ;  /* 0x0000ac1501007387 */ /* 0x000fe20000100800 */
[C---:B------:R-:W-:Y:S01]  /*b600*/  IMAD R18, R7.reuse, R19, R18 ;  /* 0x0000001307127224 */ /* 0x040fe200078e0212 */
[----:B------:R-:W-:Y:S01]  /*b610*/  IABS R19, R5 ;  /* 0x0000000500137213 */ /* 0x000fe20000000000 */
[----:B------:R-:W-:Y:S01]  /*b620*/  @!P6 IMAD.MOV R3, RZ, RZ, -R3 ;  /* 0x000000ffff03e224 */ /* 0x000fe200078e0a03 */
[----:B------:R0:W-:Y:S01]  /*b630*/  STL [R1+0xa8], R0 ;  /* 0x0000a80001007387 */ /* 0x0001e20000100800 */
[----:B------:R-:W-:Y:S01]  /*b640*/  ISETP.GT.U32.AND P4, PT, R7, R12, PT ;  /* 0x0000000c0700720c */ /* 0x000fe20003f84070 */
[--C-:B------:R-:W-:Y:S01]  /*b650*/  @!P1 IMAD.IADD R14, R14, 0x1, -R7.reuse ;  /* 0x000000010e0e9824 */ /* 0x100fe200078e0a07 */
[----:B------:R-:W-:Y:S01]  /*b660*/  IABS R15, R13 ;  /* 0x0000000d000f7213 */ /* 0x000fe20000000000 */
[----:B------:R1:W-:Y:S01]  /*b670*/  STL [R1+0xa4], R3 ;  /* 0x0000a40301007387 */ /* 0x0003e20000100800 */
[----:B------:R-:W-:Y:S01]  /*b680*/  ISETP.GE.AND P1, PT, R6, RZ, PT ;  /* 0x000000ff0600720c */ /* 0x000fe20003f26270 */
[----:B------:R-:W-:Y:S01]  /*b690*/  @!P2 IMAD.IADD R16, R16, 0x1, -R7 ;  /* 0x000000011010a824 */ /* 0x000fe200078e0a07 */
[----:B------:R-:W-:Y:S01]  /*b6a0*/  ISETP.GE.AND P2, PT, R5, RZ, PT ;  /* 0x000000ff0500720c */ /* 0x000fe20003f46270 */
[----:B------:R-:W-:Y:S01]  /*b6b0*/  IMAD.HI.U32 R6, R8, R15, RZ ;  /* 0x0000000f08067227 */ /* 0x000fe200078e00ff */
[----:B------:R-:W-:-:S03]  /*b6c0*/  ISETP.GE.AND P6, PT, R4, RZ, PT ;  /* 0x000000ff0400720c */ /* 0x000fc60003fc6270 */
[----:B0-----:R-:W-:Y:S01]  /*b6d0*/  IMAD.MOV.U32 R0, RZ, RZ, R2 ;  /* 0x000000ffff007224 */ /* 0x001fe200078e0002 */
[----:B------:R-:W-:Y:S01]  /*b6e0*/  LOP3.LUT R2, R9, 0x50, RZ, 0xfc, !PT ;  /* 0x0000005009027812 */ /* 0x000fe200078efcff */
[----:B-1----:R-:W-:-:S03]  /*b6f0*/  IMAD.HI.U32 R3, R8, R19, RZ ;  /* 0x0000001308037227 */ /* 0x002fc600078e00ff */
[----:B------:R-:W-:Y:S01]  /*b700*/  IABS R4, R2 ;  /* 0x0000000200047213 */ /* 0x000fe20000000000 */
[----:B------:R-:W-:Y:S01]  /*b710*/  @!P5 IMAD.MOV R0, RZ, RZ, -R0 ;  /* 0x000000ffff00d224 */ /* 0x000fe200078e0a00 */
[C---:B------:R-:W-:Y:S01]  /*b720*/  ISETP.GT.U32.AND P5, PT, R7.reuse, R18, PT ;  /* 0x000000120700720c */ /* 0x040fe20003fa4070 */
[----:B------:R-:W-:Y:S02]  /*b730*/  IMAD.MOV R3, RZ, RZ, -R3 ;  /* 0x000000ffff037224 */ /* 0x000fe400078e0a03 */
[----:B------:R-:W-:Y:S01]  /*b740*/  IMAD.MOV R6, RZ, RZ, -R6 ;  /* 0x000000ffff067224 */ /* 0x000fe200078e0a06 */
[----:B------:R0:W-:Y:S01]  /*b750*/  STL [R1+0xa0], R0 ;  /* 0x0000a00001007387 */ /* 0x0001e20000100800 */
[----:B------:R-:W-:Y:S02]  /*b760*/  @!P4 IMAD.IADD R12, R12, 0x1, -R7 ;  /* 0x000000010c0cc824 */ /* 0x000fe400078e0a07 */
[----:B------:R-:W-:Y:S01]  /*b770*/  IMAD R5, R7, R3, R19 ;  /* 0x0000000307057224 */ /* 0x000fe200078e0213 */
[----:B------:R-:W-:Y:S01]  /*b780*/  LOP3.LUT R3, R9, 0x4e, RZ, 0xfc, !PT ;  /* 0x0000004e09037812 */ /* 0x000fe200078efcff */
[----:B------:R-:W-:Y:S01]  /*b790*/  IMAD.MOV.U32 R17, RZ, RZ, R14 ;  /* 0x000000ffff117224 */ /* 0x000fe200078e000e */
[C---:B------:R-:W-:Y:S01]  /*b7a0*/  ISETP.GT.U32.AND P4, PT, R7.reuse, R12, PT ;  /* 0x0000000c0700720c */ /* 0x040fe20003f84070 */
[----:B------:R-:W-:Y:S01]  /*b7b0*/  IMAD R6, R7, R6, R15 ;  /* 0x0000000607067224 */ /* 0x000fe200078e020f */
[----:B------:R-:W-:Y:S01]  /*b7c0*/  LOP3.LUT R14, R9, 0x4c, RZ, 0xfc, !PT ;  /* 0x0000004c090e7812 */ /* 0x000fe200078efcff */
[----:B------:R-:W-:-:S02]  /*b7d0*/  @!P5 IMAD.IADD R18, R18, 0x1, -R7 ;  /* 0x000000011212d824 */ /* 0x000fc400078e0a07 */
[----:B0-----:R-:W-:Y:S02]  /*b7e0*/  IMAD.MOV.U32 R0, RZ, RZ, R16 ;  /* 0x000000ffff007224 */ /* 0x001fe400078e0010 */
[----:B------:R-:W-:Y:S01]  /*b7f0*/  @!P0 IMAD.MOV R17, RZ, RZ, -R17 ;  /* 0x000000ffff118224 */ /* 0x000fe200078e0a11 */
[C---:B------:R-:W-:Y:S01]  /*b800*/  ISETP.GT.U32.AND P0, PT, R7.reuse, R5, PT ;  /* 0x000000050700720c */ /* 0x040fe20003f04070 */
[----:B------:R-:W-:Y:S01]  /*b810*/  @!P3 IMAD.MOV R0, RZ, RZ, -R0 ;  /* 0x000000ffff00b224 */ /* 0x000fe200078e0a00 */
[C---:B------:R-:W-:Y:S01]  /*b820*/  ISETP.GT.U32.AND P3, PT, R7.reuse, R6, PT ;  /* 0x000000060700720c */ /* 0x040fe20003f64070 */
[----:B------:R-:W-:Y:S01]  /*b830*/  IMAD.HI.U32 R15, R8, R4, RZ ;  /* 0x00000004080f7227 */ /* 0x000fe200078e00ff */
[----:B------:R-:W-:Y:S01]  /*b840*/  ISETP.GT.U32.AND P5, PT, R7, R18, PT ;  /* 0x000000120700720c */ /* 0x000fe20003fa4070 */
[----:B------:R0:W-:Y:S02]  /*b850*/  STL [R1+0x9c], R17 ;  /* 0x00009c1101007387 */ /* 0x0001e40000100800 */
[----:B------:R-:W-:Y:S01]  /*b860*/  @!P4 IMAD.IADD R12, R12, 0x1, -R7 ;  /* 0x000000010c0cc824 */ /* 0x000fe200078e0a07 */
[----:B------:R-:W-:Y:S01]  /*b870*/  ISETP.GE.AND P4, PT, R13, RZ, PT ;  /* 0x000000ff0d00720c */ /* 0x000fe20003f86270 */
[----:B------:R-:W-:Y:S01]  /*b880*/  IMAD.MOV R15, RZ, RZ, -R15 ;  /* 0x000000ffff0f7224 */ /* 0x000fe200078e0a0f */
[----:B------:R-:W-:Y:S01]  /*b890*/  IABS R13, R3 ;  /* 0x00000003000d7213 */ /* 0x000fe20000000000 */
[----:B------:R1:W-:Y:S01]  /*b8a0*/  STL [R1+0x98], R0 ;  /* 0x0000980001007387 */ /* 0x0003e20000100800 */
[----:B------:R-:W-:-:S02]  /*b8b0*/  IMAD.MOV.U32 R16, RZ, RZ, R12 ;  /* 0x000000ffff107224 */ /* 0x000fc400078e000c */
[--C-:B------:R-:W-:Y:S01]  /*b8c0*/  @!P0 IMAD.IADD R5, R5, 0x1, -R7.reuse ;  /* 0x0000000105058824 */ /* 0x100fe200078e0a07 */
[----:B0-----:R-:W-:Y:S01]  /*b8d0*/  LOP3.LUT R17, R9, 0x4a, RZ, 0xfc, !PT ;  /* 0x0000004a09117812 */ /* 0x001fe200078efcff */
[--C-:B------:R-:W-:Y:S02]  /*b8e0*/  @!P3 IMAD.IADD R6, R6, 0x1, -R7.reuse ;  /* 0x000000010606b824 */ /* 0x100fe400078e0a07 */
[----:B------:R-:W-:Y:S01]  /*b8f0*/  @!P5 IMAD.IADD R18, R18, 0x1, -R7 ;  /* 0x000000011212d824 */ /* 0x000fe200078e0a07 */
[C---:B------:R-:W-:Y:S01]  /*b900*/  ISETP.GT.U32.AND P0, PT, R7.reuse, R5, PT ;  /* 0x000000050700720c */ /* 0x040fe20003f04070 */
[C---:B------:R-:W-:Y:S01]  /*b910*/  IMAD R4, R7.reuse, R15, R4 ;  /* 0x0000000f07047224 */ /* 0x040fe200078e0204 */
[----:B------:R-:W-:Y:S01]  /*b920*/  ISETP.GT.U32.AND P3, PT, R7, R6, PT ;  /* 0x000000060700720c */ /* 0x000fe20003f64070 */
[----:B------:R-:W-:Y:S01]  /*b930*/  IMAD.HI.U32 R15, R8, R13, RZ ;  /* 0x0000000d080f7227 */ /* 0x000fe200078e00ff */
[----:B------:R-:W-:Y:S02]  /*b940*/  ISETP.GE.AND P5, PT, R2, RZ, PT ;  /* 0x000000ff0200720c */ /* 0x000fe40003fa6270 */
[----:B------:R-:W-:Y:S01]  /*b950*/  IABS R2, R14 ;  /* 0x0000000e00027213 */ /* 0x000fe20000000000 */
[----:B-1----:R-:W-:-:S02]  /*b960*/  IMAD.MOV.U32 R0, RZ, RZ, R18 ;  /* 0x000000ffff007224 */ /* 0x002fc400078e0012 */
[----:B------:R-:W-:Y:S02]  /*b970*/  IMAD.MOV R15, RZ, RZ, -R15 ;  /* 0x000000ffff0f7224 */ /* 0x000fe400078e0a0f */
[----:B------:R-:W-:Y:S01]  /*b980*/  @!P1 IMAD.MOV R0, RZ, RZ, -R0 ;  /* 0x000000ffff009224 */ /* 0x000fe200078e0a00 */
[----:B------:R-:W-:Y:S01]  /*b990*/  ISETP.GT.U32.AND P1, PT, R7, R4, PT ;  /* 0x000000040700720c */ /* 0x000fe20003f24070 */
        /* <DEDUP_REMOVED lines=8> */
[----:B------:R-:W-:Y:S01]  /*ba20*/  IMAD R2, R7, R12, R2 ;  /* 0x0000000c07027224 */ /* 0x000fe200078e0202 */
[----:B------:R-:W-:Y:S01]  /*ba30*/  LOP3.LUT R14, R9, 0x48, RZ, 0xfc, !PT ;  /* 0x00000048090e7812 */ /* 0x000fe200078efcff */
[----:B------:R-:W-:-:S02]  /*ba40*/  IMAD.MOV.U32 R18, RZ, RZ, R5 ;  /* 0x000000ffff127224 */ /* 0x000fc400078e0005 */
[--C-:B------:R-:W-:Y:S01]  /*ba50*/  @!P1 IMAD.IADD R4, R4, 0x1, -R7.reuse ;  /* 0x0000000104049824 */ /* 0x100fe200078e0a07 */
[----:B------:R-:W-:Y:S01]  /*ba60*/  IABS R12, R14 ;  /* 0x0000000e000c7213 */ /* 0x000fe20000000000 */
[----:B------:R-:W-:Y:S01]  /*ba70*/  @!P2 IMAD.MOV R18, RZ, RZ, -R18 ;  /* 0x000000ffff12a224 */ /* 0x000fe200078e0a12 */
[C---:B------:R-:W-:Y:S01]  /*ba80*/  ISETP.GT.U32.AND P2, PT, R7.reuse, R2, PT ;  /* 0x000000020700720c */ /* 0x040fe20003f44070 */
[----:B------:R-:W-:Y:S01]  /*ba90*/  @!P6 IMAD.MOV R16, RZ, RZ, -R16 ;  /* 0x000000ffff10e224 */ /* 0x000fe200078e0a10 */
[----:B------:R-:W-:Y:S01]  /*baa0*/  ISETP.GT.U32.AND P1, PT, R7, R4, PT ;  /* 0x000000040700720c */ /* 0x000fe20003f24070 */
[----:B------:R-:W-:Y:S01]  /*bab0*/  IMAD.HI.U32 R5, R8, R15, RZ ;  /* 0x0000000f08057227 */ /* 0x000fe200078e00ff */
[----:B------:R-:W-:Y:S02]  /*bac0*/  ISETP.GE.AND P6, PT, R3, RZ, PT ;  /* 0x000000ff0300720c */ /* 0x000fe40003fc6270 */
[----:B------:R0:W-:Y:S01]  /*bad0*/  STL [R1+0x94], R16 ;  /* 0x0000941001007387 */ /* 0x0001e20000100800 */
[----:B------:R-:W-:Y:S01]  /*bae0*/  @!P3 IMAD.IADD R13, R13, 0x1, -R7 ;  /* 0x000000010d0db824 */ /* 0x000fe200078e0a07 */
[----:B------:R-:W-:Y:S01]  /*baf0*/  LOP3.LUT R3, R9, 0x46, RZ, 0xfc, !PT ;  /* 0x0000004609037812 */ /* 0x000fe200078efcff */
[----:B------:R-:W-:Y:S01]  /*bb00*/  IMAD.MOV R5, RZ, RZ, -R5 ;  /* 0x000000ffff057224 */ /* 0x000fe200078e0a05 */
[----:B------:R1:W-:Y:S02]  /*bb10*/  STL [R1+0x90], R0 ;  /* 0x0000900001007387 */ /* 0x0003e40000100800 */
[----:B------:R-:W-:Y:S01]  /*bb20*/  ISETP.GT.U32.AND P3, PT, R7, R13, PT ;  /* 0x0000000d0700720c */ /* 0x000fe20003f64070 */
[--C-:B------:R-:W-:Y:S01]  /*bb30*/  @!P2 IMAD.IADD R2, R2, 0x1, -R7.reuse ;  /* 0x000000010202a824 */ /* 0x100fe200078e0a07 */
[----:B------:R2:W-:Y:S01]  /*bb40*/  STL [R1+0x8c], R18 ;  /* 0x00008c1201007387 */ /* 0x0005e20000100800 */
[----:B------:R-:W-:Y:S01]  /*bb50*/  @!P1 IMAD.IADD R4, R4, 0x1, -R7 ;  /* 0x0000000104049824 */ /* 0x000fe200078e0a07 */
[----:B0-----:R-:W-:-:S02]  /*bb60*/  IABS R16, R3 ;  /* 0x0000000300107213 */ /* 0x001fc40000000000 */
[----:B------:R-:W-:Y:S01]  /*bb70*/  ISETP.GE.AND P1, PT, R14, RZ, PT ;  /* 0x000000ff0e00720c */ /* 0x000fe20003f26270 */
[----:B-1----:R-:W-:Y:S01]  /*bb80*/  IMAD.MOV.U32 R0, RZ, RZ, R6 ;  /* 0x000000ffff007224 */ /* 0x002fe200078e0006 */
[----:B------:R-:W-:Y:S01]  /*bb90*/  ISETP.GT.U32.AND P2, PT, R7, R2, PT ;  /* 0x000000020700720c */ /* 0x000fe20003f44070 */
[----:B------:R-:W-:-:S04]  /*bba0*/  IMAD.HI.U32 R6, R8, R12, RZ ;  /* 0x0000000c08067227 */ /* 0x000fc800078e00ff */
[----:B------:R-:W-:Y:S01]  /*bbb0*/  @!P4 IMAD.MOV R0, RZ, RZ, -R0 ;  /* 0x000000ffff00c224 */ /* 0x000fe200078e0a00 */
[----:B------:R-:W-:Y:S01]  /*bbc0*/  ISETP.GE.AND P4, PT, R17, RZ, PT ;  /* 0x000000ff1100720c */ /* 0x000fe20003f86270 */
[----:B------:R-:W-:Y:S02]  /*bbd0*/  IMAD.MOV R17, RZ, RZ, -R6 ;  /* 0x000000ffff117224 */ /* 0x000fe400078e0a06 */
[----:B------:R-:W-:Y:S01]  /*bbe0*/  IMAD.HI.U32 R14, R8, R16, RZ ;  /* 0x00000010080e7227 */ /* 0x000fe200078e00ff */
[----:B------:R0:W-:Y:S03]  /*bbf0*/  STL [R1+0x80], R0 ;  /* 0x0000800001007387 */ /* 0x0001e60000100800 */
[----:B------:R-:W-:Y:S01]  /*bc00*/  IMAD R6, R7, R5, R15 ;  /* 0x0000000507067224 */ /* 0x000fe200078e020f */
[----:B------:R-:W-:Y:S01]  /*bc10*/  LOP3.LUT R5, R9, 0x44, RZ, 0xfc, !PT ;  /* 0x0000004409057812 */ /* 0x000fe200078efcff */
[----:B------:R-:W-:-:S02]  /*bc20*/  IMAD R12, R7, R17, R12 ;  /* 0x00000011070c7224 */ /* 0x000fc400078e020c */
[----:B--2---:R-:W-:Y:S01]  /*bc30*/  IMAD.MOV.U32 R18, RZ, RZ, R4 ;  /* 0x000000ffff127224 */ /* 0x004fe200078e0004 */
[----:B------:R-:W-:Y:S01]  /*bc40*/  LOP3.LUT R4, R9, 0x42, RZ, 0xfc, !PT ;  /* 0x0000004209047812 */ /* 0x000fe200078efcff */
[----:B------:R-:W-:Y:S02]  /*bc50*/  IMAD.MOV R14, RZ, RZ, -R14 ;  /* 0x000000ffff0e7224 */ /* 0x000fe400078e0a0e */
[----:B------:R-:W-:Y:S01]  /*bc60*/  @!P3 IMAD.IADD R13, R13, 0x1, -R7 ;  /* 0x000000010d0db824 */ /* 0x000fe200078e0a07 */
[C---:B------:R-:W-:Y:S01]  /*bc70*/  ISETP.GT.U32.AND P3, PT, R7.reuse, R6, PT ;  /* 0x000000060700720c */ /* 0x040fe20003f64070 */
[----:B------:R-:W-:Y:S01]  /*bc80*/  @!P5 IMAD.MOV R18, RZ, RZ, -R18 ;  /* 0x000000ffff12d224 */ /* 0x000fe200078e0a12 */
[C---:B------:R-:W-:Y:S01]  /*bc90*/  ISETP.GT.U32.AND P5, PT, R7.reuse, R12, PT ;  /* 0x0000000c0700720c */ /* 0x040fe20003fa4070 */
[C---:B------:R-:W-:Y:S01]  /*bca0*/  IMAD R16, R7.reuse, R14, R16 ;  /* 0x0000000e07107224 */ /* 0x040fe200078e0210 */
[----:B------:R-:W-:Y:S01]  /*bcb0*/  IABS R20, R4 ;  /* 0x0000000400147213 */ /* 0x000fe20000000000 */
[----:B0-----:R-:W-:Y:S01]  /*bcc0*/  IMAD.MOV.U32 R0, RZ, RZ, R13 ;  /* 0x000000ffff007224 */ /* 0x001fe200078e000d */
[----:B------:R-:W-:Y:S01]  /*bcd0*/  STL [R1+0x84], R18 ;  /* 0x0000841201007387 */ /* 0x000fe20000100800 */
[----:B------:R-:W-:Y:S01]  /*bce0*/  @!P2 IMAD.IADD R2, R2, 0x1, -R7 ;  /* 0x000000010202a824 */ /* 0x000fe200078e0a07 */
[----:B------:R-:W-:Y:S01]  /*bcf0*/  ISETP.GT.U32.AND P2, PT, R7, R16, PT ;  /* 0x000000100700720c */ /* 0x000fe20003f44070 */
[----:B------:R-:W-:Y:S01]  /*bd00*/  @!P6 IMAD.MOV R0, RZ, RZ, -R0 ;  /* 0x000000ffff00e224 */ /* 0x000fe200078e0a00 */
[----:B------:R-:W-:-:S02]  /*bd10*/  IABS R13, R5 ;  /* 0x00000005000d7213 */ /* 0x000fc40000000000 */
[----:B------:R-:W-:Y:S01]  /*bd20*/  ISETP.GE.AND P6, PT, R3, RZ, PT ;  /* 0x000000ff0300720c */ /* 0x000fe20003fc6270 */
[--C-:B------:R-:W-:Y:S01]  /*bd30*/  @!P3 IMAD.IADD R6, R6, 0x1, -R7.reuse ;  /* 0x000000010606b824 */ /* 0x100fe200078e0a07 */
[----:B------:R0:W-:Y:S01]  /*bd40*/  STL [R1+0x88], R0 ;  /* 0x0000880001007387 */ /* 0x0001e20000100800 */
[----:B------:R-:W-:Y:S01]  /*bd50*/  @!P5 IMAD.IADD R12, R12, 0x1, -R7 ;  /* 0x000000010c0cd824 */ /* 0x000fe200078e0a07 */
[----:B------:R-:W-:Y:S01]  /*bd60*/  ISETP.GE.AND P3, PT, R5, RZ, PT ;  /* 0x000000ff0500720c */ /* 0x000fe20003f66270 */
[----:B------:R-:W-:Y:S01]  /*bd70*/  IMAD.MOV.U32 R3, RZ, RZ, R13 ;  /* 0x000000ffff037224 */ /* 0x000fe200078e000d */
[----:B------:R-:W-:Y:S01]  /*bd80*/  ISETP.GT.U32.AND P5, PT, R7, R6, PT ;  /* 0x000000060700720c */ /* 0x000fe20003fa4070 */
[----:B------:R-:W-:Y:S01]  /*bd90*/  IMAD.HI.U32 R5, R8, R20, RZ ;  /* 0x0000001408057227 */ /* 0x000fe200078e00ff */
[----:B------:R-:W-:-:S03]  /*bda0*/  LOP3.LUT R14, R9, 0x40, RZ, 0xfc, !PT ;  /* 0x00000040090e7812 */ /* 0x000fc600078efcff */
[----:B------:R-:W-:Y:S01]  /*bdb0*/  @!P2 IMAD.IADD R16, R16, 0x1, -R7 ;  /* 0x000000011010a824 */ /* 0x000fe200078e0a07 */
[----:B------:R-:W-:Y:S01]  /*bdc0*/  IABS R17, R14 ;  /* 0x0000000e00117213 */ /* 0x000fe20000000000 */
[----:B0-----:R-:W-:Y:S01]  /*bdd0*/  IMAD.MOV.U32 R0, RZ, RZ, R2 ;  /* 0x000000ffff007224 */ /* 0x001fe200078e0002 */
[----:B------:R-:W-:Y:S01]  /*bde0*/  LOP3.LUT R2, R9, 0x3e, RZ, 0xfc, !PT ;  /* 0x0000003e09027812 */ /* 0x000fe200078efcff */
[----:B------:R-:W-:Y:S01]  /*bdf0*/  IMAD.HI.U32 R13, R8, R3, RZ ;  /* 0x00000003080d7227 */ /* 0x000fe200078e00ff */
[C---:B------:R-:W-:Y:S02]  /*be00*/  ISETP.GT.U32.AND P2, PT, R7.reuse, R16, PT ;  /* 0x000000100700720c */ /* 0x040fe40003f44070 */
[----:B------:R-:W-:Y:S01]  /*be10*/  IABS R15, R2 ;  /* 0x00000002000f7213 */ /* 0x000fe20000000000 */
[----:B------:R-:W-:Y:S01]  /*be20*/  @!P0 IMAD.MOV R0, RZ, RZ, -R0 ;  /* 0x000000ffff008224 */ /* 0x000fe200078e0a00 */
[----:B------:R-:W-:Y:S01]  /*be30*/  ISETP.GT.U32.AND P0, PT, R7, R12, PT ;  /* 0x0000000c0700720c */ /* 0x000fe20003f04070 */
[----:B------:R-:W-:-:S02]  /*be40*/  IMAD.MOV R13, RZ, RZ, -R13 ;  /* 0x000000ffff0d7224 */ /* 0x000fc400078e0a0d */
[----:B------:R-:W-:Y:S01]  /*be50*/  IMAD.MOV R5, RZ, RZ, -R5 ;  /* 0x000000ffff057224 */ /* 0x000fe200078e0a05 */
[----:B------:R0:W-:Y:S01]  /*be60*/  STL [R1+0x144], R0 ;  /* 0x0001440001007387 */ /* 0x0001e20000100800 */
[C---:B------:R-:W-:Y:S02]  /*be70*/  IMAD R3, R7.reuse, R13, R3 ;  /* 0x0000000d07037224 */ /* 0x040fe400078e0203 */
[----:B------:R-:W-:Y:S02]  /*be80*/  @!P5 IMAD.IADD R6, R6, 0x1, -R7 ;  /* 0x000000010606d824 */ /* 0x000fe400078e0a07 */
[C---:B------:R-:W-:Y:S01]  /*be90*/  IMAD R20, R7.reuse, R5, R20 ;  /* 0x0000000507147224 */ /* 0x040fe200078e0214 */
[----:B------:R-:W-:Y:S01]  /*bea0*/  ISETP.GT.U32.AND P5, PT, R7, R3, PT ;  /* 0x000000030700720c */ /* 0x000fe20003fa4070 */
[----:B------:R-:W-:-:S04]  /*beb0*/  IMAD.HI.U32 R18, R8, R17, RZ ;  /* 0x0000001108127227 */ /* 0x000fc800078e00ff */
[----:B------:R-:W-:Y:S01]  /*bec0*/  @!P0 IMAD.IADD R12, R12, 0x1, -R7 ;  /* 0x000000010c0c8824 */ /* 0x000fe200078e0a07 */
[----:B------:R-:W-:Y:S01]  /*bed0*/  ISETP.GE.AND P0, PT, R4, RZ, PT ;  /* 0x000000ff0400720c */ /* 0x000fe20003f06270 */
[----:B------:R-:W-:Y:S01]  /*bee0*/  IMAD.MOV.U32 R19, RZ, RZ, R6 ;  /* 0x000000ffff137224 */ /* 0x000fe200078e0006 */
[----:B------:R-:W-:Y:S01]  /*bef0*/  LOP3.LUT R4, R9, 0x3c, RZ, 0xfc, !PT ;  /* 0x0000003c09047812 */ /* 0x000fe200078efcff */
[----:B0-----:R-:W-:Y:S02]  /*bf00*/  IMAD.MOV.U32 R0, RZ, RZ, R12 ;  /* 0x000000ffff007224 */ /* 0x001fe400078e000c */
[----:B------:R-:W-:Y:S01]  /*bf10*/  IMAD.HI.U32 R5, R8, R15, RZ ;  /* 0x0000000f08057227 */ /* 0x000fe200078e00ff */
[----:B------:R-:W-:-:S03]  /*bf20*/  IABS R13, R4 ;  /* 0x00000004000d7213 */ /* 0x000fc60000000000 */
[----:B------:R-:W-:Y:S01]  /*bf30*/  @!P2 IMAD.IADD R16, R16, 0x1, -R7 ;  /* 0x000000011010a824 */ /* 0x000fe200078e0a07 */
[C---:B------:R-:W-:Y:S01]  /*bf40*/  ISETP.GT.U32.AND P2, PT, R7.reuse, R20, PT ;  /* 0x000000140700720c */ /* 0x040fe20003f44070 */
[----:B------:R-:W-:Y:S02]  /*bf50*/  IMAD.MOV R18, RZ, RZ, -R18 ;  /* 0x000000ffff127224 */ /* 0x000fe400078e0a12 */
[----:B------:R-:W-:Y:S02]  /*bf60*/  @!P4 IMAD.MOV R19, RZ, RZ, -R19 ;  /* 0x000000ffff13c224 */ /* 0x000fe400078e0a13 */
[----:B------:R-:W-:Y:S02]  /*bf70*/  @!P1 IMAD.MOV R0, RZ, RZ, -R0 ;  /* 0x000000ffff009224 */ /* 0x000fe400078e0a00 */
[----:B------:R-:W-:Y:S01]  /*bf80*/  IMAD.MOV R5, RZ, RZ, -R5 ;  /* 0x000000ffff057224 */ /* 0x000fe200078e0a05 */
[----:B------:R-:W-:Y:S01]  /*bf90*/  STL [R1+0x70], R19 ;  /* 0x0000701301007387 */ /* 0x000fe20000100800 */
[----:B------:R-:W-:Y:S01]  /*bfa0*/  IMAD R17, R7, R18, R17 ;  /* 0x0000001207117224 */ /* 0x000fe200078e0211 */
[----:B------:R-:W-:Y:S01]  /*bfb0*/  LOP3.LUT R18, R9, 0x36, RZ, 0xfc, !PT ;  /* 0x0000003609127812 */ /* 0x000fe200078efcff */
[----:B------:R-:W-:Y:S01]  /*bfc0*/  IMAD R15, R7, R5, R15 ;  /* 0x00000005070f7224 */ /* 0x000fe200078e020f */
[----:B------:R0:W-:Y:S01]  /*bfd0*/  STL [R1+0x7c], R0 ;  /* 0x00007c0001007387 */ /* 0x0001e20000100800 */
[--C-:B------:R-:W-:Y:S01]  /*bfe0*/  @!P5 IMAD.IADD R3, R3, 0x1, -R7.reuse ;  /* 0x000000010303d824 */ /* 0x100fe200078e0a07 */
[----:B------:R-:W-:Y:S01]  /*bff0*/  ISETP.GT.U32.AND P4, PT, R7, R17, PT ;  /* 0x000000110700720c */ /* 0x000fe20003f84070 */
[----:B------:R-:W-:Y:S01]  /*c000*/  @!P2 IMAD.IADD R20, R20, 0x1, -R7 ;  /* 0x000000011414a824 */ /* 0x000fe200078e0a07 */
[----:B------:R-:W-:Y:S01]  /*c010*/  LOP3.LUT R5, R9, 0x3a, RZ, 0xfc, !PT ;  /* 0x0000003a09057812 */ /* 0x000fe200078efcff */
[----:B------:R-:W-:Y:S01]  /*c020*/  IMAD.HI.U32 R6, R8, R13, RZ ;  /* 0x0000000d08067227 */ /* 0x000fe200078e00ff */
[----:B------:R-:W-:-:S02]  /*c030*/  ISETP.GT.U32.AND P2, PT, R7, R3, PT ;  /* 0x000000030700720c */ /* 0x000fc40003f44070 */
[----:B------:R-:W-:Y:S01]  /*c040*/  IABS R12, R5 ;  /* 0x00000005000c7213 */ /* 0x000fe20000000000 */
[----:B------:R-:W-:Y:S01]  /*c050*/  IMAD.MOV R6, RZ, RZ, -R6 ;  /* 0x000000ffff067224 */ /* 0x000fe200078e0a06 */
[----:B------:R-:W-:Y:S01]  /*c060*/  ISETP.GE.AND P5, PT, R14, RZ, PT ;  /* 0x000000ff0e00720c */ /* 0x000fe20003fa6270 */
[----:B0-----:R-:W-:Y:S01]  /*c070*/  IMAD.MOV.U32 R0, RZ, RZ, R16 ;  /* 0x000000ffff007224 */ /* 0x001fe200078e0010 */
[----:B------:R-:W-:Y:S01]  /*c080*/  LOP3.LUT R14, R9, 0x38, RZ, 0xfc, !PT ;  /* 0x00000038090e7812 */ /* 0x000fe200078efcff */
[C---:B------:R-:W-:Y:S01]  /*c090*/  IMAD R13, R7.reuse, R6, R13 ;  /* 0x00000006070d7224 */ /* 0x040fe200078e020d */
[C---:B------:R-:W-:Y:S01]  /*c0a0*/  ISETP.GT.U32.AND P1, PT, R7.reuse, R20, PT ;  /* 0x000000140700720c */ /* 0x040fe20003f24070 */
[----:B------:R-:W-:Y:S01]  /*c0b0*/  @!P6 IMAD.MOV R0, RZ, RZ, -R0 ;  /* 0x000000ffff00e224 */ /* 0x000fe200078e0a00 */
[----:B------:R-:W-:Y:S01]  /*c0c0*/  ISETP.GT.U32.AND P6, PT, R7, R15, PT ;  /* 0x0000000f0700720c */ /* 0x000fe20003fc4070 */
[----:B------:R-:W-:Y:S01]  /*c0d0*/  @!P4 IMAD.IADD R17, R17, 0x1, -R7 ;  /* 0x000000011111c824 */ /* 0x000fe200078e0a07 */
[----:B------:R-:W-:Y:S01]  /*c0e0*/  IABS R16, R14 ;  /* 0x0000000e00107213 */ /* 0x000fe20000000000 */
[----:B------:R-:W-:Y:S01]  /*c0f0*/  IMAD.HI.U32 R6, R8, R12, RZ ;  /* 0x0000000c08067227 */ /* 0x000fe200078e00ff */
[----:B------:R0:W-:Y:S01]  /*c100*/  STL [R1+0x78], R0 ;  /* 0x0000780001007387 */ /* 0x0001e20000100800 */
[----:B------:R-:W-:-:S02]  /*c110*/  ISETP.GE.AND P4, PT, R4, RZ, PT ;  /* 0x000000ff0400720c */ /* 0x000fc40003f86270 */
[--C-:B------:R-:W-:Y:S01]  /*c120*/  @!P2 IMAD.IADD R3, R3, 0x1, -R7.reuse ;  /* 0x000000010303a824 */ /* 0x100fe200078e0a07 */
[----:B------:R-:W-:Y:S01]  /*c130*/  ISETP.GE.AND P2, PT, R2, RZ, PT ;  /* 0x000000ff0200720c */ /* 0x000fe20003f46270 */
[----:B------:R-:W-:Y:S01]  /*c140*/  IMAD.MOV R6, RZ, RZ, -R6 ;  /* 0x000000ffff067224 */ /* 0x000fe200078e0a06 */
[C---:B------:R-:W-:Y:S01]  /*c150*/  LOP3.LUT R19, R9.reuse, 0x32, RZ, 0xfc, !PT ;  /* 0x0000003209137812 */ /* 0x040fe200078efcff */
[----:B------:R-:W-:Y:S01]  /*c160*/  IMAD.MOV.U32 R2, RZ, RZ, R16 ;  /* 0x000000ffff027224 */ /* 0x000fe200078e0010 */
[----:B------:R-:W-:Y:S01]  /*c170*/  LOP3.LUT R16, R9, 0x34, RZ, 0xfc, !PT ;  /* 0x0000003409107812 */ /* 0x000fe200078efcff */
[----:B------:R-:W-:Y:S01]  /*c180*/  @!P6 IMAD.IADD R15, R15, 0x1, -R7 ;  /* 0x000000010f0fe824 */ /* 0x000fe200078e0a07 */
[C---:B------:R-:W-:Y:S01]  /*c190*/  ISETP.GT.U32.AND P6, PT, R7.reuse, R17, PT ;  /* 0x000000110700720c */ /* 0x040fe20003fc4070 */
[----:B0-----:R-:W-:Y:S01]  /*c1a0*/  IMAD.MOV.U32 R0, RZ, RZ, R3 ;  /* 0x000000ffff007224 */ /* 0x001fe200078e0003 */
[----:B------:R-:W-:Y:S01]  /*c1b0*/  IABS R4, R19 ;  /* 0x0000001300047213 */ /* 0x000fe20000000000 */
[C---:B------:R-:W-:Y:S01]  /*c1c0*/  IMAD R12, R7.reuse, R6, R12 ;  /* 0x00000006070c7224 */ /* 0x040fe200078e020c */
[----:B------:R-:W-:Y:S01]  /*c1d0*/  IABS R6, R18 ;  /* 0x0000001200067213 */ /* 0x000fe20000000000 */
[----:B------:R-:W-:Y:S01]  /*c1e0*/  @!P3 IMAD.MOV R0, RZ, RZ, -R0 ;  /* 0x000000ffff00b224 */ /* 0x000fe200078e0a00 */
[----:B------:R-:W-:Y:S01]  /*c1f0*/  ISETP.GT.U32.AND P3, PT, R7, R15, PT ;  /* 0x0000000f0700720c */ /* 0x000fe20003f64070 */
[----:B------:R-:W-:-:S03]  /*c200*/  IMAD.HI.U32 R3, R8, R2, RZ ;  /* 0x0000000208037227 */ /* 0x000fc600078e00ff */
[----:B------:R0:W-:Y:S01]  /*c210*/  STL [R1+0x74], R0 ;  /* 0x0000740001007387 */ /* 0x0001e20000100800 */
[--C-:B------:R-:W-:Y:S01]  /*c220*/  @!P1 IMAD.IADD R20, R20, 0x1, -R7.reuse ;  /* 0x0000000114149824 */ /* 0x100fe200078e0a07 */
[----:B------:R-:W-:Y:S01]  /*c230*/  ISETP.GT.U32.AND P1, PT, R7, R13, PT ;  /* 0x0000000d0700720c */ /* 0x000fe20003f24070 */
[----:B------:R-:W-:Y:S01]  /*c240*/  @!P6 IMAD.IADD R17, R17, 0x1, -R7 ;  /* 0x000000011111e824 */ /* 0x000fe200078e0a07 */
[----:B------:R-:W-:Y:S01]  /*c250*/  ISETP.GT.U32.AND P6, PT, R7, R12, PT ;  /* 0x0000000c0700720c */ /* 0x000fe20003fc4070 */
[----:B------:R-:W-:Y:S02]  /*c260*/  IMAD.MOV R3, RZ, RZ, -R3 ;  /* 0x000000ffff037224 */ /* 0x000fe400078e0a03 */
[----:B------:R-:W-:-:S04]  /*c270*/  IMAD.HI.U32 R22, R8, R6, RZ ;  /* 0x0000000608167227 */ /* 0x000fc800078e00ff */
[----:B------:R-:W-:Y:S01]  /*c280*/  IMAD R2, R7, R3, R2 ;  /* 0x0000000307027224 */ /* 0x000fe200078e0202 */
[----:B------:R-:W-:Y:S01]  /*c290*/  IABS R3, R16 ;  /* 0x0000001000037213 */ /* 0x000fe20000000000 */
[----:B------:R-:W-:Y:S02]  /*c2a0*/  IMAD.MOV R22, RZ, RZ, -R22 ;  /* 0x000000ffff167224 */ /* 0x000fe400078e0a16 */
[--C-:B------:R-:W-:Y:S01]  /*c2b0*/  @!P3 IMAD.IADD R15, R15, 0x1, -R7.reuse ;  /* 0x000000010f0fb824 */ /* 0x100fe200078e0a07 */
[C---:B------:R-:W-:Y:S01]  /*c2c0*/  ISETP.GT.U32.AND P3, PT, R7.reuse, R2, PT ;  /* 0x000000020700720c */ /* 0x040fe20003f64070 */
[----:B------:R-:W-:Y:S01]  /*c2d0*/  IMAD R6, R7, R22, R6 ;  /* 0x0000001607067224 */ /* 0x000fe200078e0206 */
[----:B------:R-:W-:Y:S01]  /*c2e0*/  IABS R22, R10 ;  /* 0x0000000a00167213 */ /* 0x000fe20000000000 */
[--C-:B------:R-:W-:Y:S02]  /*c2f0*/  @!P1 IMAD.IADD R13, R13, 0x1, -R7.reuse ;  /* 0x000000010d0d9824 */ /* 0x100fe400078e0a07 */
[----:B------:R-:W-:Y:S01]  /*c300*/  @!P6 IMAD.IADD R12, R12, 0x1, -R7 ;  /* 0x000000010c0ce824 */ /* 0x000fe200078e0a07 */
[C---:B------:R-:W-:Y:S01]  /*c310*/  ISETP.GT.U32.AND P6, PT, R7.reuse, R6, PT ;  /* 0x000000060700720c */ /* 0x040fe20003fc4070 */
[----:B------:R-:W-:Y:S01]  /*c320*/  IMAD.MOV.U32 R23, RZ, RZ, R20 ;  /* 0x000000ffff177224 */ /* 0x000fe200078e0014 */
[----:B------:R-:W-:Y:S01]  /*c330*/  ISETP.GT.U32.AND P1, PT, R7, R13, PT ;  /* 0x0000000d0700720c */ /* 0x000fe20003f24070 */
[----:B0-----:R-:W-:-:S02]  /*c340*/  IMAD.MOV.U32 R0, RZ, RZ, R17 ;  /* 0x000000ffff007224 */ /* 0x001fc400078e0011 */
[----:B------:R-:W-:Y:S01]  /*c350*/  @!P0 IMAD.MOV R23, RZ, RZ, -R23 ;  /* 0x000000ffff178224 */ /* 0x000fe200078e0a17 */
[C---:B------:R-:W-:Y:S01]  /*c360*/  ISETP.GT.U32.AND P0, PT, R7.reuse, R12, PT ;  /* 0x0000000c0700720c */ /* 0x040fe20003f04070 */
[----:B------:R-:W-:Y:S01]  /*c370*/  @!P3 IMAD.IADD R2, R2, 0x1, -R7 ;  /* 0x000000010202b824 */ /* 0x000fe200078e0a07 */
[----:B------:R-:W-:Y:S01]  /*c380*/  ISETP.GE.AND P3, PT, R14, RZ, PT ;  /* 0x000000ff0e00720c */ /* 0x000fe20003f66270 */
[----:B------:R-:W-:Y:S01]  /*c390*/  @!P5 IMAD.MOV R0, RZ, RZ, -R0 ;  /* 0x000000ffff00d224 */ /* 0x000fe200078e0a00 */
[----:B------:R-:W-:Y:S01]  /*c3a0*/  STL [R1+0x68], R23 ;  /* 0x0000681701007387 */ /* 0x000fe20000100800 */
[----:B------:R-:W-:Y:S02]  /*c3b0*/  @!P2 IMAD.MOV R15, RZ, RZ, -R15 ;  /* 0x000000ffff0fa224 */ /* 0x000fe400078e0a0f */
[--C-:B------:R-:W-:Y:S01]  /*c3c0*/  @!P6 IMAD.IADD R6, R6, 0x1, -R7.reuse ;  /* 0x000000010606e824 */ /* 0x100fe200078e0a07 */
[----:B------:R-:W-:Y:S01]  /*c3d0*/  ISETP.GT.U32.AND P6, PT, R7, R2, PT ;  /* 0x000000020700720c */ /* 0x000fe20003fc4070 */
[--C-:B------:R-:W-:Y:S01]  /*c3e0*/  @!P1 IMAD.IADD R13, R13, 0x1, -R7.reuse ;  /* 0x000000010d0d9824 */ /* 0x100fe200078e0a07 */
[----:B------:R0:W-:Y:S01]  /*c3f0*/  STL [R1+0x64], R0 ;  /* 0x0000640001007387 */ /* 0x0001e20000100800 */
[----:B------:R-:W-:Y:S01]  /*c400*/  ISETP.GE.AND P1, PT, R5, RZ, PT ;  /* 0x000000ff0500720c */ /* 0x000fe20003f26270 */
[----:B------:R-:W-:Y:S01]  /*c410*/  IMAD.HI.U32 R21, R8, R3, RZ ;  /* 0x0000000308157227 */ /* 0x000fe200078e00ff */
[----:B------:R-:W-:Y:S01]  /*c420*/  ISETP.GT.U32.AND P5, PT, R7, R6, PT ;  /* 0x000000060700720c */ /* 0x000fe20003fa4070 */
[----:B------:R-:W-:Y:S02]  /*c430*/  STL [R1+0x60], R15 ;  /* 0x0000600f01007387 */ /* 0x000fe40000100800 */
[----:B------:R-:W-:-:S02]  /*c440*/  @!P0 IMAD.IADD R12, R12, 0x1, -R7 ;  /* 0x000000010c0c8824 */ /* 0x000fc400078e0a07 */
[----:B------:R-:W-:-:S04]  /*c450*/  IMAD.HI.U32 R5, R8, R4, RZ ;  /* 0x0000000408057227 */ /* 0x000fc800078e00ff */
[----:B0-----:R-:W-:Y:S02]  /*c460*/  IMAD.MOV.U32 R0, RZ, RZ, R13 ;  /* 0x000000ffff007224 */ /* 0x001fe400078e000d */
[----:B------:R-:W-:Y:S01]  /*c470*/  @!P6 IMAD.IADD R2, R2, 0x1, -R7 ;  /* 0x000000010202e824 */ /* 0x000fe200078e0a07 */
[----:B------:R-:W-:Y:S01]  /*c480*/  ISETP.GE.AND P6, PT, R16, RZ, PT ;  /* 0x000000ff1000720c */ /* 0x000fe20003fc6270 */
[----:B------:R-:W-:Y:S01]  /*c490*/  @!P4 IMAD.MOV R0, RZ, RZ, -R0 ;  /* 0x000000ffff00c224 */ /* 0x000fe200078e0a00 */
[----:B------:R-:W-:Y:S01]  /*c4a0*/  ISETP.GE.AND P4, PT, R18, RZ, PT ;  /* 0x000000ff1200720c */ /* 0x000fe20003f86270 */
[----:B------:R-:W-:Y:S02]  /*c4b0*/  IMAD.MOV.U32 R16, RZ, RZ, R2 ;  /* 0x000000ffff107224 */ /* 0x000fe400078e0002 */
[----:B------:R-:W-:Y:S01]  /*c4c0*/  IMAD.MOV R21, RZ, RZ, -R21 ;  /* 0x000000ffff157224 */ /* 0x000fe200078e0a15 */
[----:B------:R0:W-:Y:S01]  /*c4d0*/  STL [R1+0x5c], R0 ;  /* 0x00005c0001007387 */ /* 0x0001e20000100800 */
[----:B------:R-:W-:-:S02]  /*c4e0*/  @!P3 IMAD.MOV R16, RZ, RZ, -R16 ;  /* 0x000000ffff10b224 */ /* 0x000fc400078e0a10 */
[----:B------:R-:W-:Y:S02]  /*c4f0*/  IMAD.MOV R5, RZ, RZ, -R5 ;  /* 0x000000ffff057224 */ /* 0x000fe400078e0a05 */
[C---:B------:R-:W-:Y:S02]  /*c500*/  IMAD R3, R7.reuse, R21, R3 ;  /* 0x0000001507037224 */ /* 0x040fe400078e0203 */
[----:B------:R-:W-:Y:S01]  /*c510*/  IMAD R4, R7, R5, R4 ;  /* 0x0000000507047224 */ /* 0x000fe200078e0204 */
[----:B------:R-:W-:Y:S01]  /*c520*/  LOP3.LUT R5, R9, 0x2e, RZ, 0xfc, !PT ;  /* 0x0000002e09057812 */ /* 0x000fe200078efcff */
[----:B------:R-:W-:Y:S01]  /*c530*/  IMAD.MOV.U32 R14, RZ, RZ, R22 ;  /* 0x000000ffff0e7224 */ /* 0x000fe200078e0016 */
[C---:B------:R-:W-:Y:S01]  /*c540*/  ISETP.GT.U32.AND P2, PT, R7.reuse, R3, PT ;  /* 0x000000030700720c */ /* 0x040fe20003f44070 */
[----:B0-----:R-:W-:Y:S01]  /*c550*/  IMAD.MOV.U32 R0, RZ, RZ, R12 ;  /* 0x000000ffff007224 */ /* 0x001fe200078e000c */
[----:B------:R-:W-:Y:S01]  /*c560*/  ISETP.GT.U32.AND P0, PT, R7, R4, PT ;  /* 0x000000040700720c */ /* 0x000fe20003f04070 */
[----:B------:R-:W0:Y:S01]  /*c570*/  I2F.RP R21, R14 ;  /* 0x0000000e00157306 */ /* 0x000e220000209400 */
[----:B------:R-:W-:Y:S01]  /*c580*/  LOP3.LUT R22, R9, 0x30, RZ, 0xfc, !PT ;  /* 0x0000003009167812 */ /* 0x000fe200078efcff */
[----:B------:R-:W-:Y:S01]  /*c590*/  @!P1 IMAD.MOV R0, RZ, RZ, -R0 ;  /* 0x000000ffff009224 */ /* 0x000fe200078e0a00 */
[----:B------:R-:W-:Y:S01]  /*c5a0*/  IABS R13, R5 ;  /* 0x00000005000d7213 */ /* 0x000fe20000000000 */
[----:B------:R-:W-:Y:S01]  /*c5b0*/  @!P5 IMAD.IADD R6, R6, 0x1, -R7 ;  /* 0x000000010606d824 */ /* 0x000fe200078e0a07 */
[----:B------:R-:W-:-:S02]  /*c5c0*/  IABS R20, R22 ;  /* 0x0000001600147213 */ /* 0x000fc40000000000 */
[----:B------:R1:W-:Y:S01]  /*c5d0*/  STL [R1+0x58], R0 ;  /* 0x0000580001007387 */ /* 0x0003e20000100800 */
[----:B------:R-:W-:Y:S01]  /*c5e0*/  IMAD.HI.U32 R15, R8, R13, RZ ;  /* 0x0000000d080f7227 */ /* 0x000fe200078e00ff */
[----:B------:R-:W-:Y:S02]  /*c5f0*/  LOP3.LUT R12, R9, 0x2c, RZ, 0xfc, !PT ;  /* 0x0000002c090c7812 */ /* 0x000fe400078efcff */
[----:B------:R-:W-:Y:S01]  /*c600*/  STL [R1+0x38], R16 ;  /* 0x0000381001007387 */ /* 0x000fe20000100800 */
[--C-:B------:R-:W-:Y:S01]  /*c610*/  @!P2 IMAD.IADD R3, R3, 0x1, -R7.reuse ;  /* 0x000000010303a824 */ /* 0x100fe200078e0a07 */
[----:B------:R-:W-:Y:S01]  /*c620*/  ISETP.GE.AND P5, PT, R19, RZ, PT ;  /* 0x000000ff1300720c */ /* 0x000fe20003fa6270 */
[----:B------:R-:W-:Y:S01]  /*c630*/  @!P0 IMAD.IADD R4, R4, 0x1, -R7 ;  /* 0x0000000104048824 */ /* 0x000fe200078e0a07 */
[----:B------:R-:W2:Y:S01]  /*c640*/  LDL R27, [R1+0xb98] ;  /* 0x000b9800011b7983 */ /* 0x000ea20000100800 */
[----:B------:R-:W-:Y:S01]  /*c650*/  IMAD.HI.U32 R28, R8, R20, RZ ;  /* 0x00000014081c7227 */ /* 0x000fe200078e00ff */
[C---:B------:R-:W-:Y:S01]  /*c660*/  ISETP.GT.U32.AND P0, PT, R7.reuse, R3, PT ;  /* 0x000000030700720c */ /* 0x040fe20003f04070 */
[----:B0-----:R-:W0:Y:S01]  /*c670*/  MUFU.RCP R21, R21 ;  /* 0x0000001500157308 */ /* 0x001e220000001000 */
[----:B------:R-:W-:Y:S01]  /*c680*/  ISETP.GT.U32.AND P1, PT, R7, R4, PT ;  /* 0x000000040700720c */ /* 0x000fe20003f24070 */
[----:B------:R-:W-:Y:S01]  /*c690*/  IMAD.MOV R28, RZ, RZ, -R28 ;  /* 0x000000ffff1c7224 */ /* 0x000fe200078e0a1c */
[C---:B------:R-:W-:Y:S01]  /*c6a0*/  LOP3.LUT R18, R9.reuse, 0x26, RZ, 0xfc, !PT ;  /* 0x0000002609127812 */ /* 0x040fe200078efcff */
[----:B------:R-:W-:Y:S01]  /*c6b0*/  IMAD.MOV R15, RZ, RZ, -R15 ;  /* 0x000000ffff0f7224 */ /* 0x000fe200078e0a0f */
[----:B------:R-:W-:Y:S01]  /*c6c0*/  LOP3.LUT R17, R9, 0x22, RZ, 0xfc, !PT ;  /* 0x0000002209117812 */ /* 0x000fe200078efcff */
[C---:B------:R-:W-:Y:S01]  /*c6d0*/  IMAD R28, R7.reuse, R28, R20 ;  /* 0x0000001c071c7224 */ /* 0x040fe200078e0214 */
[----:B------:R-:W-:Y:S01]  /*c6e0*/  ISETP.GE.AND P2, PT, R22, RZ, PT ;  /* 0x000000ff1600720c */ /* 0x000fe20003f46270 */
[----:B------:R-:W-:-:S02]  /*c6f0*/  IMAD R2, R7, R15, R13 ;  /* 0x0000000f07027224 */ /* 0x000fc400078e020d */
[----:B-1----:R-:W-:Y:S01]  /*c700*/  IMAD.MOV.U32 R0, RZ, RZ, R6 ;  /* 0x000000ffff007224 */ /* 0x002fe200078e0006 */
[----:B------:R-:W-:Y:S01]  /*c710*/  ISETP.GT.U32.AND P3, PT, R7, R28, PT ;  /* 0x0000001c0700720c */ /* 0x000fe20003f64070 */
[--C-:B------:R-:W-:Y:S01]  /*c720*/  @!P0 IMAD.IADD R3, R3, 0x1, -R7.reuse ;  /* 0x0000000103038824 */ /* 0x100fe200078e0a07 */
[----:B------:R-:W-:Y:S01]  /*c730*/  ISETP.GT.U32.AND P0, PT, R7, R2, PT ;  /* 0x000000020700720c */ /* 0x000fe20003f04070 */
[----:B------:R-:W-:Y:S01]  /*c740*/  @!P4 IMAD.MOV R0, RZ, RZ, -R0 ;  /* 0x000000ffff00c224 */ /* 0x000fe200078e0a00 */
[----:B------:R-:W-:Y:S01]  /*c750*/  IABS R6, R12 ;  /* 0x0000000c00067213 */ /* 0x000fe20000000000 */
[----:B------:R-:W-:Y:S01]  /*c760*/  @!P1 IMAD.IADD R4, R4, 0x1, -R7 ;  /* 0x0000000104049824 */ /* 0x000fe200078e0a07 */
[----:B------:R-:W-:Y:S02]  /*c770*/  ISETP.GE.AND P1, PT, R12, RZ, PT ;  /* 0x000000ff0c00720c */ /* 0x000fe40003f26270 */
[----:B------:R-:W-:Y:S01]  /*c780*/  LOP3.LUT R12, R9, 0x2a, RZ, 0xfc, !PT ;  /* 0x0000002a090c7812 */ /* 0x000fe200078efcff */
[----:B------:R1:W-:Y:S01]  /*c790*/  STL [R1+0x40], R0 ;  /* 0x0000400001007387 */ /* 0x0003e20000100800 */
[----:B0-----:R-:W-:-:S03]  /*c7a0*/  VIADD R21, R21, 0xffffffe ;  /* 0x0ffffffe15157836 */ /* 0x001fc60000000000 */
[--C-:B------:R-:W-:Y:S01]  /*c7b0*/  @!P3 IMAD.IADD R28, R28, 0x1, -R7.reuse ;  /* 0x000000011c1cb824 */ /* 0x100fe200078e0a07 */
[----:B------:R-:W-:Y:S01]  /*c7c0*/  ISETP.GE.AND P3, PT, R12, RZ, PT ;  /* 0x000000ff0c00720c */ /* 0x000fe20003f66270 */
[----:B------:R-:W-:Y:S01]  /*c7d0*/  @!P0 IMAD.IADD R2, R2, 0x1, -R7 ;  /* 0x0000000102028824 */ /* 0x000fe200078e0a07 */
[----:B------:R-:W-:Y:S01]  /*c7e0*/  IABS R12, R12 ;  /* 0x0000000c000c7213 */ /* 0x000fe20000000000 */
[----:B-1----:R-:W-:Y:S02]  /*c7f0*/  IMAD.MOV.U32 R0, RZ, RZ, R3 ;  /* 0x000000ffff007224 */ /* 0x002fe400078e0003 */
[----:B------:R-:W-:Y:S01]  /*c800*/  IMAD.HI.U32 R15, R8, R6, RZ ;  /* 0x00000006080f7227 */ /* 0x000fe200078e00ff */
[----:B------:R-:W0:Y:S01]  /*c810*/  F2I.FTZ.U32.TRUNC.NTZ R13, R21 ;  /* 0x00000015000d7305 */ /* 0x000e22000021f000 */
[----:B------:R-:W-:Y:S02]  /*c820*/  ISETP.GT.U32.AND P0, PT, R7, R2, PT ;  /* 0x000000020700720c */ /* 0x000fe40003f04070 */
[----:B------:R-:W-:-:S02]  /*c830*/  @!P6 IMAD.MOV R0, RZ, RZ, -R0 ;  /* 0x000000ffff00e224 */ /* 0x000fc400078e0a00 */
[----:B------:R-:W-:Y:S02]  /*c840*/  IMAD.MOV R15, RZ, RZ, -R15 ;  /* 0x000000ffff0f7224 */ /* 0x000fe400078e0a0f */
[----:B------:R-:W-:Y:S01]  /*c850*/  IMAD.HI.U32 R16, R8, R12, RZ ;  /* 0x0000000c08107227 */ /* 0x000fe200078e00ff */
[----:B------:R1:W-:Y:S01]  /*c860*/  STL [R1+0x48], R0 ;  /* 0x0000480001007387 */ /* 0x0003e20000100800 */
[C---:B------:R-:W-:Y:S02]  /*c870*/  ISETP.GT.U32.AND P6, PT, R7.reuse, R28, PT ;  /* 0x0000001c0700720c */ /* 0x040fe40003fc4070 */
[----:B------:R-:W-:Y:S01]  /*c880*/  IMAD R3, R7, R15, R6 ;  /* 0x0000000f07037224 */ /* 0x000fe200078e0206 */
[----:B------:R-:W-:Y:S01]  /*c890*/  ISETP.GE.AND P4, PT, R5, RZ, PT ;  /* 0x000000ff0500720c */ /* 0x000fe20003f86270 */
[----:B-1----:R-:W-:Y:S02]  /*c8a0*/  IMAD.MOV.U32 R0, RZ, RZ, R4 ;  /* 0x000000ffff007224 */ /* 0x002fe400078e0004 */
[----:B------:R-:W-:-:S02]  /*c8b0*/  IMAD.MOV R4, RZ, RZ, -R16 ;  /* 0x000000ffff047224 */ /* 0x000fc400078e0a10 */
[----:B------:R-:W-:Y:S01]  /*c8c0*/  @!P5 IMAD.MOV R0, RZ, RZ, -R0 ;  /* 0x000000ffff00d224 */ /* 0x000fe200078e0a00 */
[C---:B------:R-:W-:Y:S01]  /*c8d0*/  ISETP.GT.U32.AND P5, PT, R7.reuse, R3, PT ;  /* 0x000000030700720c */ /* 0x040fe20003fa4070 */
[----:B------:R-:W-:Y:S01]  /*c8e0*/  IMAD R4, R7, R4, R12 ;  /* 0x0000000407047224 */ /* 0x000fe200078e020c */
[----:B------:R-:W-:Y:S01]  /*c8f0*/  LOP3.LUT R5, R9, 0x28, RZ, 0xfc, !PT ;  /* 0x0000002809057812 */ /* 0x000fe200078efcff */
[----:B------:R-:W-:Y:S02]  /*c900*/  @!P0 IMAD.IADD R2, R2, 0x1, -R7 ;  /* 0x0000000102028824 */ /* 0x000fe400078e0a07 */
[----:B0-----:R-:W-:Y:S01]  /*c910*/  IMAD.MOV R15, RZ, RZ, -R13 ;  /* 0x000000ffff0f7224 */ /* 0x001fe200078e0a0d */
[----:B------:R-:W-:Y:S02]  /*c920*/  ISETP.GT.U32.AND P0, PT, R7, R4, PT ;  /* 0x000000040700720c */ /* 0x000fe40003f04070 */
[----:B------:R-:W-:Y:S01]  /*c930*/  IABS R6, R5 ;  /* 0x0000000500067213 */ /* 0x000fe20000000000 */
[----:B------:R-:W-:Y:S01]  /*c940*/  @!P6 IMAD.IADD R28, R28, 0x1, -R7 ;  /* 0x000000011c1ce824 */ /* 0x000fe200078e0a07 */
[----:B------:R-:W-:Y:S01]  /*c950*/  ISETP.GE.AND P6, PT, R5, RZ, PT ;  /* 0x000000ff0500720c */ /* 0x000fe20003fc6270 */
[----:B------:R-:W-:-:S02]  /*c960*/  IMAD R15, R15, R14, RZ ;  /* 0x0000000e0f0f7224 */ /* 0x000fc400078e02ff */
[----:B------:R-:W-:Y:S02]  /*c970*/  IMAD.MOV.U32 R12, RZ, RZ, RZ ;  /* 0x000000ffff0c7224 */ /* 0x000fe400078e00ff */
[----:B------:R-:W-:-:S04]  /*c980*/  IMAD.HI.U32 R5, R8, R6, RZ ;  /* 0x0000000608057227 */ /* 0x000fc800078e00ff */
[----:B------:R-:W-:Y:S01]  /*c990*/  IMAD.HI.U32 R12, R13, R15, R12 ;  /* 0x0000000f0d0c7227 */ /* 0x000fe200078e000c */
[----:B------:R-:W-:-:S03]  /*c9a0*/  IABS R13, R18 ;  /* 0x00000012000d7213 */ /* 0x000fc60000000000 */
[----:B------:R-:W-:Y:S02]  /*c9b0*/  @!P5 IMAD.IADD R3, R3, 0x1, -R7 ;  /* 0x000000010303d824 */ /* 0x000fe400078e0a07 */
[----:B------:R-:W-:Y:S02]  /*c9c0*/  IMAD.MOV R5, RZ, RZ, -R5 ;  /* 0x000000ffff057224 */ /* 0x000fe400078e0a05 */
[----:B------:R-:W-:Y:S01]  /*c9d0*/  @!P0 IMAD.IADD R4, R4, 0x1, -R7 ;  /* 0x0000000104048824 */ /* 0x000fe200078e0a07 */
[C---:B------:R-:W-:Y:S01]  /*c9e0*/  ISETP.GT.U32.AND P5, PT, R7.reuse, R3, PT ;  /* 0x000000030700720c */ /* 0x040fe20003fa4070 */
[C---:B------:R-:W-:Y:S02]  /*c9f0*/  IMAD R5, R7.reuse, R5, R6 ;  /* 0x0000000507057224 */ /* 0x040fe400078e0206 */
[----:B------:R-:W-:Y:S01]  /*ca00*/  IMAD.MOV.U32 R6, RZ, RZ, R13 ;  /* 0x000000ffff067224 */ /* 0x000fe200078e000d */
[----:B------:R-:W-:-:S03]  /*ca10*/  ISETP.GT.U32.AND P0, PT, R7, R4, PT ;  /* 0x000000040700720c */ /* 0x000fc60003f04070 */
[----:B------:R-:W-:Y:S01]  /*ca20*/  IMAD.HI.U32 R15, R8, R6, RZ ;  /* 0x00000006080f7227 */ /* 0x000fe200078e00ff */
[----:B------:R-:W-:-:S03]  /*ca30*/  LOP3.LUT R16, R9, 0x24, RZ, 0xfc, !PT ;  /* 0x0000002409107812 */ /* 0x000fc600078efcff */
[----:B------:R-:W-:Y:S02]  /*ca40*/  IMAD.MOV R15, RZ, RZ, -R15 ;  /* 0x000000ffff0f7224 */ /* 0x000fe400078e0a0f */
[--C-:B------:R-:W-:Y:S01]  /*ca50*/  @!P5 IMAD.IADD R3, R3, 0x1, -R7.reuse ;  /* 0x000000010303d824 */ /* 0x100fe200078e0a07 */
[C---:B------:R-:W-:Y:S01]  /*ca60*/  ISETP.GT.U32.AND P5, PT, R7.reuse, R5, PT ;  /* 0x000000050700720c */ /* 0x040fe20003fa4070 */
[C---:B------:R-:W-:Y:S01]  /*ca70*/  IMAD R6, R7.reuse, R15, R6 ;  /* 0x0000000f07067224 */ /* 0x040fe200078e0206 */
[----:B------:R-:W-:Y:S01]  /*ca80*/  IABS R19, R16 ;  /* 0x0000001000137213 */ /* 0x000fe20000000000 */
[----:B------:R-:W-:Y:S01]  /*ca90*/  @!P0 IMAD.IADD R4, R4, 0x1, -R7 ;  /* 0x0000000104048824 */ /* 0x000fe200078e0a07 */
[----:B------:R-:W-:Y:S02]  /*caa0*/  IABS R20, R17 ;  /* 0x0000001100147213 */ /* 0x000fe40000000000 */
[----:B------:R-:W-:Y:S01]  /*cab0*/  ISETP.GT.U32.AND P0, PT, R7, R6, PT ;  /* 0x000000060700720c */ /* 0x000fe20003f04070 */
[----:B------:R-:W-:Y:S01]  /*cac0*/  IMAD.HI.U32 R23, R8, R19, RZ ;  /* 0x0000001308177227 */ /* 0x000fe200078e00ff */
[----:B------:R-:W-:-:S03]  /*cad0*/  IABS R21, R9 ;  /* 0x0000000900157213 */ /* 0x000fc60000000000 */
[----:B------:R-:W-:-:S04]  /*cae0*/  IMAD.HI.U32 R22, R8, R20, RZ ;  /* 0x0000001408167227 */ /* 0x000fc800078e00ff */
[----:B------:R-:W-:Y:S02]  /*caf0*/  IMAD.MOV R23, RZ, RZ, -R23 ;  /* 0x000000ffff177224 */ /* 0x000fe400078e0a17 */
[----:B------:R-:W-:Y:S02]  /*cb00*/  @!P5 IMAD.IADD R5, R5, 0x1, -R7 ;  /* 0x000000010505d824 */ /* 0x000fe400078e0a07 */
[----:B------:R-:W-:Y:S02]  /*cb10*/  @!P3 IMAD.MOV R4, RZ, RZ, -R4 ;  /* 0x000000ffff04b224 */ /* 0x000fe400078e0a04 */
[----:B------:R-:W-:Y:S02]  /*cb20*/  IMAD.MOV R22, RZ, RZ, -R22 ;  /* 0x000000ffff167224 */ /* 0x000fe400078e0a16 */
[----:B------:R-:W-:Y:S02]  /*cb30*/  IMAD R19, R7, R23, R19 ;  /* 0x0000001707137224 */ /* 0x000fe400078e0213 */
[----:B------:R-:W-:-:S04]  /*cb40*/  IMAD.HI.U32 R15, R8, R21, RZ ;  /* 0x00000015080f7227 */ /* 0x000fc800078e00ff */
[----:B------:R-:W-:Y:S01]  /*cb50*/  @!P0 IMAD.IADD R6, R6, 0x1, -R7 ;  /* 0x0000000106068824 */ /* 0x000fe200078e0a07 */
[C---:B------:R-:W-:Y:S01]  /*cb60*/  ISETP.GT.U32.AND P0, PT, R7.reuse, R5, PT ;  /* 0x000000050700720c */ /* 0x040fe20003f04070 */
[C---:B------:R-:W-:Y:S02]  /*cb70*/  IMAD R20, R7.reuse, R22, R20 ;  /* 0x0000001607147224 */ /* 0x040fe400078e0214 */
[----:B------:R-:W-:Y:S01]  /*cb80*/  @!P4 IMAD.MOV R2, RZ, RZ, -R2 ;  /* 0x000000ffff02c224 */ /* 0x000fe200078e0a02 */
[C---:B------:R-:W-:Y:S01]  /*cb90*/  ISETP.GT.U32.AND P4, PT, R7.reuse, R19, PT ;  /* 0x000000130700720c */ /* 0x040fe20003f84070 */
[----:B------:R-:W-:Y:S02]  /*cba0*/  IMAD.MOV R15, RZ, RZ, -R15 ;  /* 0x000000ffff0f7224 */ /* 0x000fe400078e0a0f */
[----:B------:R-:W-:Y:S01]  /*cbb0*/  @!P2 IMAD.MOV R28, RZ, RZ, -R28 ;  /* 0x000000ffff1ca224 */ /* 0x000fe200078e0a1c */
[C---:B------:R-:W-:Y:S01]  /*cbc0*/  ISETP.GT.U32.AND P2, PT, R7.reuse, R6, PT ;  /* 0x000000060700720c */ /* 0x040fe20003f44070 */
[----:B------:R-:W-:Y:S01]  /*cbd0*/  @!P1 IMAD.MOV R3, RZ, RZ, -R3 ;  /* 0x000000ffff039224 */ /* 0x000fe200078e0a03 */
[C---:B------:R-:W-:Y:S01]  /*cbe0*/  ISETP.GT.U32.AND P1, PT, R7.reuse, R20, PT ;  /* 0x000000140700720c */ /* 0x040fe20003f24070 */
[----:B------:R-:W-:Y:S01]  /*cbf0*/  IMAD R21, R7, R15, R21 ;  /* 0x0000000f07157224 */ /* 0x000fe200078e0215 */
[----:B------:R-:W-:Y:S01]  /*cc00*/  LOP3.LUT R15, R9, 0x1e, RZ, 0xfc, !PT ;  /* 0x0000001e090f7812 */ /* 0x000fe200078efcff */
[----:B------:R-:W-:-:S03]  /*cc10*/  @!P0 IMAD.IADD R5, R5, 0x1, -R7 ;  /* 0x0000000105058824 */ /* 0x000fc600078e0a07 */
[----:B------:R-:W-:Y:S01]  /*cc20*/  IABS R22, R15 ;  /* 0x0000000f00167213 */ /* 0x000fe20000000000 */
[----:B------:R-:W-:Y:S01]  /*cc30*/  @!P4 IMAD.IADD R19, R19, 0x1, -R7 ;  /* 0x000000011313c824 */ /* 0x000fe200078e0a07 */
[----:B------:R-:W-:-:S03]  /*cc40*/  ISETP.GE.AND P0, PT, R16, RZ, PT ;  /* 0x000000ff1000720c */ /* 0x000fc60003f06270 */
[----:B------:R-:W-:-:S04]  /*cc50*/  IMAD.HI.U32 R16, R8, R22, RZ ;  /* 0x0000001608107227 */ /* 0x000fc800078e00ff */
[--C-:B------:R-:W-:Y:S01]  /*cc60*/  @!P2 IMAD.IADD R6, R6, 0x1, -R7.reuse ;  /* 0x000000010606a824 */ /* 0x100fe200078e0a07 */
[C---:B------:R-:W-:Y:S01]  /*cc70*/  ISETP.GT.U32.AND P2, PT, R7.reuse, R21, PT ;  /* 0x000000150700720c */ /* 0x040fe20003f44070 */
[----:B------:R-:W-:Y:S01]  /*cc80*/  @!P1 IMAD.IADD R20, R20, 0x1, -R7 ;  /* 0x0000000114149824 */ /* 0x000fe200078e0a07 */
[C---:B------:R-:W-:Y:S01]  /*cc90*/  ISETP.GT.U32.AND P1, PT, R7.reuse, R19, PT ;  /* 0x000000130700720c */ /* 0x040fe20003f24070 */
[----:B------:R-:W-:Y:S01]  /*cca0*/  IMAD.MOV R16, RZ, RZ, -R16 ;  /* 0x000000ffff107224 */ /* 0x000fe200078e0a10 */
[----:B------:R-:W-:Y:S01]  /*ccb0*/  ISETP.GE.AND P5, PT, R18, RZ, PT ;  /* 0x000000ff1200720c */ /* 0x000fe20003fa6270 */
[----:B------:R-:W-:Y:S01]  /*ccc0*/  @!P6 IMAD.MOV R5, RZ, RZ, -R5 ;  /* 0x000000ffff05e224 */ /* 0x000fe200078e0a05 */
[C---:B------:R-:W-:Y:S01]  /*ccd0*/  ISETP.GT.U32.AND P6, PT, R7.reuse, R20, PT ;  /* 0x000000140700720c */ /* 0x040fe20003fc4070 */
[----:B------:R-:W-:Y:S01]  /*cce0*/  IMAD R22, R7, R16, R22 ;  /* 0x0000001007167224 */ /* 0x000fe200078e0216 */
[----:B------:R-:W-:-:S05]  /*ccf0*/  ISETP.GE.AND P4, PT, R17, RZ, PT ;  /* 0x000000ff1100720c */ /* 0x000fca0003f86270 */
[--C-:B------:R-:W-:Y:S02]  /*cd00*/  @!P2 IMAD.IADD R21, R21, 0x1, -R7.reuse ;  /* 0x000000011515a824 */ /* 0x100fe400078e0a07 */
[--C-:B------:R-:W-:Y:S02]  /*cd10*/  @!P1 IMAD.IADD R19, R19, 0x1, -R7.reuse ;  /* 0x0000000113139824 */ /* 0x100fe400078e0a07 */
[----:B------:R-:W-:Y:S01]  /*cd20*/  @!P5 IMAD.MOV R6, RZ, RZ, -R6 ;  /* 0x000000ffff06d224 */ /* 0x000fe200078e0a06 */
[----:B------:R-:W-:Y:S01]  /*cd30*/  ISETP.GT.U32.AND P5, PT, R7, R21, PT ;  /* 0x000000150700720c */ /* 0x000fe20003fa4070 */
[----:B------:R-:W-:Y:S01]  /*cd40*/  @!P6 IMAD.IADD R20, R20, 0x1, -R7 ;  /* 0x000000011414e824 */ /* 0x000fe200078e0a07 */
[----:B------:R-:W-:Y:S02]  /*cd50*/  ISETP.NE.AND P6, PT, R10, RZ, PT ;  /* 0x000000ff0a00720c */ /* 0x000fe40003fc5270 */
[----:B------:R-:W-:Y:S02]  /*cd60*/  ISETP.GE.AND P2, PT, R15, RZ, PT ;  /* 0x000000ff0f00720c */ /* 0x000fe40003f46270 */
[----:B------:R-:W-:Y:S01]  /*cd70*/  LOP3.LUT R15, R9, 0x1a, RZ, 0xfc, !PT ;  /* 0x0000001a090f7812 */ /* 0x000fe200078efcff */
[----:B------:R0:W-:Y:S01]  /*cd80*/  STL [R1+0x4c], R0 ;  /* 0x00004c0001007387 */ /* 0x0001e20000100800 */
[----:B------:R-:W-:-:S02]  /*cd90*/  @!P0 IMAD.MOV R19, RZ, RZ, -R19 ;  /* 0x000000ffff138224 */ /* 0x000fc400078e0a13 */
[----:B------:R-:W-:-:S03]  /*cda0*/  IABS R24, R15 ;  /* 0x0000000f00187213 */ /* 0x000fc60000000000 */
[----:B------:R-:W-:Y:S01]  /*cdb0*/  @!P5 IMAD.IADD R21, R21, 0x1, -R7 ;  /* 0x000000011515d824 */ /* 0x000fe200078e0a07 */
[----:B------:R-:W-:Y:S01]  /*cdc0*/  LOP3.LUT R26, R9, 0x16, RZ, 0xfc, !PT ;  /* 0x00000016091a7812 */ /* 0x000fe200078efcff */
[----:B------:R-:W-:Y:S04]  /*cdd0*/  STL [R1+0xc88], R28 ;  /* 0x000c881c01007387 */ /* 0x000fe80000100800 */
[----:B------:R-:W-:Y:S01]  /*cde0*/  STL [R1+0xc8c], R2 ;  /* 0x000c8c0201007387 */ /* 0x000fe20000100800 */
[----:B--2---:R-:W-:-:S05]  /*cdf0*/  IABS R13, R27 ;  /* 0x0000001b000d7213 */ /* 0x004fca0000000000 */
[----:B------:R-:W-:-:S04]  /*ce00*/  IMAD.HI.U32 R12, R12, R13, RZ ;  /* 0x0000000d0c0c7227 */ /* 0x000fc800078e00ff */
[----:B------:R-:W-:-:S04]  /*ce10*/  IMAD.MOV R12, RZ, RZ, -R12 ;  /* 0x000000ffff0c7224 */ /* 0x000fc800078e0a0c */
[----:B------:R-:W-:-:S05]  /*ce20*/  IMAD R13, R14, R12, R13 ;  /* 0x0000000c0e0d7224 */ /* 0x000fca00078e020d */
[----:B------:R-:W-:-:S13]  /*ce30*/  ISETP.GT.U32.AND P3, PT, R14, R13, PT ;  /* 0x0000000d0e00720c */ /* 0x000fda0003f64070 */
[----:B------:R-:W-:-:S05]  /*ce40*/  @!P3 IMAD.IADD R13, R13, 0x1, -R14 ;  /* 0x000000010d0db824 */ /* 0x000fca00078e0a0e */
[----:B------:R-:W-:Y:S02]  /*ce50*/  ISETP.GT.U32.AND P3, PT, R14, R13, PT ;  /* 0x0000000d0e00720c */ /* 0x000fe40003f64070 */
[----:B------:R-:W-:Y:S02]  /*ce60*/  LOP3.LUT R12, R9, 0x1c, RZ, 0xfc, !PT ;  /* 0x0000001c090c7812 */ /* 0x000fe400078efcff */
[----:B------:R-:W-:Y:S02]  /*ce70*/  ISETP.GE.AND P1, PT, R27, RZ, PT ;  /* 0x000000ff1b00720c */ /* 0x000fe40003f26270 */
[----:B------:R-:W-:-:S07]  /*ce80*/  IABS R23, R12 ;  /* 0x0000000c00177213 */ /* 0x000fce0000000000 */
[----:B------:R-:W-:Y:S01]  /*ce90*/  @!P3 IMAD.IADD R13, R13, 0x1, -R14 ;  /* 0x000000010d0db824 */ /* 0x000fe200078e0a0e */
[----:B------:R-:W-:Y:S01]  /*cea0*/  ISETP.GT.U32.AND P3, PT, R7, R22, PT ;  /* 0x000000160700720c */ /* 0x000fe20003f64070 */
[----:B------:R-:W-:Y:S01]  /*ceb0*/  IMAD.HI.U32 R17, R8, R23, RZ ;  /* 0x0000001708117227 */ /* 0x000fe200078e00ff */
[----:B------:R-:W-:-:S03]  /*cec0*/  LOP3.LUT R14, R9, 0x18, RZ, 0xfc, !PT ;  /* 0x00000018090e7812 */ /* 0x000fc600078efcff */
[----:B------:R-:W-:Y:S02]  /*ced0*/  IMAD.MOV R17, RZ, RZ, -R17 ;  /* 0x000000ffff117224 */ /* 0x000fe400078e0a11 */
[----:B0-----:R-:W-:Y:S01]  /*cee0*/  IMAD.MOV.U32 R0, RZ, RZ, R13 ;  /* 0x000000ffff007224 */ /* 0x001fe200078e000d */
[----:B------:R-:W-:Y:S01]  /*cef0*/  IABS R25, R14 ;  /* 0x0000000e00197213 */ /* 0x000fe20000000000 */
[----:B------:R-:W-:-:S04]  /*cf00*/  IMAD R23, R7, R17, R23 ;  /* 0x0000001107177224 */ /* 0x000fc800078e0217 */
[----:B------:R-:W-:Y:S01]  /*cf10*/  @!P3 IMAD.IADD R22, R22, 0x1, -R7 ;  /* 0x000000011616b824 */ /* 0x000fe200078e0a07 */
[----:B------:R-:W-:Y:S01]  /*cf20*/  ISETP.GE.AND P3, PT, R9, RZ, PT ;  /* 0x000000ff0900720c */ /* 0x000fe20003f66270 */
[----:B------:R-:W-:Y:S01]  /*cf30*/  @!P1 IMAD.MOV R0, RZ, RZ, -R0 ;  /* 0x000000ffff009224 */ /* 0x000fe200078e0a00 */
[----:B------:R-:W-:Y:S02]  /*cf40*/  ISETP.GE.AND P1, PT, R12, RZ, PT ;  /* 0x000000ff0c00720c */ /* 0x000fe40003f26270 */
[C---:B------:R-:W-:Y:S01]  /*cf50*/  ISETP.GT.U32.AND P0, PT, R7.reuse, R22, PT ;  /* 0x000000160700720c */ /* 0x040fe20003f04070 */
[C---:B------:R-:W-:Y:S01]  /*cf60*/  IMAD.HI.U32 R12, R8.reuse, R24, RZ ;  /* 0x00000018080c7227 */ /* 0x040fe200078e00ff */
[----:B------:R-:W-:Y:S02]  /*cf70*/  ISETP.GT.U32.AND P5, PT, R7, R23, PT ;  /* 0x000000170700720c */ /* 0x000fe40003fa4070 */
[----:B------:R-:W-:Y:S01]  /*cf80*/  @!P6 LOP3.LUT R0, RZ, R10, RZ, 0x33, !PT ;  /* 0x0000000aff00e212 */ /* 0x000fe200078e33ff */
[----:B------:R-:W-:-:S04]  /*cf90*/  IMAD.HI.U32 R10, R8, R25, RZ ;  /* 0x00000019080a7227 */ /* 0x000fc800078e00ff */
[----:B------:R-:W-:Y:S02]  /*cfa0*/  IMAD.MOV R12, RZ, RZ, -R12 ;  /* 0x000000ffff0c7224 */ /* 0x000fe400078e0a0c */
[----:B------:R-:W-:Y:S02]  /*cfb0*/  IMAD.MOV R10, RZ, RZ, -R10 ;  /* 0x000000ffff0a7224 */ /* 0x000fe400078e0a0a */
[C---:B------:R-:W-:Y:S02]  /*cfc0*/  IMAD R24, R7.reuse, R12, R24 ;  /* 0x0000000c07187224 */ /* 0x040fe400078e0218 */
[C---:B------:R-:W-:Y:S02]  /*cfd0*/  IMAD R25, R7.reuse, R10, R25 ;  /* 0x0000000a07197224 */ /* 0x040fe400078e0219 */
[----:B------:R-:W-:Y:S02]  /*cfe0*/  @!P0 IMAD.IADD R22, R22, 0x1, -R7 ;  /* 0x0000000116168824 */ /* 0x000fe400078e0a07 */
[----:B------:R-:W-:Y:S01]  /*cff0*/  @!P3 IMAD.MOV R21, RZ, RZ, -R21 ;  /* 0x000000ffff15b224 */ /* 0x000fe200078e0a15 */
[----:B------:R-:W-:Y:S01]  /*d000*/  ISETP.GT.U32.AND P3, PT, R7, R24, PT ;  /* 0x000000180700720c */ /* 0x000fe20003f64070 */
[----:B------:R-:W-:-:S02]  /*d010*/  @!P5 IMAD.IADD R23, R23, 0x1, -R7 ;  /* 0x000000011717d824 */ /* 0x000fc400078e0a07 */
[----:B------:R-:W-:Y:S01]  /*d020*/  @!P2 IMAD.MOV R22, RZ, RZ, -R22 ;  /* 0x000000ffff16a224 */ /* 0x000fe200078e0a16 */
[C---:B------:R-:W-:Y:S02]  /*d030*/  ISETP.GT.U32.AND P2, PT, R7.reuse, R25, PT ;  /* 0x000000190700720c */ /* 0x040fe40003f44070 */
[----:B------:R-:W-:Y:S02]  /*d040*/  ISETP.GT.U32.AND P5, PT, R7, R23, PT ;  /* 0x000000170700720c */ /* 0x000fe40003fa4070 */
[----:B------:R-:W-:Y:S02]  /*d050*/  LOP3.LUT R10, R9, 0x14, RZ, 0xfc, !PT ;  /* 0x00000014090a7812 */ /* 0x000fe400078efcff */
[----:B------:R-:W-:Y:S02]  /*d060*/  ISETP.GE.AND P0, PT, R26, RZ, PT ;  /* 0x000000ff1a00720c */ /* 0x000fe40003f06270 */
[----:B------:R-:W-:Y:S01]  /*d070*/  IABS R26, R26 ;  /* 0x0000001a001a7213 */ /* 0x000fe20000000000 */
[----:B------:R-:W-:Y:S01]  /*d080*/  @!P3 IMAD.IADD R24, R24, 0x1, -R7 ;  /* 0x000000011818b824 */ /* 0x000fe200078e0a07 */
[----:B------:R-:W-:-:S03]  /*d090*/  IABS R27, R10 ;  /* 0x0000000a001b7213 */ /* 0x000fc60000000000 */
[----:B------:R-:W-:Y:S01]  /*d0a0*/  @!P2 IMAD.IADD R25, R25, 0x1, -R7 ;  /* 0x000000011919a824 */ /* 0x000fe200078e0a07 */
[----:B------:R-:W-:Y:S01]  /*d0b0*/  ISETP.GT.U32.AND P3, PT, R7, R24, PT ;  /* 0x000000180700720c */ /* 0x000fe20003f64070 */
[----:B------:R-:W-:-:S03]  /*d0c0*/  IMAD.HI.U32 R13, R8, R26, RZ ;  /* 0x0000001a080d7227 */ /* 0x000fc600078e00ff */
[----:B------:R-:W-:Y:S01]  /*d0d0*/  ISETP.GT.U32.AND P2, PT, R7, R25, PT ;  /* 0x000000190700720c */ /* 0x000fe20003f44070 */
[----:B------:R-:W-:Y:S01]  /*d0e0*/  @!P5 IMAD.IADD R23, R23, 0x1, -R7 ;  /* 0x000000011717d824 */ /* 0x000fe200078e0a07 */
[----:B------:R-:W-:Y:S01]  /*d0f0*/  ISETP.GE.AND P5, PT, R10, RZ, PT ;  /* 0x000000ff0a00720c */ /* 0x000fe20003fa6270 */
[----:B------:R-:W-:Y:S01]  /*d100*/  IMAD.HI.U32 R10, R8, R27, RZ ;  /* 0x0000001b080a7227 */ /* 0x000fe200078e00ff */
[----:B------:R-:W-:Y:S03]  /*d110*/  STL [R1+0xc90], R3 ;  /* 0x000c900301007387 */ /* 0x000fe60000100800 */
[----:B------:R-:W-:Y:S01]  /*d120*/  IMAD.MOV R13, RZ, RZ, -R13 ;  /* 0x000000ffff0d7224 */ /* 0x000fe200078e0a0d */
[----:B------:R-:W-:Y:S01]  /*d130*/  STL [R1+0xc94], R4 ;  /* 0x000c940401007387 */ /* 0x000fe20000100800 */
[----:B------:R-:W-:Y:S02]  /*d140*/  IMAD.MOV R10, RZ, RZ, -R10 ;  /* 0x000000ffff0a7224 */ /* 0x000fe400078e0a0a */
[C---:B------:R-:W-:Y:S01]  /*d150*/  IMAD R26, R7.reuse, R13, R26 ;  /* 0x0000000d071a7224 */ /* 0x040fe200078e021a */
[----:B------:R-:W-:Y:S01]  /*d160*/  STL [R1+0xc98], R5 ;  /* 0x000c980501007387 */ /* 0x000fe20000100800 */
[----:B------:R-:W-:-:S03]  /*d170*/  IMAD R27, R7, R10, R27 ;  /* 0x0000000a071b7224 */ /* 0x000fc600078e021b */
[----:B------:R-:W-:Y:S01]  /*d180*/  STL [R1+0xc9c], R6 ;  /* 0x000c9c0601007387 */ /* 0x000fe20000100800 */
[----:B------:R-:W-:-:S03]  /*d190*/  @!P3 IMAD.IADD R24, R24, 0x1, -R7 ;  /* 0x000000011818b824 */ /* 0x000fc600078e0a07 */
[----:B------:R-:W-:Y:S01]  /*d1a0*/  STL [R1+0x14], R0 ;  /* 0x0000140001007387 */ /* 0x000fe20000100800 */
[----:B------:R-:W-:-:S03]  /*d1b0*/  ISETP.GT.U32.AND P3, PT, R7, R26, PT ;  /* 0x0000001a0700720c */ /* 0x000fc60003f64070 */
[----:B------:R0:W-:Y:S01]  /*d1c0*/  STL [R1+0xca0], R19 ;  /* 0x000ca01301007387 */ /* 0x0001e20000100800 */
[----:B------:R-:W-:Y:S01]  /*d1d0*/  @!P2 IMAD.IADD R25, R25, 0x1, -R7 ;  /* 0x000000011919a824 */ /* 0x000fe200078e0a07 */
[----:B------:R-:W-:Y:S02]  /*d1e0*/  ISETP.GT.U32.AND P2, PT, R7, R27, PT ;  /* 0x0000001b0700720c */ /* 0x000fe40003f44070 */
[----:B0-----:R-:W-:-:S04]  /*d1f0*/  LOP3.LUT R19, R9, 0xe, RZ, 0xfc, !PT ;  /* 0x0000000e09137812 */ /* 0x001fc800078efcff */
[----:B------:R-:W-:Y:S01]  /*d200*/  IABS R16, R19 ;  /* 0x0000001300107213 */ /* 0x000fe20000000000 */
[----:B------:R-:W-:Y:S01]  /*d210*/  @!P4 IMAD.MOV R20, RZ, RZ, -R20 ;  /* 0x000000ffff14c224 */ /* 0x000fe200078e0a14 */
[----:B------:R-:W-:-:S03]  /*d220*/  LOP3.LUT R12, R9, 0x12, RZ, 0xfc, !PT ;  /* 0x00000012090c7812 */ /* 0x000fc600078efcff */
[----:B------:R-:W-:Y:S01]  /*d230*/  IMAD.HI.U32 R13, R8, R16, RZ ;  /* 0x00000010080d7227 */ /* 0x000fe200078e00ff */
[----:B------:R-:W-:Y:S01]  /*d240*/  STL [R1+0xca4], R20 ;  /* 0x000ca41401007387 */ /* 0x000fe20000100800 */
[----:B------:R-:W-:Y:S02]  /*d250*/  LOP3.LUT R6, R9, 0x8, RZ, 0xfc, !PT ;  /* 0x0000000809067812 */ /* 0x000fe400078efcff */
[----:B------:R-:W-:Y:S01]  /*d260*/  IMAD.MOV R13, RZ, RZ, -R13 ;  /* 0x000000ffff0d7224 */ /* 0x000fe200078e0a0d */
[----:B------:R0:W-:Y:S01]  /*d270*/  STL [R1+0xca8], R21 ;  /* 0x000ca81501007387 */ /* 0x0001e20000100800 */
[----:B------:R-:W-:Y:S01]  /*d280*/  @!P1 IMAD.MOV R23, RZ, RZ, -R23 ;  /* 0x000000ffff179224 */ /* 0x000fe200078e0a17 */
[----:B------:R-:W-:Y:S01]  /*d290*/  ISETP.GE.AND P1, PT, R12, RZ, PT ;  /* 0x000000ff0c00720c */ /* 0x000fe20003f26270 */
[--C-:B------:R-:W-:Y:S01]  /*d2a0*/  @!P3 IMAD.IADD R26, R26, 0x1, -R7.reuse ;  /* 0x000000011a1ab824 */ /* 0x100fe200078e0a07 */
[----:B------:R-:W-:Y:S01]  /*d2b0*/  IABS R12, R12 ;  /* 0x0000000c000c7213 */ /* 0x000fe20000000000 */
[----:B------:R-:W-:Y:S01]  /*d2c0*/  IMAD R16, R7, R13, R16 ;  /* 0x0000000d07107224 */ /* 0x000fe200078e0210 */
[----:B------:R-:W-:Y:S01]  /*d2d0*/  IABS R13, R6 ;  /* 0x00000006000d7213 */ /* 0x000fe20000000000 */
[----:B------:R-:W-:Y:S01]  /*d2e0*/  @!P2 IMAD.IADD R27, R27, 0x1, -R7 ;  /* 0x000000011b1ba824 */ /* 0x000fe200078e0a07 */
[----:B0-----:R-:W-:Y:S01]  /*d2f0*/  LOP3.LUT R21, R9, 0x10, RZ, 0xfc, !PT ;  /* 0x0000001009157812 */ /* 0x001fe200078efcff */
[----:B------:R-:W-:Y:S01]  /*d300*/  IMAD.HI.U32 R18, R8, R12, RZ ;  /* 0x0000000c08127227 */ /* 0x000fe200078e00ff */
[----:B------:R-:W-:-:S02]  /*d310*/  ISETP.GT.U32.AND P3, PT, R7, R26, PT ;  /* 0x0000001a0700720c */ /* 0x000fc40003f64070 */
[----:B------:R-:W-:Y:S01]  /*d320*/  IABS R17, R21 ;  /* 0x0000001500117213 */ /* 0x000fe20000000000 */
[----:B------:R-:W-:Y:S01]  /*d330*/  IMAD.HI.U32 R0, R8, R13, RZ ;  /* 0x0000000d08007227 */ /* 0x000fe200078e00ff */
[----:B------:R-:W-:-:S03]  /*d340*/  ISETP.GT.U32.AND P2, PT, R7, R27, PT ;  /* 0x0000001b0700720c */ /* 0x000fc60003f44070 */
[----:B------:R-:W-:-:S04]  /*d350*/  IMAD.HI.U32 R10, R8, R17, RZ ;  /* 0x00000011080a7227 */ /* 0x000fc800078e00ff */
[----:B------:R-:W-:Y:S02]  /*d360*/  IMAD.MOV R18, RZ, RZ, -R18 ;  /* 0x000000ffff127224 */ /* 0x000fe400078e0a12 */
[----:B------:R-:W-:Y:S01]  /*d370*/  IMAD.MOV R0, RZ, RZ, -R0 ;  /* 0x000000ffff007224 */ /* 0x000fe200078e0a00 */
[----:B------:R-:W-:Y:S01]  /*d380*/  LOP3.LUT R29, R9, 0xc, RZ, 0xfc, !PT ;  /* 0x0000000c091d7812 */ /* 0x000fe200078efcff */
[----:B------:R-:W-:Y:S02]  /*d390*/  IMAD.MOV R10, RZ, RZ, -R10 ;  /* 0x000000ffff0a7224 */ /* 0x000fe400078e0a0a */
[----:B------:R-:W-:Y:S01]  /*d3a0*/  IMAD R18, R7, R18, R12 ;  /* 0x0000001207127224 */ /* 0x000fe200078e020c */
[----:B------:R-:W-:Y:S01]  /*d3b0*/  ISETP.GE.AND P6, PT, R15, RZ, PT ;  /* 0x000000ff0f00720c */ /* 0x000fe20003fc6270 */
[C---:B------:R-:W-:Y:S01]  /*d3c0*/  IMAD R17, R7.reuse, R10, R17 ;  /* 0x0000000a07117224 */ /* 0x040fe200078e0211 */
[----:B------:R-:W-:Y:S01]  /*d3d0*/  IABS R15, R29 ;  /* 0x0000001d000f7213 */ /* 0x000fe20000000000 */
[----:B------:R-:W-:-:S02]  /*d3e0*/  IMAD R13, R7, R0, R13 ;  /* 0x00000000070d7224 */ /* 0x000fc400078e020d */
[--C-:B------:R-:W-:Y:S01]  /*d3f0*/  @!P3 IMAD.IADD R26, R26, 0x1, -R7.reuse ;  /* 0x000000011a1ab824 */ /* 0x100fe200078e0a07 */
[----:B------:R-:W0:Y:S01]  /*d400*/  S2R R0, SR_TID.X ;  /* 0x0000000000007919 */ /* 0x000e220000002100 */
[----:B------:R-:W-:Y:S01]  /*d410*/  ISETP.GT.U32.AND P3, PT, R7, R18, PT ;  /* 0x000000120700720c */ /* 0x000fe20003f64070 */
[----:B------:R-:W-:Y:S01]  /*d420*/  @!P2 IMAD.IADD R27, R27, 0x1, -R7 ;  /* 0x000000011b1ba824 */ /* 0x000fe200078e0a07 */
[----:B------:R-:W-:Y:S01]  /*d430*/  ISETP.GT.U32.AND P2, PT, R7, R17, PT ;  /* 0x000000110700720c */ /* 0x000fe20003f44070 */
[----:B------:R-:W-:-:S04]  /*d440*/  IMAD.HI.U32 R10, R8, R15, RZ ;  /* 0x0000000f080a7227 */ /* 0x000fc800078e00ff */
[----:B------:R-:W-:-:S04]  /*d450*/  IMAD.MOV R10, RZ, RZ, -R10 ;  /* 0x000000ffff0a7224 */ /* 0x000fc800078e0a0a */
[C---:B------:R-:W-:Y:S02]  /*d460*/  IMAD R15, R7.reuse, R10, R15 ;  /* 0x0000000a070f7224 */ /* 0x040fe400078e020f */
[--C-:B------:R-:W-:Y:S01]  /*d470*/  @!P3 IMAD.IADD R18, R18, 0x1, -R7.reuse ;  /* 0x000000011212b824 */ /* 0x100fe200078e0a07 */
[----:B------:R-:W-:Y:S01]  /*d480*/  ISETP.GT.U32.AND P3, PT, R7, R16, PT ;  /* 0x000000100700720c */ /* 0x000fe20003f64070 */
[----:B------:R-:W-:Y:S01]  /*d490*/  @!P2 IMAD.IADD R17, R17, 0x1, -R7 ;  /* 0x000000011111a824 */ /* 0x000fe200078e0a07 */
[----:B------:R-:W-:Y:S02]  /*d4a0*/  ISETP.GT.U32.AND P2, PT, R7, R15, PT ;  /* 0x0000000f0700720c */ /* 0x000fe40003f44070 */
[C---:B------:R-:W-:Y:S02]  /*d4b0*/  LOP3.LUT R28, R9.reuse, 0xa, RZ, 0xfc, !PT ;  /* 0x0000000a091c7812 */ /* 0x040fe400078efcff */
[----:B------:R-:W-:Y:S02]  /*d4c0*/  LOP3.LUT R5, R9, 0x6, RZ, 0xfc, !PT ;  /* 0x0000000609057812 */ /* 0x000fe400078efcff */
[----:B------:R-:W-:-:S02]  /*d4d0*/  ISETP.GE.AND P4, PT, R14, RZ, PT ;  /* 0x000000ff0e00720c */ /* 0x000fc40003f86270 */
[----:B------:R-:W-:Y:S02]  /*d4e0*/  IABS R14, R28 ;  /* 0x0000001c000e7213 */ /* 0x000fe40000000000 */
[----:B------:R-:W-:Y:S02]  /*d4f0*/  IABS R12, R5 ;  /* 0x00000005000c7213 */ /* 0x000fe40000000000 */
[----:B------:R-:W-:Y:S01]  /*d500*/  LOP3.LUT R4, R9, 0x4, RZ, 0xfc, !PT ;  /* 0x0000000409047812 */ /* 0x000fe200078efcff */
[----:B------:R-:W-:-:S03]  /*d510*/  IMAD.HI.U32 R3, R8, R14, RZ ;  /* 0x0000000e08037227 */ /* 0x000fc600078e00ff */
[----:B------:R-:W-:Y:S01]  /*d520*/  IABS R20, R4 ;  /* 0x0000000400147213 */ /* 0x000fe20000000000 */
[----:B------:R-:W-:Y:S02]  /*d530*/  @!P3 IMAD.IADD R16, R16, 0x1, -R7 ;  /* 0x000000011010b824 */ /* 0x000fe400078e0a07 */
[----:B------:R-:W-:Y:S01]  /*d540*/  IMAD.HI.U32 R2, R8, R12, RZ ;  /* 0x0000000c08027227 */ /* 0x000fe200078e00ff */
[----:B0-----:R-:W-:-:S03]  /*d550*/  SHF.R.U32.HI R0, RZ, 0x5, R0 ;  /* 0x00000005ff007819 */ /* 0x001fc60000011600 */
[----:B------:R-:W-:Y:S01]  /*d560*/  @!P2 IMAD.IADD R15, R15, 0x1, -R7 ;  /* 0x000000010f0fa824 */ /* 0x000fe200078e0a07 */
[C---:B------:R-:W-:Y:S01]  /*d570*/  ISETP.GT.U32.AND P2, PT, R7.reuse, R18, PT ;  /* 0x000000120700720c */ /* 0x040fe20003f44070 */
[----:B------:R-:W-:Y:S02]  /*d580*/  IMAD.MOV R3, RZ, RZ, -R3 ;  /* 0x000000ffff037224 */ /* 0x000fe400078e0a03 */
[----:B------:R-:W-:Y:S01]  /*d590*/  @!P6 IMAD.MOV R24, RZ, RZ, -R24 ;  /* 0x000000ffff18e224 */ /* 0x000fe200078e0a18 */
[----:B------:R-:W-:Y:S01]  /*d5a0*/  ISETP.GT.U32.AND P6, PT, R7, R16, PT ;  /* 0x000000100700720c */ /* 0x000fe20003fc4070 */
[----:B------:R-:W-:Y:S02]  /*d5b0*/  IMAD.MOV R10, RZ, RZ, -R2 ;  /* 0x000000ffff0a7224 */ /* 0x000fe400078e0a02 */
[----:B------:R-:W-:Y:S01]  /*d5c0*/  IMAD.HI.U32 R2, R8, R20, RZ ;  /* 0x0000001408027227 */ /* 0x000fe200078e00ff */
[----:B------:R-:W-:-:S03]  /*d5d0*/  SGXT.U32 R0, R0, 0x3 ;  /* 0x000000030000781a */ /* 0x000fc60000000000 */
[----:B------:R-:W-:Y:S01]  /*d5e0*/  IMAD R14, R7, R3, R14 ;  /* 0x00000003070e7224 */ /* 0x000fe200078e020e */
[----:B------:R-:W-:Y:S01]  /*d5f0*/  LOP3.LUT R3, R9, 0x2, RZ, 0xfc, !PT ;  /* 0x0000000209037812 */ /* 0x000fe200078efcff */
[C---:B------:R-:W-:Y:S02]  /*d600*/  IMAD R12, R7.reuse, R10, R12 ;  /* 0x0000000a070c7224 */ /* 0x040fe400078e020c */
[----:B------:R-:W-:Y:S01]  /*d610*/  IMAD.MOV R10, RZ, RZ, -R2 ;  /* 0x000000ffff0a7224 */ /* 0x000fe200078e0a02 */
[----:B------:R-:W-:Y:S02]  /*d620*/  LOP3.LUT R2, R0, 0x78, RZ, 0xfc, !PT ;  /* 0x0000007800027812 */ /* 0x000fe400078efcff */
[----:B------:R-:W-:Y:S01]  /*d630*/  IABS R0, R3 ;  /* 0x0000000300007213 */ /* 0x000fe20000000000 */
[C---:B------:R-:W-:Y:S01]  /*d640*/  IMAD R10, R7.reuse, R10, R20 ;  /* 0x0000000a070a7224 */ /* 0x040fe200078e0214 */
[----:B------:R0:W-:Y:S01]  /*d650*/  STL [R1+0xcac], R22 ;  /* 0x000cac1601007387 */ /* 0x0001e20000100800 */
[----:B------:R-:W-:Y:S01]  /*d660*/  @!P0 IMAD.MOV R26, RZ, RZ, -R26 ;  /* 0x000000ffff1a8224 */ /* 0x000fe200078e0a1a */
[----:B------:R-:W-:Y:S01]  /*d670*/  ISETP.GT.U32.AND P0, PT, R7, R15, PT ;  /* 0x0000000f0700720c */ /* 0x000fe20003f04070 */
[--C-:B------:R-:W-:Y:S01]  /*d680*/  @!P2 IMAD.IADD R18, R18, 0x1, -R7.reuse ;  /* 0x000000011212a824 */ /* 0x100fe200078e0a07 */
[----:B------:R-:W-:Y:S01]  /*d690*/  LOP3.LUT R9, R9, 0x20, RZ, 0xfc, !PT ;  /* 0x0000002009097812 */ /* 0x000fe200078efcff */
[----:B------:R-:W-:Y:S01]  /*d6a0*/  @!P6 IMAD.IADD R16, R16, 0x1, -R7 ;  /* 0x000000011010e824 */ /* 0x000fe200078e0a07 */
[C---:B------:R-:W-:Y:S01]  /*d6b0*/  ISETP.GT.U32.AND P2, PT, R7.reuse, R13, PT ;  /* 0x0000000d0700720c */ /* 0x040fe20003f44070 */
[----:B------:R-:W-:Y:S01]  /*d6c0*/  IMAD R2, R2, UR6, RZ ;  /* 0x0000000602027c24 */ /* 0x000fe2000f8e02ff */
[----:B------:R-:W-:Y:S01]  /*d6d0*/  ISETP.GT.U32.AND P6, PT, R7, R10, PT ;  /* 0x0000000a0700720c */ /* 0x000fe20003fc4070 */
[----:B0-----:R-:W-:-:S02]  /*d6e0*/  IMAD.MOV.U32 R22, RZ, RZ, R0 ;  /* 0x000000ffff167224 */ /* 0x001fc400078e0000 */
[----:B------:R-:W-:Y:S02]  /*d6f0*/  IMAD R0, RZ, RZ, -UR6 ;  /* 0x80000006ff007e24 */ /* 0x000fe4000f8e02ff */
[----:B------:R-:W-:Y:S01]  /*d700*/  @!P4 IMAD.MOV R25, RZ, RZ, -R25 ;  /* 0x000000ffff19c224 */ /* 0x000fe200078e0a19 */
[----:B------:R-:W-:Y:S01]  /*d710*/  ISETP.GE.AND P3, PT, R9, RZ, PT ;  /* 0x000000ff0900720c */ /* 0x000fe20003f66270 */
[----:B------:R-:W-:Y:S01]  /*d720*/  @!P5 IMAD.MOV R27, RZ, RZ, -R27 ;  /* 0x000000ffff1bd224 */ /* 0x000fe200078e0a1b */
[----:B------:R-:W-:Y:S01]  /*d730*/  IABS R20, R9 ;  /* 0x0000000900147213 */ /* 0x000fe20000000000 */
[----:B------:R-:W-:Y:S01]  /*d740*/  STL [R1+0xcb0], R23 ;  /* 0x000cb01701007387 */ /* 0x000fe20000100800 */
[----:B------:R-:W-:Y:S01]  /*d750*/  ISETP.GT.U32.AND P5, PT, R7, R14, PT ;  /* 0x0000000e0700720c */ /* 0x000fe20003fa4070 */
[----:B------:R-:W-:Y:S02]  /*d760*/  IMAD.HI.U32 R9, R8, R22, RZ ;  /* 0x0000001608097227 */ /* 0x000fe400078e00ff */
[----:B------:R-:W-:Y:S02]  /*d770*/  STL [R1+0xcb4], R24 ;  /* 0x000cb41801007387 */ /* 0x000fe40000100800 */
[----:B------:R-:W-:-:S02]  /*d780*/  IMAD R2, R0, 0x8, R2 ;  /* 0x0000000800027824 */ /* 0x000fc400078e0202 */
[----:B------:R-:W-:Y:S01]  /*d790*/  STL [R1+0xcb8], R25 ;  /* 0x000cb81901007387 */ /* 0x000fe20000100800 */
[----:B------:R-:W-:Y:S01]  /*d7a0*/  ISETP.GT.U32.AND P4, PT, R7, R17, PT ;  /* 0x000000110700720c */ /* 0x000fe20003f84070 */
[----:B------:R-:W-:Y:S02]  /*d7b0*/  IMAD.MOV R9, RZ, RZ, -R9 ;  /* 0x000000ffff097224 */ /* 0x000fe400078e0a09 */
[----:B------:R-:W-:Y:S01]  /*d7c0*/  STL [R1+0xcbc], R26 ;  /* 0x000cbc1a01007387 */ /* 0x000fe20000100800 */
[----:B------:R-:W-:-:S03]  /*d7d0*/  @!P0 IMAD.IADD R15, R15, 0x1, -R7 ;  /* 0x000000010f0f8824 */ /* 0x000fc600078e0a07 */
[----:B------:R-:W-:Y:S01]  /*d7e0*/  STL [R1+0xcc0], R27 ;  /* 0x000cc01b01007387 */ /* 0x000fe20000100800 */
[----:B------:R-:W-:-:S03]  /*d7f0*/  IMAD R9, R7, R9, R22 ;  /* 0x0000000907097224 */ /* 0x000fc600078e0216 */
[----:B------:R0:W-:Y:S01]  /*d800*/  STL [R1+0xb8c], R2 ;  /* 0x000b8c0201007387 */ /* 0x0001e20000100800 */
[----:B------:R-:W-:Y:S01]  /*d810*/  ISETP.GE.AND P0, PT, R21, RZ, PT ;  /* 0x000000ff1500720c */ /* 0x000fe20003f06270 */
[--C-:B------:R-:W-:Y:S01]  /*d820*/  @!P2 IMAD.IADD R13, R13, 0x1, -R7.reuse ;  /* 0x000000010d0da824 */ /* 0x100fe200078e0a07 */
[----:B------:R-:W-:Y:S01]  /*d830*/  ISETP.GE.AND P2, PT, R19, RZ, PT ;  /* 0x000000ff1300720c */ /* 0x000fe20003f46270 */
[--C-:B------:R-:W-:Y:S01]  /*d840*/  @!P6 IMAD.IADD R10, R10, 0x1, -R7.reuse ;  /* 0x000000010a0ae824 */ /* 0x100fe200078e0a07 */
[----:B------:R-:W-:Y:S01]  /*d850*/  ISETP.GE.AND P6, PT, R29, RZ, PT ;  /* 0x000000ff1d00720c */ /* 0x000fe20003fc6270 */
[----:B0-----:R-:W-:Y:S02]  /*d860*/  IMAD R2, R0, 0x8, R2 ;  /* 0x0000000800027824 */ /* 0x001fe400078e0202 */
[--C-:B------:R-:W-:Y:S01]  /*d870*/  @!P5 IMAD.IADD R14, R14, 0x1, -R7.reuse ;  /* 0x000000010e0ed824 */ /* 0x100fe200078e0a07 */
[----:B------:R-:W-:Y:S02]  /*d880*/  ISETP.GT.U32.AND P5, PT, R7, R9, PT ;  /* 0x000000090700720c */ /* 0x000fe40003fa4070 */
[----:B------:R0:W-:Y:S01]  /*d890*/  STL [R1+0xb90], R2 ;  /* 0x000b900201007387 */ /* 0x0001e20000100800 */
[----:B------:R-:W-:-:S02]  /*d8a0*/  @!P4 IMAD.IADD R17, R17, 0x1, -R7 ;  /* 0x000000011111c824 */ /* 0x000fc400078e0a07 */
[----:B0-----:R-:W-:Y:S02]  /*d8b0*/  IMAD R2, R0, 0x8, R2 ;  /* 0x0000000800027824 */ /* 0x001fe400078e0202 */
[----:B------:R-:W-:-:S03]  /*d8c0*/  @!P1 IMAD.MOV R18, RZ, RZ, -R18 ;  /* 0x000000ffff129224 */ /* 0x000fc600078e0a12 */
[----:B------:R0:W-:Y:S01]  /*d8d0*/  STL [R1+0xb80], R2 ;  /* 0x000b800201007387 */ /* 0x0001e20000100800 */
[----:B------:R-:W-:Y:S01]  /*d8e0*/  ISETP.GT.U32.AND P1, PT, R7, R14, PT ;  /* 0x0000000e0700720c */ /* 0x000fe20003f24070 */
[----:B------:R-:W-:Y:S02]  /*d8f0*/  @!P0 IMAD.MOV R17, RZ, RZ, -R17 ;  /* 0x000000ffff118224 */ /* 0x000fe400078e0a11 */
[----:B------:R-:W-:Y:S02]  /*d900*/  @!P2 IMAD.MOV R16, RZ, RZ, -R16 ;  /* 0x000000ffff10a224 */ /* 0x000fe400078e0a10 */
[----:B0-----:R-:W-:Y:S02]  /*d910*/  IMAD R2, R0, 0x8, R2 ;  /* 0x0000000800027824 */ /* 0x001fe400078e0202 */
[----:B------:R-:W-:-:S03]  /*d920*/  @!P6 IMAD.MOV R15, RZ, RZ, -R15 ;  /* 0x000000ffff0fe224 */ /* 0x000fc600078e0a0f */
[----:B------:R0:W-:Y:S01]  /*d930*/  STL [R1+0xb7c], R2 ;  /* 0x000b7c0201007387 */ /* 0x0001e20000100800 */
[----:B------:R-:W-:-:S03]  /*d940*/  @!P5 IMAD.IADD R9, R9, 0x1, -R7 ;  /* 0x000000010909d824 */ /* 0x000fc600078e0a07 */
[----:B------:R-:W-:Y:S04]  /*d950*/  STL [R1+0xcc4], R18 ;  /* 0x000cc41201007387 */ /* 0x000fe80000100800 */
[----:B------:R-:W-:Y:S01]  /*d960*/  STL [R1+0xcc8], R17 ;  /* 0x000cc81101007387 */ /* 0x000fe20000100800 */
[----:B0-----:R-:W-:-:S03]  /*d970*/  IMAD R2, R0, 0x8, R2 ;  /* 0x0000000800027824 */ /* 0x001fc600078e0202 */
[----:B------:R-:W-:Y:S01]  /*d980*/  STL [R1+0xccc], R16 ;  /* 0x000ccc1001007387 */ /* 0x000fe20000100800 */
[----:B------:R-:W-:-:S03]  /*d990*/  ISETP.GT.U32.AND P6, PT, R7, R9, PT ;  /* 0x000000090700720c */ /* 0x000fc60003fc4070 */
[----:B------:R-:W-:Y:S04]  /*d9a0*/  STL [R1+0xcd0], R15 ;  /* 0x000cd00f01007387 */ /* 0x000fe80000100800 */
[----:B------:R0:W-:Y:S01]  /*d9b0*/  STL [R1+0xb2c], R2 ;  /* 0x000b2c0201007387 */ /* 0x0001e20000100800 */
[----:B------:R-:W1:Y:S01]  /*d9c0*/  S2R R29, SR_TID.X ;  /* 0x00000000001d7919 */ /* 0x000e620000002100 */
[----:B------:R-:W-:Y:S02]  /*d9d0*/  @!P1 IMAD.IADD R14, R14, 0x1, -R7 ;  /* 0x000000010e0e9824 */ /* 0x000fe400078e0a07 */
[----:B0-----:R-:W-:Y:S01]  /*d9e0*/  IMAD R2, R0, 0x8, R2 ;  /* 0x0000000800027824 */ /* 0x001fe200078e0202 */
[----:B------:R-:W-:-:S04]  /*d9f0*/  ISETP.GE.AND P1, PT, R28, RZ, PT ;  /* 0x000000ff1c00720c */ /* 0x000fc80003f26270 */
[----:B------:R0:W-:Y:S01]  /*da00*/  STL [R1+0xb78], R2 ;  /* 0x000b780201007387 */ /* 0x0001e20000100800 */
[----:B------:R-:W-:Y:S01]  /*da10*/  ISETP.GT.U32.AND P4, PT, R7, R12, PT ;  /* 0x0000000c0700720c */ /* 0x000fe20003f84070 */
[----:B------:R-:W-:Y:S02]  /*da20*/  @!P6 IMAD.IADD R9, R9, 0x1, -R7 ;  /* 0x000000010909e824 */ /* 0x000fe400078e0a07 */
[----:B0-----:R-:W-:Y:S01]  /*da30*/  IMAD R2, R0, 0x8, R2 ;  /* 0x0000000800027824 */ /* 0x001fe200078e0202 */
[----:B------:R-:W-:-:S04]  /*da40*/  ISETP.GE.AND P6, PT, R3, RZ, PT ;  /* 0x000000ff0300720c */ /* 0x000fc80003fc6270 */
[----:B------:R0:W-:Y:S01]  /*da50*/  STL [R1+0xb74], R2 ;  /* 0x000b740201007387 */ /* 0x0001e20000100800 */
[----:B------:R-:W-:Y:S02]  /*da60*/  @!P1 IMAD.MOV R14, RZ, RZ, -R14 ;  /* 0x000000ffff0e9224 */ /* 0x000fe400078e0a0e */
[----:B0-----:R-:W-:-:S04]  /*da70*/  IMAD R2, R0, 0x8, R2 ;  /* 0x0000000800027824 */ /* 0x001fc800078e0202 */
[C---:B------:R-:W-:Y:S01]  /*da80*/  IMAD R3, R0.reuse, 0x8, R2 ;  /* 0x0000000800037824 */ /* 0x040fe200078e0202 */
[----:B------:R0:W-:Y:S03]  /*da90*/  STL [R1+0xb54], R2 ;  /* 0x000b540201007387 */ /* 0x0001e60000100800 */
[----:B------:R-:W-:Y:S01]  /*daa0*/  IMAD R15, R0, 0x8, R3 ;  /* 0x00000008000f7824 */ /* 0x000fe200078e0203 */
[----:B------:R-:W-:Y:S01]  /*dab0*/  STL [R1+0xcd4], R14 ;  /* 0x000cd40e01007387 */ /* 0x000fe20000100800 */
[----:B------:R-:W-:-:S03]  /*dac0*/  @!P4 IMAD.IADD R12, R12, 0x1, -R7 ;  /* 0x000000010c0cc824 */ /* 0x000fc600078e0a07 */
[----:B------:R2:W-:Y:S01]  /*dad0*/  STL [R1+0xb30], R3 ;  /* 0x000b300301007387 */ /* 0x0005e20000100800 */
[----:B------:R-:W-:Y:S01]  /*dae0*/  IMAD.HI.U32 R8, R8, R20, RZ ;  /* 0x0000001408087227 */ /* 0x000fe200078e00ff */
[C---:B------:R-:W-:Y:S02]  /*daf0*/  ISETP.GT.U32.AND P5, PT, R7.reuse, R13, PT ;  /* 0x0000000d0700720c */ /* 0x040fe40003fa4070 */
[----:B------:R-:W-:Y:S01]  /*db00*/  STL [R1+0xb88], R15 ;  /* 0x000b880f01007387 */ /* 0x000fe20000100800 */
[----:B------:R-:W-:-:S03]  /*db10*/  ISETP.GT.U32.AND P0, PT, R7, R12, PT ;  /* 0x0000000c0700720c */ /* 0x000fc60003f04070 */
[----:B------:R-:W3:Y:S01]  /*db20*/  LDL.LU R24, [R1+0x3d4] ;  /* 0x0003d40001187983 */ /* 0x000ee20000300800 */
[----:B------:R-:W-:Y:S01]  /*db30*/  ISETP.GT.U32.AND P2, PT, R7, R10, PT ;  /* 0x0000000a0700720c */ /* 0x000fe20003f44070 */
[----:B------:R-:W-:Y:S02]  /*db40*/  IMAD.MOV R8, RZ, RZ, -R8 ;  /* 0x000000ffff087224 */ /* 0x000fe400078e0a08 */
[----:B------:R-:W4:Y:S01]  /*db50*/  LDL.LU R23, [R1+0x3d0] ;  /* 0x0003d00001177983 */ /* 0x000f220000300800 */
[----:B-1----:R-:W-:-:S03]  /*db60*/  LOP3.LUT R29, R29, 0x7f, RZ, 0xc0, !PT ;  /* 0x0000007f1d1d7812 */ /* 0x002fc600078ec0ff */
[----:B------:R-:W5:Y:S01]  /*db70*/  LDL.LU R22, [R1+0x3cc] ;  /* 0x0003cc0001167983 */ /* 0x000f620000300800 */
[----:B------:R-:W-:-:S03]  /*db80*/  IMAD R8, R7, R8, R20 ;  /* 0x0000000807087224 */ /* 0x000fc600078e0214 */
[----:B------:R-:W5:Y:S01]  /*db90*/  LDL.LU R21, [R1+0x3c8] ;  /* 0x0003c80001157983 */ /* 0x000f620000300800 */
[----:B0-----:R-:W-:-:S03]  /*dba0*/  IMAD R2, R29, UR7, RZ ;  /* 0x000000071d027c24 */ /* 0x001fc6000f8e02ff */
[----:B------:R-:W5:Y:S01]  /*dbb0*/  LDL.LU R20, [R1+0x3c4] ;  /* 0x0003c40001147983 */ /* 0x000f620000300800 */
[----:B------:R-:W-:-:S03]  /*dbc0*/  @!P5 IMAD.IADD R13, R13, 0x1, -R7 ;  /* 0x000000010d0dd824 */ /* 0x000fc600078e0a07 */
[----:B------:R-:W5:Y:S01]  /*dbd0*/  LDL.LU R19, [R1+0x3c0] ;  /* 0x0003c00001137983 */ /* 0x000f620000300800 */
[----:B------:R-:W-:-:S03]  /*dbe0*/  ISETP.GE.AND P5, PT, R6, RZ, PT ;  /* 0x000000ff0600720c */ /* 0x000fc60003fa6270 */
[----:B------:R-:W5:Y:S01]  /*dbf0*/  LDL.LU R29, [R1+0x3bc] ;  /* 0x0003bc00011d7983 */ /* 0x000f620000300800 */
[--C-:B------:R-:W-:Y:S01]  /*dc00*/  @!P0 IMAD.IADD R12, R12, 0x1, -R7.reuse ;  /* 0x000000010c0c8824 */ /* 0x100fe200078e0a07 */
[----:B------:R-:W-:Y:S01]  /*dc10*/  ISETP.GE.AND P0, PT, R5, RZ, PT ;  /* 0x000000ff0500720c */ /* 0x000fe20003f06270 */
[----:B------:R-:W-:Y:S01]  /*dc20*/  @!P2 IMAD.IADD R10, R10, 0x1, -R7 ;  /* 0x000000010a0aa824 */ /* 0x000fe200078e0a07 */
[----:B------:R-:W5:Y:S01]  /*dc30*/  LDL.LU R6, [R1+0x3b8] ;  /* 0x0003b80001067983 */ /* 0x000f620000300800 */
[----:B------:R-:W-:-:S03]  /*dc40*/  ISETP.GE.AND P2, PT, R4, RZ, PT ;  /* 0x000000ff0400720c */ /* 0x000fc60003f46270 */
[----:B------:R-:W5:Y:S04]  /*dc50*/  LDL.LU R5, [R1+0xe0] ;  /* 0x0000e00001057983 */ /* 0x000f680000300800 */
[----:B------:R-:W5:Y:S04]  /*dc60*/  LDL.LU R4, [R1+0xf0] ;  /* 0x0000f00001047983 */ /* 0x000f680000300800 */
[----:B--2---:R-:W2:Y:S01]  /*dc70*/  LDL.LU R3, [R1+0x114] ;  /* 0x0001140001037983 */ /* 0x004ea20000300800 */
[----:B------:R-:W-:-:S13]  /*dc80*/  ISETP.GT.U32.AND P4, PT, R7, R8, PT ;  /* 0x000000080700720c */ /* 0x000fda0003f84070 */
[----:B------:R-:W-:-:S05]  /*dc90*/  @!P4 IMAD.IADD R8, R8, 0x1, -R7 ;  /* 0x000000010808c824 */ /* 0x000fca00078e0a07 */
[----:B------:R-:W-:Y:S01]  /*dca0*/  ISETP.GT.U32.AND P4, PT, R7, R8, PT ;  /* 0x000000080700720c */ /* 0x000fe20003f84070 */
[----:B------:R-:W-:Y:S01]  /*dcb0*/  @!P5 IMAD.MOV R13, RZ, RZ, -R13 ;  /* 0x000000ffff0dd224 */ /* 0x000fe200078e0a0d */
[----:B------:R-:W-:Y:S01]  /*dcc0*/  ISETP.NE.AND P1, PT, R11, RZ, PT ;  /* 0x000000ff0b00720c */ /* 0x000fe20003f25270 */
[----:B------:R-:W-:-:S10]  /*dcd0*/  @!P0 IMAD.MOV R12, RZ, RZ, -R12 ;  /* 0x000000ffff0c8224 */ /* 0x000fd400078e0a0c */
[----:B------:R-:W-:Y:S01]  /*dce0*/  @!P4 IMAD.IADD R8, R8, 0x1, -R7 ;  /* 0x000000010808c824 */ /* 0x000fe200078e0a07 */
[----:B------:R-:W-:Y:S01]  /*dcf0*/  LEA R7, P4, R2, UR8, 0x1 ;  /* 0x0000000802077c11 */ /* 0x000fe2000f8808ff */
[----:B------:R-:W-:Y:S01]  /*dd00*/  @!P2 IMAD.MOV R10, RZ, RZ, -R10 ;  /* 0x000000ffff0aa224 */ /* 0x000fe200078e0a0a */
[----:B------:R-:W2:Y:S01]  /*dd10*/  LDL.LU R2, [R1+0x118] ;  /* 0x0001180001027983 */ /* 0x000ea20000300800 */
[----:B------:R-:W-:Y:S01]  /*dd20*/  LOP3.LUT R11, RZ, R11, RZ, 0x33, !PT ;  /* 0x0000000bff0b7212 */ /* 0x000fe200078e33ff */
[----:B------:R-:W-:Y:S01]  /*dd30*/  @!P6 IMAD.MOV R9, RZ, RZ, -R9 ;  /* 0x000000ffff09e224 */ /* 0x000fe200078e0a09 */
[----:B------:R-:W-:Y:S01]  /*dd40*/  ULDC UR8, c[0x0][0x234] ;  /* 0x00008d0000087ab9 */ /* 0x000fe20000000800 */
[----:B------:R-:W2:Y:S04]  /*dd50*/  LDL.LU R28, [R1+0x11c] ;  /* 0x00011c00011c7983 */ /* 0x000ea80000300800 */
[----:B------:R0:W-:Y:S01]  /*dd60*/  STL [R1+0xbdc], R7 ;  /* 0x000bdc0701007387 */ /* 0x0001e20000100800 */
[----:B------:R-:W-:-:S03]  /*dd70*/  @!P3 IMAD.MOV R8, RZ, RZ, -R8 ;  /* 0x000000ffff08b224 */ /* 0x000fc600078e0a08 */
[----:B------:R3:W-:Y:S01]  /*dd80*/  STL [R1+0xcd8], R0 ;  /* 0x000cd80001007387 */ /* 0x0007e20000100800 */
[----:B0-----:R-:W-:-:S05]  /*dd90*/  IMAD R7, R0, 0x8, R15 ;  /* 0x0000000800077824 */ /* 0x001fca00078e020f */
[----:B------:R-:W-:Y:S04]  /*dda0*/  STL [R1+0xb84], R7 ;  /* 0x000b840701007387 */ /* 0x000fe80000100800 */
[----:B------:R-:W-:Y:S04]  /*ddb0*/  STL [R1+0xcdc], R13 ;  /* 0x000cdc0d01007387 */ /* 0x000fe80000100800 */
[----:B------:R-:W-:Y:S04]  /*ddc0*/  STL [R1+0xce0], R12 ;  /* 0x000ce00c01007387 */ /* 0x000fe80000100800 */
[----:B------:R-:W-:Y:S04]  /*ddd0*/  STL [R1+0xce4], R10 ;  /* 0x000ce40a01007387 */ /* 0x000fe80000100800 */
[----:B------:R-:W-:Y:S04]  /*dde0*/  STL [R1+0xce8], R9 ;  /* 0x000ce80901007387 */ /* 0x000fe80000100800 */
[----:B------:R4:W-:Y:S01]  /*ddf0*/  STL [R1+0xcec], R8 ;  /* 0x000cec0801007387 */ /* 0x0009e20000100800 */
[----:B---3--:R-:W-:-:S02]  /*de00*/  SEL R0, R11, R24, !P1 ;  /* 0x000000180b007207 */ /* 0x008fc40004800000 */
[----:B----4-:R-:W-:-:S03]  /*de10*/  SEL R8, R11, R23, !P1 ;  /* 0x000000170b087207 */ /* 0x010fc60004800000 */
[----:B------:R0:W-:Y:S01]  /*de20*/  STL [R1+0x8], R0 ;  /* 0x0000080001007387 */ /* 0x0001e20000100800 */
[----:B-----5:R-:W-:-:S03]  /*de30*/  SEL R7, R11, R22, !P1 ;  /* 0x000000160b077207 */ /* 0x020fc60004800000 */
[----:B------:R1:W-:Y:S01]  /*de40*/  STL [R1+0x10], R8 ;  /* 0x0000100801007387 */ /* 0x0003e20000100800 */
[----:B0-----:R-:W-:-:S03]  /*de50*/  SEL R0, R11, R21, !P1 ;  /* 0x000000150b007207 */ /* 0x001fc60004800000 */
[----:B------:R0:W-:Y:S01]  /*de60*/  STL [R1+0x1c], R7 ;  /* 0x00001c0701007387 */ /* 0x0001e20000100800 */
[----:B-1----:R-:W-:-:S03]  /*de70*/  SEL R8, R11, R20, !P1 ;  /* 0x000000140b087207 */ /* 0x002fc60004800000 */
[----:B------:R1:W-:Y:S01]  /*de80*/  STL [R1+0x24], R0 ;  /* 0x0000240001007387 */ /* 0x0003e20000100800 */
[----:B0-----:R-:W-:-:S03]  /*de90*/  SEL R7, R11, R19, !P1 ;  /* 0x000000130b077207 */ /* 0x001fc60004800000 */
[----:B------:R-:W-:Y:S01]  /*dea0*/  STL [R1+0x2c], R8 ;  /* 0x00002c0801007387 */ /* 0x000fe20000100800 */
[----:B-1----:R-:W-:-:S03]  /*deb0*/  SEL R0, R11, R29, !P1 ;  /* 0x0000001d0b007207 */ /* 0x002fc60004800000 */
[----:B------:R-:W3:Y:S01]  /*dec0*/  LDL.LU R29, [R1+0x124] ;  /* 0x00012400011d7983 */ /* 0x000ee20000300800 */
[C---:B------:R-:W-:Y:S02]  /*ded0*/  SEL R6, R11.reuse, R6, !P1 ;  /* 0x000000060b067207 */ /* 0x040fe40004800000 */
[C---:B------:R-:W-:Y:S01]  /*dee0*/  SEL R5, R11.reuse, R5, !P1 ;  /* 0x000000050b057207 */ /* 0x040fe20004800000 */
[----:B------:R-:W-:Y:S04]  /*def0*/  STL [R1+0x34], R7 ;  /* 0x0000340701007387 */ /* 0x000fe80000100800 */
[----:B------:R0:W-:Y:S01]  /*df00*/  STL [R1+0x3c], R0 ;  /* 0x00003c0001007387 */ /* 0x0001e20000100800 */
[----:B--2---:R-:W-:-:S03]  /*df10*/  SEL R3, R11, R3, !P1 ;  /* 0x000000030b037207 */ /* 0x004fc60004800000 */
[----:B------:R-:W-:Y:S01]  /*df20*/  STL [R1+0x44], R6 ;  /* 0x0000440601007387 */ /* 0x000fe20000100800 */
[----:B0-----:R-:W-:-:S03]  /*df30*/  SEL R0, R11, R4, !P1 ;  /* 0x000000040b007207 */ /* 0x001fc60004800000 */
[----:B------:R-:W-:Y:S04]  /*df40*/  STL [R1+0xe0], R5 ;  /* 0x0000e00501007387 */ /* 0x000fe80000100800 */
[----:B------:R0:W-:Y:S04]  /*df50*/  STL [R1+0xf0], R0 ;  /* 0x0000f00001007387 */ /* 0x0001e80000100800 */
[----:B------:R-:W-:Y:S04]  /*df60*/  STL [R1+0x114], R3 ;  /* 0x0001140301007387 */ /* 0x000fe80000100800 */
[----:B------:R-:W2:Y:S01]  /*df70*/  LDL.LU R8, [R1+0x138] ;  /* 0x0001380001087983 */ /* 0x000ea20000300800 */
[----:B------:R-:W-:-:S02]  /*df80*/  SEL R2, R11, R2, !P1 ;  /* 0x000000020b027207 */ /* 0x000fc40004800000 */
[----:B0-----:R-:W-:-:S03]  /*df90*/  SEL R0, R11, R28, !P1 ;  /* 0x0000001c0b007207 */ /* 0x001fc60004800000 */
[----:B------:R-:W-:Y:S04]  /*dfa0*/  STL [R1+0x118], R2 ;  /* 0x0001180201007387 */ /* 0x000fe80000100800 */
[----:B--2---:R0:W-:Y:S04]  /*dfb0*/  STL [R1+0xd28], R8 ;  /* 0x000d280801007387 */ /* 0x0041e80000100800 */
[----:B------:R-:W-:Y:S04]  /*dfc0*/  STL [R1+0x11c], R0 ;  /* 0x00011c0001007387 */ /* 0x000fe80000100800 */
[----:B0-----:R-:W2:Y:S01]  /*dfd0*/  LDL.LU R8, [R1+0x134] ;  /* 0x0001340001087983 */ /* 0x001ea20000300800 */
[----:B---3--:R-:W-:-:S03]  /*dfe0*/  SEL R2, R11, R29, !P1 ;  /* 0x0000001d0b027207 */ /* 0x008fc60004800000 */
[----:B--2---:R0:W-:Y:S04]  /*dff0*/  STL [R1+0xd2c], R8 ;  /* 0x000d2c0801007387 */ /* 0x0041e80000100800 */
[----:B0-----:R-:W2:Y:S04]  /*e000*/  LDL.LU R8, [R1+0x12c] ;  /* 0x00012c0001087983 */ /* 0x001ea80000300800 */
[----:B------:R-:W3:Y:S04]  /*e010*/  LDL.LU R9, [R1+0x13c] ;  /* 0x00013c0001097983 */ /* 0x000ee80000300800 */
[----:B------:R-:W4:Y:S04]  /*e020*/  LDL.LU R10, [R1+0x140] ;  /* 0x00014000010a7983 */ /* 0x000f280000300800 */
[----:B------:R-:W5:Y:S04]  /*e030*/  LDL.LU R12, [R1+0x148] ;  /* 0x00014800010c7983 */ /* 0x000f680000300800 */
[----:B------:R-:W5:Y:S04]  /*e040*/  LDL.LU R13, [R1+0x14c] ;  /* 0x00014c00010d7983 */ /* 0x000f680000300800 */
[----:B------:R-:W5:Y:S04]  /*e050*/  LDL.LU R0, [R1+0x158] ;  /* 0x0001580001007983 */ /* 0x000f680000300800 */
[----:B------:R-:W4:Y:S04]  /*e060*/  LDL.LU R7, [R1+0x15c] ;  /* 0x00015c0001077983 */ /* 0x000f280000300800 */
[----:B------:R-:W5:Y:S04]  /*e070*/  LDL.LU R14, [R1+0x160] ;  /* 0x00016000010e7983 */ /* 0x000f680000300800 */
        /* <DEDUP_REMOVED lines=14> */
[----:B------:R0:W-:Y:S04]  /*e160*/  STL [R1+0x124], R2 ;  /* 0x0001240201007387 */ /* 0x0001e80000100800 */
[----:B------:R-:W5:Y:S04]  /*e170*/  LDL.LU R6, [R1+0x1b0] ;  /* 0x0001b00001067983 */ /* 0x000f680000300800 */
[----:B------:R-:W5:Y:S04]  /*e180*/  LDL.LU R5, [R1+0x1dc] ;  /* 0x0001dc0001057983 */ /* 0x000f680000300800 */
[----:B------:R-:W5:Y:S04]  /*e190*/  LDL.LU R4, [R1+0x1e0] ;  /* 0x0001e00001047983 */ /* 0x000f680000300800 */
[----:B------:R-:W5:Y:S04]  /*e1a0*/  LDL.LU R3, [R1+0x1e4] ;  /* 0x0001e40001037983 */ /* 0x000f680000300800 */
[----:B0-----:R-:W5:Y:S04]  /*e1b0*/  LDL.LU R2, [R1+0x1e8] ;  /* 0x0001e80001027983 */ /* 0x001f680000300800 */
[----:B------:R-:W5:Y:S01]  /*e1c0*/  LDL.LU R29, [R1+0x1ec] ;  /* 0x0001ec00011d7983 */ /* 0x000f620000300800 */
[----:B--2---:R-:W-:-:S05]  /*e1d0*/  SEL R8, R11, R8, !P1 ;  /* 0x000000080b087207 */ /* 0x004fca0004800000 */
[----:B------:R0:W-:Y:S04]  /*e1e0*/  STL [R1+0x12c], R8 ;  /* 0x00012c0801007387 */ /* 0x0001e80000100800 */
[----:B0-----:R-:W2:Y:S02]  /*e1f0*/  LDL.LU R8, [R1+0xd2c] ;  /* 0x000d2c0001087983 */ /* 0x001ea40000300800 */
[----:B--2---:R-:W-:-:S05]  /*e200*/  SEL R8, R11, R8, !P1 ;  /* 0x000000080b087207 */ /* 0x004fca0004800000 */
[----:B------:R0:W-:Y:S04]  /*e210*/  STL [R1+0x134], R8 ;  /* 0x0001340801007387 */ /* 0x0001e80000100800 */
[----:B0-----:R-:W2:Y:S01]  /*e220*/  LDL.LU R8, [R1+0xd28] ;  /* 0x000d280001087983 */ /* 0x001ea20000300800 */
[C---:B---3--:R-:W-:Y:S02]  /*e230*/  SEL R9, R11.reuse, R9, !P1 ;  /* 0x000000090b097207 */ /* 0x048fe40004800000 */
[C---:B----4-:R-:W-:Y:S02]  /*e240*/  SEL R7, R11.reuse, R7, !P1 ;  /* 0x000000070b077207 */ /* 0x050fe40004800000 */
[C---:B-----5:R-:W-:Y:S02]  /*e250*/  SEL R6, R11.reuse, R6, !P1 ;  /* 0x000000060b067207 */ /* 0x060fe40004800000 */
[----:B------:R-:W-:-:S02]  /*e260*/  SEL R5, R11, R5, !P1 ;  /* 0x000000050b057207 */ /* 0x000fc40004800000 */
[C---:B------:R-:W-:Y:S02]  /*e270*/  SEL R3, R11.reuse, R3, !P1 ;  /* 0x000000030b037207 */ /* 0x040fe40004800000 */
[----:B--2---:R-:W-:-:S05]  /*e280*/  SEL R8, R11, R8, !P1 ;  /* 0x000000080b087207 */ /* 0x004fca0004800000 */
[----:B------:R0:W-:Y:S04]  /*e290*/  STL [R1+0x138], R8 ;  /* 0x0001380801007387 */ /* 0x0001e80000100800 */
[----:B------:R1:W-:Y:S01]  /*e2a0*/  STL [R1+0x13c], R9 ;  /* 0x00013c0901007387 */ /* 0x0003e20000100800 */
[C---:B0-----:R-:W-:Y:S02]  /*e2b0*/  SEL R8, R11.reuse, R10, !P1 ;  /* 0x0000000a0b087207 */ /* 0x041fe40004800000 */
[C---:B------:R-:W-:Y:S02]  /*e2c0*/  SEL R10, R11.reuse, R12, !P1 ;  /* 0x0000000c0b0a7207 */ /* 0x040fe40004800000 */
[C---:B-1----:R-:W-:Y:S01]  /*e2d0*/  SEL R9, R11.reuse, R13, !P1 ;  /* 0x0000000d0b097207 */ /* 0x042fe20004800000 */
[----:B------:R0:W-:Y:S04]  /*e2e0*/  STL [R1+0x140], R8 ;  /* 0x0001400801007387 */ /* 0x0001e80000100800 */
[----:B------:R-:W-:Y:S01]  /*e2f0*/  STL [R1+0x148], R10 ;  /* 0x0001480a01007387 */ /* 0x000fe20000100800 */
[----:B0-----:R-:W-:-:S03]  /*e300*/  SEL R8, R11, R0, !P1 ;  /* 0x000000000b087207 */ /* 0x001fc60004800000 */
[----:B------:R-:W-:Y:S01]  /*e310*/  STL [R1+0x14c], R9 ;  /* 0x00014c0901007387 */ /* 0x000fe20000100800 */
[----:B------:R-:W-:-:S03]  /*e320*/  SEL R0, R11, R14, !P1 ;  /* 0x0000000e0b007207 */ /* 0x000fc60004800000 */
[----:B------:R0:W-:Y:S04]  /*e330*/  STL [R1+0x158], R8 ;  /* 0x0001580801007387 */ /* 0x0001e80000100800 */
[----:B------:R1:W-:Y:S04]  /*e340*/  STL [R1+0x15c], R7 ;  /* 0x00015c0701007387 */ /* 0x0003e80000100800 */
[----:B------:R2:W-:Y:S01]  /*e350*/  STL [R1+0x160], R0 ;  /* 0x0001600001007387 */ /* 0x0005e20000100800 */
[C---:B0-----:R-:W-:Y:S02]  /*e360*/  SEL R8, R11.reuse, R15, !P1 ;  /* 0x0000000f0b087207 */ /* 0x041fe40004800000 */
[----:B-1----:R-:W-:-:S03]  /*e370*/  SEL R7, R11, R16, !P1 ;  /* 0x000000100b077207 */ /* 0x002fc60004800000 */
[----:B------:R0:W-:Y:S01]  /*e380*/  STL [R1+0x168], R8 ;  /* 0x0001680801007387 */ /* 0x0001e20000100800 */
[----:B--2---:R-:W-:-:S03]  /*e390*/  SEL R0, R11, R17, !P1 ;  /* 0x000000110b007207 */ /* 0x004fc60004800000 */
        /* <DEDUP_REMOVED lines=16> */
[----:B------:R-:W-:Y:S01]  /*e4a0*/  STL [R1+0x194], R8 ;  /* 0x0001940801007387 */ /* 0x000fe20000100800 */
[----:B--2---:R-:W-:-:S03]  /*e4b0*/  SEL R0, R11, R28, !P1 ;  /* 0x0000001c0b007207 */ /* 0x004fc60004800000 */
[----:B------:R-:W2:Y:S04]  /*e4c0*/  LDL.LU R28, [R1+0x1f0] ;  /* 0x0001f000011c7983 */ /* 0x000ea80000300800 */
[----:B------:R0:W-:Y:S04]  /*e4d0*/  STL [R1+0x198], R7 ;  /* 0x0001980701007387 */ /* 0x0001e80000100800 */
[----:B------:R1:W-:Y:S01]  /*e4e0*/  STL [R1+0x19c], R0 ;  /* 0x00019c0001007387 */ /* 0x0003e20000100800 */
[C---:B0-----:R-:W-:Y:S02]  /*e4f0*/  SEL R7, R11.reuse, R20, !P1 ;  /* 0x000000140b077207 */ /* 0x041fe40004800000 */
[----:B-1----:R-:W-:-:S03]  /*e500*/  SEL R0, R11, R19, !P1 ;  /* 0x000000130b007207 */ /* 0x002fc60004800000 */
[----:B------:R-:W-:Y:S04]  /*e510*/  STL [R1+0x1a0], R7 ;  /* 0x0001a00701007387 */ /* 0x000fe80000100800 */
[----:B------:R0:W-:Y:S04]  /*e520*/  STL [R1+0x1a4], R0 ;  /* 0x0001a40001007387 */ /* 0x0001e80000100800 */
[----:B------:R-:W-:Y:S01]  /*e530*/  STL [R1+0x1b0], R6 ;  /* 0x0001b00601007387 */ /* 0x000fe20000100800 */
[----:B0-----:R-:W-:-:S03]  /*e540*/  SEL R0, R11, R4, !P1 ;  /* 0x000000040b007207 */ /* 0x001fc60004800000 */
[----:B------:R-:W-:Y:S04]  /*e550*/  STL [R1+0x1dc], R5 ;  /* 0x0001dc0501007387 */ /* 0x000fe80000100800 */
[----:B------:R0:W-:Y:S04]  /*e560*/  STL [R1+0x1e0], R0 ;  /* 0x0001e00001007387 */ /* 0x0001e80000100800 */
[----:B------:R-:W-:Y:S04]  /*e570*/  STL [R1+0x1e4], R3 ;  /* 0x0001e40301007387 */ /* 0x000fe80000100800 */
[----:B------:R-:W3:Y:S01]  /*e580*/  LDL.LU R8, [R1+0x200] ;  /* 0x0002000001087983 */ /* 0x000ee20000300800 */
[----:B------:R-:W-:-:S02]  /*e590*/  SEL R2, R11, R2, !P1 ;  /* 0x000000020b027207 */ /* 0x000fc40004800000 */
[----:B0-----:R-:W-:-:S03]  /*e5a0*/  SEL R0, R11, R29, !P1 ;  /* 0x0000001d0b007207 */ /* 0x001fc60004800000 */
[----:B------:R-:W-:Y:S04]  /*e5b0*/  STL [R1+0x1e8], R2 ;  /* 0x0001e80201007387 */ /* 0x000fe80000100800 */
[----:B---3--:R0:W-:Y:S04]  /*e5c0*/  STL [R1+0xd20], R8 ;  /* 0x000d200801007387 */ /* 0x0081e80000100800 */
[----:B------:R-:W-:Y:S04]  /*e5d0*/  STL [R1+0x1ec], R0 ;  /* 0x0001ec0001007387 */ /* 0x000fe80000100800 */
[----:B0-----:R-:W3:Y:S01]  /*e5e0*/  LDL.LU R8, [R1+0x1f8] ;  /* 0x0001f80001087983 */ /* 0x001ee20000300800 */
[----:B--2---:R-:W-:-:S03]  /*e5f0*/  SEL R2, R11, R28, !P1 ;  /* 0x0000001c0b027207 */ /* 0x004fc60004800000 */
[----:B---3--:R0:W-:Y:S04]  /*e600*/  STL [R1+0xd24], R8 ;  /* 0x000d240801007387 */ /* 0x0081e80000100800 */
[----:B0-----:R-:W2:Y:S04]  /*e610*/  LDL.LU R8, [R1+0x1f4] ;  /* 0x0001f40001087983 */ /* 0x001ea80000300800 */
[----:B------:R-:W3:Y:S04]  /*e620*/  LDL.LU R9, [R1+0x204] ;  /* 0x0002040001097983 */ /* 0x000ee80000300800 */
        /* <DEDUP_REMOVED lines=21> */
[----:B------:R-:W3:Y:S04]  /*e780*/  LDL.LU R6, [R1+0x260] ;  /* 0x0002600001067983 */ /* 0x000ee80000300800 */
[----:B------:R-:W4:Y:S04]  /*e790*/  LDL.LU R5, [R1+0x264] ;  /* 0x0002640001057983 */ /* 0x000f280000300800 */
        /* <DEDUP_REMOVED lines=13> */
[----:B--2---:R-:W-:-:S05]  /*e870*/  SEL R8, R11, R8, !P1 ;  /* 0x000000080b087207 */ /* 0x004fca0004800000 */
[----:B------:R0:W-:Y:S02]  /*e880*/  STL [R1+0x200], R8 ;  /* 0x0002000801007387 */ /* 0x0001e40000100800 */
[C---:B0-----:R-:W-:Y:S02]  /*e890*/  SEL R8, R11.reuse, R9, !P1 ;  /* 0x000000090b087207 */ /* 0x041fe40004800000 */
[----:B------:R-:W-:-:S03]  /*e8a0*/  SEL R9, R11, R10, !P1 ;  /* 0x0000000a0b097207 */ /* 0x000fc60004800000 */
[----:B------:R0:W-:Y:S01]  /*e8b0*/  STL [R1+0x204], R8 ;  /* 0x0002040801007387 */ /* 0x0001e20000100800 */
[----:B------:R-:W-:-:S03]  /*e8c0*/  SEL R10, R11, R13, !P1 ;  /* 0x0000000d0b0a7207 */ /* 0x000fc60004800000 */
[----:B------:R1:W-:Y:S01]  /*e8d0*/  STL [R1+0x208], R9 ;  /* 0x0002080901007387 */ /* 0x0003e20000100800 */
[C---:B0-----:R-:W-:Y:S02]  /*e8e0*/  SEL R8, R11.reuse, R12, !P1 ;  /* 0x0000000c0b087207 */ /* 0x041fe40004800000 */
[----:B-1----:R-:W-:-:S03]  /*e8f0*/  SEL R9, R11, R0, !P1 ;  /* 0x000000000b097207 */ /* 0x002fc60004800000 */
[----:B------:R0:W-:Y:S01]  /*e900*/  STL [R1+0x20c], R8 ;  /* 0x00020c0801007387 */ /* 0x0001e20000100800 */
[----:B------:R-:W-:-:S03]  /*e910*/  SEL R0, R11, R14, !P1 ;  /* 0x0000000e0b007207 */ /* 0x000fc60004800000 */
[----:B------:R-:W-:Y:S01]  /*e920*/  STL [R1+0x214], R10 ;  /* 0x0002140a01007387 */ /* 0x000fe20000100800 */
[----:B0-----:R-:W-:-:S03]  /*e930*/  SEL R8, R11, R7, !P1 ;  /* 0x000000070b087207 */ /* 0x001fc60004800000 */
[----:B------:R-:W-:Y:S01]  /*e940*/  STL [R1+0x218], R9 ;  /* 0x0002180901007387 */ /* 0x000fe20000100800 */
[----:B------:R-:W-:-:S03]  /*e950*/  SEL R7, R11, R15, !P1 ;  /* 0x0000000f0b077207 */ /* 0x000fc60004800000 */
[----:B------:R0:W-:Y:S04]  /*e960*/  STL [R1+0x21c], R8 ;  /* 0x00021c0801007387 */ /* 0x0001e80000100800 */
[----:B------:R1:W-:Y:S01]  /*e970*/  STL [R1+0x220], R0 ;  /* 0x0002200001007387 */ /* 0x0003e20000100800 */
[----:B0-----:R-:W-:-:S03]  /*e980*/  SEL R8, R11, R16, !P1 ;  /* 0x000000100b087207 */ /* 0x001fc60004800000 */
[----:B------:R0:W-:Y:S01]  /*e990*/  STL [R1+0x224], R7 ;  /* 0x0002240701007387 */ /* 0x0001e20000100800 */
[----:B-1----:R-:W-:-:S03]  /*e9a0*/  SEL R0, R11, R17, !P1 ;  /* 0x000000110b007207 */ /* 0x002fc60004800000 */
        /* <DEDUP_REMOVED lines=12> */
[----:B------:R1:W-:Y:S01]  /*ea70*/  STL [R1+0x244], R8 ;  /* 0x0002440801007387 */ /* 0x0003e20000100800 */
[----:B0-----:R-:W-:-:S03]  /*ea80*/  SEL R7, R11, R29, !P1 ;  /* 0x0000001d0b077207 */ /* 0x001fc60004800000 */
[----:B------:R-:W2:Y:S04]  /*ea90*/  LDL.LU R29, [R1+0x280] ;  /* 0x00028000011d7983 */ /* 0x000ea80000300800 */
[----:B------:R0:W-:Y:S01]  /*eaa0*/  STL [R1+0x248], R0 ;  /* 0x0002480001007387 */ /* 0x0001e20000100800 */
[----:B-1----:R-:W-:-:S03]  /*eab0*/  SEL R8, R11, R21, !P1 ;  /* 0x000000150b087207 */ /* 0x002fc60004800000 */
[----:B------:R1:W-:Y:S01]  /*eac0*/  STL [R1+0x24c], R7 ;  /* 0x00024c0701007387 */ /* 0x0003e20000100800 */
[C---:B0-----:R-:W-:Y:S02]  /*ead0*/  SEL R0, R11.reuse, R22, !P1 ;  /* 0x000000160b007207 */ /* 0x041fe40004800000 */
[----:B-1----:R-:W-:-:S03]  /*eae0*/  SEL R7, R11, R20, !P1 ;  /* 0x000000140b077207 */ /* 0x002fc60004800000 */
[----:B------:R0:W-:Y:S04]  /*eaf0*/  STL [R1+0x250], R0 ;  /* 0x0002500001007387 */ /* 0x0001e80000100800 */
[----:B------:R-:W-:Y:S01]  /*eb00*/  STL [R1+0x254], R8 ;  /* 0x0002540801007387 */ /* 0x000fe20000100800 */
[----:B0-----:R-:W-:-:S03]  /*eb10*/  SEL R0, R11, R19, !P1 ;  /* 0x000000130b007207 */ /* 0x001fc60004800000 */
        /* <DEDUP_REMOVED lines=57> */
[C---:B------:R-:W-:Y:S02]  /*eeb0*/  SEL R9, R11.reuse, R10, !P1 ;  /* 0x0000000a0b097207 */ /* 0x040fe40004800000 */
[C---:B------:R-:W-:Y:S01]  /*eec0*/  SEL R10, R11.reuse, R12, !P1 ;  /* 0x0000000c0b0a7207 */ /* 0x040fe20004800000 */
[----:B------:R0:W-:Y:S04]  /*eed0*/  STL [R1+0x2ec], R8 ;  /* 0x0002ec0801007387 */ /* 0x0001e80000100800 */
[----:B------:R1:W-:Y:S01]  /*eee0*/  STL [R1+0x2e8], R9 ;  /* 0x0002e80901007387 */ /* 0x0003e20000100800 */
[----:B0-----:R-:W-:-:S03]  /*eef0*/  SEL R8, R11, R13, !P1 ;  /* 0x0000000d0b087207 */ /* 0x001fc60004800000 */
[----:B------:R-:W-:Y:S01]  /*ef00*/  STL [R1+0x2e4], R10 ;  /* 0x0002e40a01007387 */ /* 0x000fe20000100800 */
[C---:B-1----:R-:W-:Y:S02]  /*ef10*/  SEL R9, R11.reuse, R0, !P1 ;  /* 0x000000000b097207 */ /* 0x042fe40004800000 */
[C---:B------:R-:W-:Y:S01]  /*ef20*/  SEL R0, R11.reuse, R7, !P1 ;  /* 0x000000070b007207 */ /* 0x040fe20004800000 */
[----:B------:R0:W-:Y:S01]  /*ef30*/  STL [R1+0x2e0], R8 ;  /* 0x0002e00801007387 */ /* 0x0001e20000100800 */
[----:B------:R-:W-:-:S03]  /*ef40*/  SEL R7, R11, R15, !P1 ;  /* 0x0000000f0b077207 */ /* 0x000fc60004800000 */
[----:B------:R-:W-:Y:S04]  /*ef50*/  STL [R1+0x348], R9 ;  /* 0x0003480901007387 */ /* 0x000fe80000100800 */
[----:B------:R1:W-:Y:S01]  /*ef60*/  STL [R1+0x344], R0 ;  /* 0x0003440001007387 */ /* 0x0003e20000100800 */
[----:B0-----:R-:W-:-:S05]  /*ef70*/  SEL R8, R11, R14, !P1 ;  /* 0x0000000e0b087207 */ /* 0x001fca0004800000 */
        /* <DEDUP_REMOVED lines=14> */
[----:B------:R-:W2:Y:S04]  /*f060*/  LDL.LU R28, [R1+0x370] ;  /* 0x00037000011c7983 */ /* 0x000ea80000300800 */
[----:B------:R1:W-:Y:S01]  /*f070*/  STL [R1+0x374], R7 ;  /* 0x0003740701007387 */ /* 0x0003e20000100800 */
[----:B0-----:R-:W-:-:S03]  /*f080*/  SEL R8, R11, R24, !P1 ;  /* 0x000000180b087207 */ /* 0x001fc60004800000 */
[----:B------:R0:W-:Y:S01]  /*f090*/  STL [R1+0x390], R0 ;  /* 0x0003900001007387 */ /* 0x0001e20000100800 */
[----:B-1----:R-:W-:-:S03]  /*f0a0*/  SEL R7, R11, R23, !P1 ;  /* 0x000000170b077207 */ /* 0x002fc60004800000 */
[----:B------:R1:W-:Y:S01]  /*f0b0*/  STL [R1+0x3a8], R8 ;  /* 0x0003a80801007387 */ /* 0x0003e20000100800 */
[----:B0-----:R-:W-:-:S03]  /*f0c0*/  SEL R0, R11, R22, !P1 ;  /* 0x000000160b007207 */ /* 0x001fc60004800000 */
[----:B------:R0:W-:Y:S04]  /*f0d0*/  STL [R1+0x3a4], R7 ;  /* 0x0003a40701007387 */ /* 0x0001e80000100800 */
[----:B------:R3:W-:Y:S01]  /*f0e0*/  STL [R1+0x3a0], R0 ;  /* 0x0003a00001007387 */ /* 0x0007e20000100800 */
[C---:B-1----:R-:W-:Y:S02]  /*f0f0*/  SEL R8, R11.reuse, R21, !P1 ;  /* 0x000000150b087207 */ /* 0x042fe40004800000 */
[----:B0-----:R-:W-:-:S03]  /*f100*/  SEL R7, R11, R20, !P1 ;  /* 0x000000140b077207 */ /* 0x001fc60004800000 */
[----:B------:R-:W-:Y:S01]  /*f110*/  STL [R1+0x39c], R8 ;  /* 0x00039c0801007387 */ /* 0x000fe20000100800 */
[----:B---3--:R-:W-:-:S03]  /*f120*/  SEL R0, R11, R19, !P1 ;  /* 0x000000130b007207 */ /* 0x008fc60004800000 */
        /* <DEDUP_REMOVED lines=81> */
[----:B------:R1:W-:Y:S04]  /*f640*/  STL [R1+0x360], R7 ;  /* 0x0003600701007387 */ /* 0x0003e80000100800 */
[----:B------:R3:W-:Y:S01]  /*f650*/  STL [R1+0x35c], R0 ;  /* 0x00035c0001007387 */ /* 0x0007e20000100800 */
[C---:B0-----:R-:W-:Y:S02]  /*f660*/  SEL R8, R11.reuse, R24, !P1 ;  /* 0x000000180b087207 */ /* 0x041fe40004800000 */
[----:B-1----:R-:W-:-:S02]  /*f670*/  SEL R7, R11, R26, !P1 ;  /* 0x0000001a0b077207 */ /* 0x002fc40004800000 */
[----:B---3--:R-:W-:-:S03]  /*f680*/  SEL R0, R11, R25, !P1 ;  /* 0x000000190b007207 */ /* 0x008fc60004800000 */
        /* <DEDUP_REMOVED lines=94> */
[----:B------:R1:W-:Y:S01]  /*fc70*/  STL [R1+0x2ac], R8 ;  /* 0x0002ac0801007387 */ /* 0x0003e20000100800 */
[----:B0-----:R-:W-:-:S03]  /*fc80*/  SEL R0, R11, R25, !P1 ;  /* 0x000000190b007207 */ /* 0x001fc60004800000 */
[----:B------:R0:W-:Y:S01]  /*fc90*/  STL [R1+0x2a8], R7 ;  /* 0x0002a80701007387 */ /* 0x0001e20000100800 */
[----:B-1----:R-:W-:-:S03]  /*fca0*/  SEL R8, R11, R24, !P1 ;  /* 0x000000180b087207 */ /* 0x002fc60004800000 */
        /* <DEDUP_REMOVED lines=16> */
[----:B------:R-:W-:Y:S01]  /*fdb0*/  STL [R1+0x230], R3 ;  /* 0x0002300301007387 */ /* 0x000fe20000100800 */
[----:B0-----:R-:W-:-:S03]  /*fdc0*/  SEL R0, R11, R29, !P1 ;  /* 0x0000001d0b007207 */ /* 0x001fc60004800000 */
[----:B------:R-:W3:Y:S01]  /*fdd0*/  LDL.LU R29, [R1+0x1bc] ;  /* 0x0001bc00011d7983 */ /* 0x000ee20000300800 */
[----:B------:R-:W-:-:S05]  /*fde0*/  SEL R2, R11, R2, !P1 ;  /* 0x000000020b027207 */ /* 0x000fca0004800000 */
        /* <DEDUP_REMOVED lines=15> */
[----:B------:R-:W5:Y:S04]  /*fee0*/  LDL.LU R15, [R1] ;  /* 0x00000000010f7983 */ /* 0x000f680000300800 */
        /* <DEDUP_REMOVED lines=26> */
[----:B--2---:R-:W-:-:S05]  /*10090*/  SEL R29, R11, R29, !P1 ;  /* 0x0000001d0b1d7207 */ /* 0x004fca0004800000 */
[----:B------:R0:W-:Y:S04]  /*100a0*/  STL [R1+0x1cc], R29 ;  /* 0x0001cc1d01007387 */ /* 0x0001e80000100800 */
[----:B0-----:R-:W2:Y:S04]  /*100b0*/  LDL.LU R29, [R1+0xcfc] ;  /* 0x000cfc00011d7983 */ /* 0x001ea80000300800 */
[----:B------:R4:W-:Y:S02]  /*100c0*/  STL [R1+0x1c8], R8 ;  /* 0x0001c80801007387 */ /* 0x0009e40000100800 */
[----:B----4-:R-:W-:-:S02]  /*100d0*/  SEL R8, R11, R9, !P1 ;  /* 0x000000090b087207 */ /* 0x010fc40004800000 */
[C---:B-----5:R-:W-:Y:S02]  /*100e0*/  SEL R9, R11.reuse, R10, !P1 ;  /* 0x0000000a0b097207 */ /* 0x060fe40004800000 */
        /* <DEDUP_REMOVED lines=10> */
[----:B------:R-:W-:Y:S01]  /*10190*/  STL [R1+0x18c], R0 ;  /* 0x00018c0001007387 */ /* 0x000fe20000100800 */
[----:B0-----:R-:W-:-:S05]  /*101a0*/  SEL R8, R11, R14, !P1 ;  /* 0x0000000e0b087207 */ /* 0x001fca0004800000 */
[----:B------:R0:W-:Y:S04]  /*101b0*/  STL [R1+0x184], R8 ;  /* 0x0001840801007387 */ /* 0x0001e80000100800 */
[----:B------:R1:W-:Y:S01]  /*101c0*/  STL [R1+0x164], R7 ;  /* 0x0001640701007387 */ /* 0x0003e20000100800 */
[C---:B0-----:R-:W-:Y:S02]  /*101d0*/  SEL R8, R11.reuse, R16, !P1 ;  /* 0x000000100b087207 */ /* 0x041fe40004800000 */
[C---:B-1----:R-:W-:Y:S02]  /*101e0*/  SEL R7, R11.reuse, R17, !P1 ;  /* 0x000000110b077207 */ /* 0x042fe40004800000 */
[C---:B------:R-:W-:Y:S02]  /*101f0*/  SEL R6, R11.reuse, R6, !P1 ;  /* 0x000000060b067207 */ /* 0x040fe40004800000 */
[----:B------:R-:W-:-:S02]  /*10200*/  SEL R5, R11, R5, !P1 ;  /* 0x000000050b057207 */ /* 0x000fc40004800000 */
[C---:B------:R-:W-:Y:S02]  /*10210*/  SEL R3, R11.reuse, R3, !P1 ;  /* 0x000000030b037207 */ /* 0x040fe40004800000 */
[----:B--2---:R-:W-:-:S05]  /*10220*/  SEL R0, R11, R29, !P1 ;  /* 0x0000001d0b007207 */ /* 0x004fca0004800000 */
        /* <DEDUP_REMOVED lines=21> */
[----:B------:R-:W-:Y:S04]  /*10380*/  STL [R1+0xec], R7 ;  /* 0x0000ec0701007387 */ /* 0x000fe80000100800 */
[----:B------:R0:W-:Y:S04]  /*10390*/  STL [R1+0xe8], R0 ;  /* 0x0000e80001007387 */ /* 0x0001e80000100800 */
        /* <DEDUP_REMOVED lines=11> */
[----:B0-----:R-:W2:Y:S04]  /*10450*/  LDL.LU R8, [R1+0xbc] ;  /* 0x0000bc0001087983 */ /* 0x001ea80000300800 */
[----:B--2---:R0:W-:Y:S04]  /*10460*/  STL [R1+0xcf4], R8 ;  /* 0x000cf40801007387 */ /* 0x0041e80000100800 */
[----:B0-----:R-:W2:Y:S04]  /*10470*/  LDL.LU R8, [R1+0x1b8] ;  /* 0x0001b80001087983 */ /* 0x001ea80000300800 */
[----:B--2---:R0:W-:Y:S04]  /*10480*/  STL [R1+0xcf8], R8 ;  /* 0x000cf80801007387 */ /* 0x0041e80000100800 */
        /* <DEDUP_REMOVED lines=27> */
[----:B------:R-:W5:Y:S01]  /*10640*/  LDL.LU R7, [R1+0x4c] ;  /* 0x00004c0001077983 */ /* 0x000f620000300800 */
[----:B--2---:R-:W-:-:S05]  /*10650*/  SEL R8, R11, R8, !P1 ;  /* 0x000000080b087207 */ /* 0x004fca0004800000 */
[----:B------:R0:W-:Y:S04]  /*10660*/  STL [R1+0xc8], R8 ;  /* 0x0000c80801007387 */ /* 0x0001e80000100800 */
[----:B0-----:R-:W2:Y:S02]  /*10670*/  LDL.LU R8, [R1+0xcf8] ;  /* 0x000cf80001087983 */ /* 0x001ea40000300800 */
        /* <DEDUP_REMOVED lines=11> */
[C---:B------:R-:W-:Y:S02]  /*10730*/  SEL R14, R11.reuse, R14, !P1 ;  /* 0x0000000e0b0e7207 */ /* 0x040fe40004800000 */
[C---:B------:R-:W-:Y:S02]  /*10740*/  SEL R15, R11.reuse, R15, !P1 ;  /* 0x0000000f0b0f7207 */ /* 0x040fe40004800000 */
[C---:B------:R-:W-:Y:S02]  /*10750*/  SEL R16, R11.reuse, R16, !P1 ;  /* 0x000000100b107207 */ /* 0x040fe40004800000 */
[C---:B------:R-:W-:Y:S02]  /*10760*/  SEL R17, R11.reuse, R17, !P1 ;  /* 0x000000110b117207 */ /* 0x040fe40004800000 */
        /* <DEDUP_REMOVED lines=16> */
[----:B--2---:R-:W-:-:S05]  /*10870*/  SEL R8, R11, R8, !P1 ;  /* 0x000000080b087207 */ /* 0x004fca0004800000 */
[----:B------:R0:W-:Y:S04]  /*10880*/  STL [R1+0xbc], R8 ;  /* 0x0000bc0801007387 */ /* 0x0001e80000100800 */
[----:B0-----:R-:W2:Y:S04]  /*10890*/  LDL.LU R8, [R1+0xcec] ;  /* 0x000cec0001087983 */ /* 0x001ea80000300800 */
[----:B------:R0:W-:Y:S04]  /*108a0*/  STL [R1+0xb8], R9 ;  /* 0x0000b80901007387 */ /* 0x0001e80000100800 */
[----:B0-----:R-:W3:Y:S04]  /*108b0*/  LDL.LU R9, [R1+0xce8] ;  /* 0x000ce80001097983 */ /* 0x001ee80000300800 */
[----:B------:R0:W-:Y:S04]  /*108c0*/  STL [R1+0xb4], R10 ;  /* 0x0000b40a01007387 */ /* 0x0001e80000100800 */
[----:B0-----:R-:W4:Y:S04]  /*108d0*/  LDL.LU R10, [R1+0xce4] ;  /* 0x000ce400010a7983 */ /* 0x001f280000300800 */
[----:B------:R0:W-:Y:S04]  /*108e0*/  STL [R1+0xb0], R12 ;  /* 0x0000b00c01007387 */ /* 0x0001e80000100800 */
[----:B0-----:R-:W5:Y:S04]  /*108f0*/  LDL.LU R12, [R1+0xce0] ;  /* 0x000ce000010c7983 */ /* 0x001f680000300800 */
        /* <DEDUP_REMOVED lines=43> */
[----:B0-----:R-:W3:Y:S01]  /*10bb0*/  LDL.LU R28, [R1+0xc88] ;  /* 0x000c8800011c7983 */ /* 0x001ee20000300800 */
[----:B------:R-:W-:-:S05]  /*10bc0*/  SEL R29, R11, R29, !P1 ;  /* 0x0000001d0b1d7207 */ /* 0x000fca0004800000 */
[----:B------:R0:W-:Y:S02]  /*10bd0*/  STL [R1+0x54], R29 ;  /* 0x0000541d01007387 */ /* 0x0001e40000100800 */
[----:B0-----:R-:W-:-:S05]  /*10be0*/  SEL R29, R11, R7, !P1 ;  /* 0x000000070b1d7207 */ /* 0x001fca0004800000 */
[----:B------:R-:W-:Y:S01]  /*10bf0*/  STL [R1+0x50], R29 ;  /* 0x0000501d01007387 */ /* 0x000fe20000100800 */
[C---:B-----5:R-:W-:Y:S02]  /*10c00*/  SEL R3, R11.reuse, R3, !P1 ;  /* 0x000000030b037207 */ /* 0x060fe40004800000 */
[C---:B--2---:R-:W-:Y:S02]  /*10c10*/  SEL R7, R11.reuse, R2, !P1 ;  /* 0x000000020b077207 */ /* 0x044fe40004800000 */
[C---:B----4-:R-:W-:Y:S02]  /*10c20*/  SEL R2, R11.reuse, R4, !P1 ;  /* 0x000000040b027207 */ /* 0x050fe40004800000 */
[C---:B---3--:R-:W-:Y:S02]  /*10c30*/  SEL R4, R11.reuse, R5, !P1 ;  /* 0x000000050b047207 */ /* 0x048fe40004800000 */
[----:B------:R-:W-:-:S05]  /*10c40*/  SEL R28, R11, R28, !P1 ;  /* 0x0000001c0b1c7207 */ /* 0x000fca0004800000 */
[----:B------:R-:W-:Y:S04]  /*10c50*/  STL [R1+0x4c], R28 ;  /* 0x00004c1c01007387 */ /* 0x000fe80000100800 */
[----:B------:R-:W-:Y:S04]  /*10c60*/  STL [R1+0x48], R7 ;  /* 0x0000480701007387 */ /* 0x000fe80000100800 */
[----:B------:R0:W-:Y:S04]  /*10c70*/  STL [R1+0x40], R3 ;  /* 0x0000400301007387 */ /* 0x0001e80000100800 */
[----:B------:R1:W-:Y:S04]  /*10c80*/  STL [R1+0x38], R2 ;  /* 0x0000380201007387 */ /* 0x0003e80000100800 */
[----:B------:R2:W-:Y:S01]  /*10c90*/  STL [R1+0x30], R4 ;  /* 0x0000300401007387 */ /* 0x0005e20000100800 */
[----:B0-----:R-:W-:-:S02]  /*10ca0*/  SEL R3, R11, R6, !P1 ;  /* 0x000000060b037207 */ /* 0x001fc40004800000 */
[----:B-1----:R-:W-:-:S03]  /*10cb0*/  SEL R2, R11, R19, !P1 ;  /* 0x000000130b027207 */ /* 0x002fc60004800000 */
[----:B------:R0:W-:Y:S01]  /*10cc0*/  STL [R1+0x28], R3 ;  /* 0x0000280301007387 */ /* 0x0001e20000100800 */
[----:B--2---:R-:W-:-:S03]  /*10cd0*/  SEL R4, R11, R20, !P1 ;  /* 0x000000140b047207 */ /* 0x004fc60004800000 */
[----:B------:R1:W-:Y:S04]  /*10ce0*/  STL [R1+0x20], R2 ;  /* 0x0000200201007387 */ /* 0x0003e80000100800 */
[----:B------:R-:W-:Y:S01]  /*10cf0*/  STL [R1+0x18], R4 ;  /* 0x0000180401007387 */ /* 0x000fe20000100800 */
[----:B0-----:R-:W-:-:S03]  /*10d00*/  SEL R3, R11, R21, !P1 ;  /* 0x000000150b037207 */ /* 0x001fc60004800000 */
[----:B------:R-:W2:Y:S01]  /*10d10*/  LDL R6, [R1+0xb84] ;  /* 0x000b840001067983 */ /* 0x000ea20000100800 */
[----:B-1----:R-:W-:-:S03]  /*10d20*/  SEL R2, R11, R22, !P1 ;  /* 0x000000160b027207 */ /* 0x002fc60004800000 */
[----:B------:R0:W-:Y:S04]  /*10d30*/  STL [R1+0xc], R3 ;  /* 0x00000c0301007387 */ /* 0x0001e80000100800 */
[----:B0-----:R-:W3:Y:S04]  /*10d40*/  LDL.LU R3, [R1+0x8] ;  /* 0x0000080001037983 */ /* 0x001ee80000300800 */
[----:B------:R0:W-:Y:S04]  /*10d50*/  STL [R1+0x4], R2 ;  /* 0x0000040201007387 */ /* 0x0001e80000100800 */
[----:B------:R-:W4:Y:S01]  /*10d60*/  LDL.LU R4, [R1+0x10] ;  /* 0x0000100001047983 */ /* 0x000f220000300800 */
[----:B------:R-:W-:-:S02]  /*10d70*/  SEL R7, R11, R23, !P1 ;  /* 0x000000170b077207 */ /* 0x000fc40004800000 */
[C---:B------:R-:W-:Y:S01]  /*10d80*/  SEL R29, R11.reuse, R24, !P1 ;  /* 0x000000180b1d7207 */ /* 0x040fe20004800000 */
[----:B------:R-:W5:Y:S01]  /*10d90*/  LDL.LU R5, [R1+0x1c] ;  /* 0x00001c0001057983 */ /* 0x000f620000300800 */
[----:B0-----:R-:W0:Y:S01]  /*10da0*/  S2R R2, SR_TID.X ;  /* 0x0000000000027919 */ /* 0x001e220000002100 */
[C---:B------:R-:W-:Y:S02]  /*10db0*/  SEL R28, R11.reuse, R25, !P1 ;  /* 0x000000190b1c7207 */ /* 0x040fe40004800000 */
[C---:B------:R-:W-:Y:S01]  /*10dc0*/  SEL R26, R11.reuse, R26, !P1 ;  /* 0x0000001a0b1a7207 */ /* 0x040fe20004800000 */
[----:B------:R2:W-:Y:S01]  /*10dd0*/  STL [R1+0xbe0], R7 ;  /* 0x000be00701007387 */ /* 0x0005e20000100800 */
[C---:B------:R-:W-:Y:S02]  /*10de0*/  SEL R27, R11.reuse, R27, !P1 ;  /* 0x0000001b0b1b7207 */ /* 0x040fe40004800000 */
[C---:B------:R-:W-:Y:S01]  /*10df0*/  SEL R18, R11.reuse, R18, !P1 ;  /* 0x000000120b127207 */ /* 0x040fe20004800000 */
[----:B------:R-:W-:Y:S01]  /*10e00*/  STL [R1+0xbe4], R29 ;  /* 0x000be41d01007387 */ /* 0x000fe20000100800 */
[----:B------:R-:W-:-:S02]  /*10e10*/  SEL R17, R11, R17, !P1 ;  /* 0x000000110b117207 */ /* 0x000fc40004800000 */
[C---:B------:R-:W-:Y:S01]  /*10e20*/  SEL R16, R11.reuse, R16, !P1 ;  /* 0x000000100b107207 */ /* 0x040fe20004800000 */
[----:B------:R-:W-:Y:S01]  /*10e30*/  STL [R1+0xbe8], R28 ;  /* 0x000be81c01007387 */ /* 0x000fe20000100800 */
[C---:B------:R-:W-:Y:S02]  /*10e40*/  SEL R15, R11.reuse, R15, !P1 ;  /* 0x0000000f0b0f7207 */ /* 0x040fe40004800000 */
[C---:B------:R-:W-:Y:S01]  /*10e50*/  SEL R14, R11.reuse, R14, !P1 ;  /* 0x0000000e0b0e7207 */ /* 0x040fe20004800000 */
[----:B------:R-:W-:Y:S01]  /*10e60*/  STL [R1+0xbec], R26 ;  /* 0x000bec1a01007387 */ /* 0x000fe20000100800 */
[----:B------:R-:W-:-:S03]  /*10e70*/  SEL R13, R11, R13, !P1 ;  /* 0x0000000d0b0d7207 */ /* 0x000fc60004800000 */
[----:B------:R-:W-:Y:S01]  /*10e80*/  STL [R1+0xbf0], R27 ;  /* 0x000bf01b01007387 */ /* 0x000fe20000100800 */
[----:B------:R-:W-:-:S03]  /*10e90*/  SEL R12, R11, R12, !P1 ;  /* 0x0000000c0b0c7207 */ /* 0x000fc60004800000 */
[----:B------:R-:W-:Y:S01]  /*10ea0*/  STL [R1+0xbf4], R18 ;  /* 0x000bf41201007387 */ /* 0x000fe20000100800 */
[C---:B------:R-:W-:Y:S02]  /*10eb0*/  SEL R10, R11.reuse, R10, !P1 ;  /* 0x0000000a0b0a7207 */ /* 0x040fe40004800000 */
[----:B0-----:R-:W-:Y:S01]  /*10ec0*/  LOP3.LUT R2, R2, 0x7f, RZ, 0xc0, !PT ;  /* 0x0000007f02027812 */ /* 0x001fe200078ec0ff */
[----:B------:R-:W-:Y:S01]  /*10ed0*/  STL [R1+0xbf8], R17 ;  /* 0x000bf81101007387 */ /* 0x000fe20000100800 */
[----:B------:R-:W-:-:S03]  /*10ee0*/  SEL R9, R11, R9, !P1 ;  /* 0x000000090b097207 */ /* 0x000fc60004800000 */
[----:B------:R-:W-:Y:S01]  /*10ef0*/  IMAD R2, R2, UR7, RZ ;  /* 0x0000000702027c24 */ /* 0x000fe2000f8e02ff */
[----:B------:R-:W-:Y:S01]  /*10f00*/  STL [R1+0xbfc], R16 ;  /* 0x000bfc1001007387 */ /* 0x000fe20000100800 */
[----:B------:R-:W-:-:S03]  /*10f10*/  SEL R8, R11, R8, !P1 ;  /* 0x000000080b087207 */ /* 0x000fc60004800000 */
[----:B------:R-:W-:Y:S01]  /*10f20*/  STL [R1+0xc00], R15 ;  /* 0x000c000f01007387 */ /* 0x000fe20000100800 */
[----:B------:R-:W-:-:S03]  /*10f30*/  LEA.HI.X.SX32 R2, R2, UR9, 0x1, P4 ;  /* 0x0000000902027c11 */ /* 0x000fc6000a0f0eff */
[----:B------:R-:W-:Y:S04]  /*10f40*/  STL [R1+0xc04], R14 ;  /* 0x000c040e01007387 */ /* 0x000fe80000100800 */
[----:B------:R-:W-:Y:S04]  /*10f50*/  STL [R1+0xc08], R13 ;  /* 0x000c080d01007387 */ /* 0x000fe80000100800 */
[----:B------:R-:W-:Y:S04]  /*10f60*/  STL [R1+0xc0c], R12 ;  /* 0x000c0c0c01007387 */ /* 0x000fe80000100800 */
[----:B------:R-:W-:Y:S04]  /*10f70*/  STL [R1+0xc10], R10 ;  /* 0x000c100a01007387 */ /* 0x000fe80000100800 */
[----:B------:R0:W-:Y:S04]  /*10f80*/  STL [R1+0xc14], R9 ;  /* 0x000c140901007387 */ /* 0x0001e80000100800 */
[----:B------:R-:W-:Y:S04]  /*10f90*/  STL [R1+0xc18], R8 ;  /* 0x000c180801007387 */ /* 0x000fe80000100800 */
[----:B------:R-:W-:Y:S01]  /*10fa0*/  STL [R1+0xc1c], R2 ;  /* 0x000c1c0201007387 */ /* 0x000fe20000100800 */
[----:B--2---:R-:W-:-:S03]  /*10fb0*/  IMAD R7, R0, 0x8, R6 ;  /* 0x0000000800077824 */ /* 0x004fc600078e0206 */
[----:B------:R-:W2:Y:S01]  /*10fc0*/  LDL.LU R6, [R1+0x24] ;  /* 0x0000240001067983 */ /* 0x000ea20000300800 */
[----:B------:R-:W-:-:S03]  /*10fd0*/  IMAD R0, R0, 0x8, R7 ;  /* 0x0000000800007824 */ /* 0x000fc600078e0207 */
[----:B0-----:R-:W2:Y:S04]  /*10fe0*/  LDL.LU R9, [R1+0x2c] ;  /* 0x00002c0001097983 */ /* 0x001ea80000300800 */
[----:B------:R0:W-:Y:S04]  /*10ff0*/  STL [R1+0xb24], R7 ;  /* 0x000b240701007387 */ /* 0x0001e80000100800 */
[----:B------:R-:W2:Y:S01]  /*11000*/  LDL.LU R19, [R1+0x34] ;  /* 0x0000340001137983 */ /* 0x000ea20000300800 */
[----:B---3--:R-:W-:-:S03]  /*11010*/  IMAD R3, R3, UR4, RZ ;  /* 0x0000000403037c24 */ /* 0x008fc6000f8e02ff */
[----:B------:R-:W3:Y:S04]  /*11020*/  LDL.LU R20, [R1+0x3c] ;  /* 0x00003c0001147983 */ /* 0x000ee80000300800 */
[----:B------:R1:W-:Y:S01]  /*11030*/  STL [R1+0xbb0], R0 ;  /* 0x000bb00001007387 */ /* 0x0003e20000100800 */
[----:B----4-:R-:W-:-:S03]  /*11040*/  IMAD R4, R4, UR4, RZ ;  /* 0x0000000404047c24 */ /* 0x010fc6000f8e02ff */
[----:B------:R-:W4:Y:S04]  /*11050*/  LDL.LU R21, [R1+0x44] ;  /* 0x0000440001157983 */ /* 0x000f280000300800 */
[----:B------:R-:W4:Y:S04]  /*11060*/  LDL.LU R22, [R1+0xe0] ;  /* 0x0000e00001167983 */ /* 0x000f280000300800 */
[----:B------:R1:W-:Y:S04]  /*11070*/  STL [R1+0xc20], R3 ;  /* 0x000c200301007387 */ /* 0x0003e80000100800 */
[----:B------:R-:W4:Y:S04]  /*11080*/  LDL.LU R23, [R1+0xf0] ;  /* 0x0000f00001177983 */ /* 0x000f280000300800 */
[----:B------:R-:W4:Y:S04]  /*11090*/  LDL.LU R24, [R1+0x114] ;  /* 0x0001140001187983 */ /* 0x000f280000300800 */
[----:B------:R-:W-:Y:S04]  /*110a0*/  STL [R1+0xc24], R4 ;  /* 0x000c240401007387 */ /* 0x000fe80000100800 */
[----:B------:R-:W4:Y:S04]  /*110b0*/  LDL.LU R25, [R1+0x118] ;  /* 0x0001180001197983 */ /* 0x000f280000300800 */
[----:B------:R-:W1:Y:S04]  /*110c0*/  LDL.LU R10, [R1+0x11c] ;  /* 0x00011c00010a7983 */ /* 0x000e680000300800 */
[----:B------:R-:W4:Y:S04]  /*110d0*/  LDL.LU R12, [R1+0x124] ;  /* 0x00012400010c7983 */ /* 0x000f280000300800 */
        /* <DEDUP_REMOVED lines=8> */
[----:B------:R-:W4:Y:S01]  /*11160*/  LDL.LU R28, [R1+0x15c] ;  /* 0x00015c00011c7983 */ /* 0x000f220000300800 */
[----:B-----5:R-:W-:-:S03]  /*11170*/  IMAD R5, R5, UR4, RZ ;  /* 0x0000000405057c24 */ /* 0x020fc6000f8e02ff */
[----:B------:R-:W5:Y:S04]  /*11180*/  LDL.LU R29, [R1+0x160] ;  /* 0x00016000011d7983 */ /* 0x000f680000300800 */
[----:B0-----:R-:W5:Y:S04]  /*11190*/  LDL.LU R7, [R1+0x168] ;  /* 0x0001680001077983 */ /* 0x001f680000300800 */
[----:B------:R-:W-:Y:S01]  /*111a0*/  STL [R1+0xc28], R5 ;  /* 0x000c280501007387 */ /* 0x000fe20000100800 */
[----:B--2---:R-:W-:Y:S02]  /*111b0*/  IMAD R6, R6, UR4, RZ ;  /* 0x0000000406067c24 */ /* 0x004fe4000f8e02ff */
[----:B------:R-:W-:-:S03]  /*111c0*/  IMAD R11, R9, UR4, RZ ;  /* 0x00000004090b7c24 */ /* 0x000fc6000f8e02ff */
[----:B------:R-:W-:Y:S01]  /*111d0*/  STL [R1+0xc2c], R6 ;  /* 0x000c2c0601007387 */ /* 0x000fe20000100800 */
[----:B------:R-:W-:-:S03]  /*111e0*/  IMAD R19, R19, UR4, RZ ;  /* 0x0000000413137c24 */ /* 0x000fc6000f8e02ff */
[----:B------:R-:W-:Y:S01]  /*111f0*/  STL [R1+0xc30], R11 ;  /* 0x000c300b01007387 */ /* 0x000fe20000100800 */
[----:B---3--:R-:W-:-:S03]  /*11200*/  IMAD R20, R20, UR4, RZ ;  /* 0x0000000414147c24 */ /* 0x008fc6000f8e02ff */
[----:B------:R-:W-:Y:S01]  /*11210*/  STL [R1+0xc34], R19 ;  /* 0x000c341301007387 */ /* 0x000fe20000100800 */
[----:B----4-:R-:W-:-:S03]  /*11220*/  IMAD R21, R21, UR4, RZ ;  /* 0x0000000415157c24 */ /* 0x010fc6000f8e02ff */
[----:B------:R-:W-:Y:S01]  /*11230*/  STL [R1+0xc38], R20 ;  /* 0x000c381401007387 */ /* 0x000fe20000100800 */
[----:B------:R-:W-:-:S03]  /*11240*/  IMAD R22, R22, UR4, RZ ;  /* 0x0000000416167c24 */ /* 0x000fc6000f8e02ff */
[----:B------:R-:W-:Y:S01]  /*11250*/  STL [R1+0xc3c], R21 ;  /* 0x000c3c1501007387 */ /* 0x000fe20000100800 */
[----:B------:R-:W-:-:S03]  /*11260*/  IMAD R23, R23, UR4, RZ ;  /* 0x0000000417177c24 */ /* 0x000fc6000f8e02ff */
[----:B------:R-:W-:Y:S01]  /*11270*/  STL [R1+0xc40], R22 ;  /* 0x000c401601007387 */ /* 0x000fe20000100800 */
[----:B------:R-:W-:-:S03]  /*11280*/  IMAD R24, R24, UR4, RZ ;  /* 0x0000000418187c24 */ /* 0x000fc6000f8e02ff */
[----:B------:R-:W-:Y:S01]  /*11290*/  STL [R1+0xc44], R23 ;  /* 0x000c441701007387 */ /* 0x000fe20000100800 */
[----:B------:R-:W-:-:S03]  /*112a0*/  IMAD R25, R25, UR4, RZ ;  /* 0x0000000419197c24 */ /* 0x000fc6000f8e02ff */
[----:B------:R-:W-:Y:S01]  /*112b0*/  STL [R1+0xc48], R24 ;  /* 0x000c481801007387 */ /* 0x000fe20000100800 */
[----:B-1----:R-:W-:-:S03]  /*112c0*/  IMAD R0, R10, UR4, RZ ;  /* 0x000000040a007c24 */ /* 0x002fc6000f8e02ff */
[----:B------:R-:W-:Y:S01]  /*112d0*/  STL [R1+0xc4c], R25 ;  /* 0x000c4c1901007387 */ /* 0x000fe20000100800 */
[----:B------:R-:W-:-:S03]  /*112e0*/  IMAD R3, R12, UR4, RZ ;  /* 0x000000040c037c24 */ /* 0x000fc6000f8e02ff */
[----:B------:R0:W-:Y:S01]  /*112f0*/  STL [R1+0x8], R0 ;  /* 0x0000080001007387 */ /* 0x0001e20000100800 */
[----:B------:R-:W-:-:S03]  /*11300*/  IMAD R2, R13, UR4, RZ ;  /* 0x000000040d027c24 */ /* 0x000fc6000f8e02ff */
[----:B------:R1:W-:Y:S01]  /*11310*/  STL [R1+0x10], R3 ;  /* 0x0000100301007387 */ /* 0x0003e20000100800 */
[----:B0-----:R-:W-:-:S03]  /*11320*/  IMAD R0, R14, UR4, RZ ;  /* 0x000000040e007c24 */ /* 0x001fc6000f8e02ff */
[----:B------:R0:W-:Y:S01]  /*11330*/  STL [R1+0x1c], R2 ;  /* 0x00001c0201007387 */ /* 0x0001e20000100800 */
[----:B-1----:R-:W-:-:S03]  /*11340*/  IMAD R3, R15, UR4, RZ ;  /* 0x000000040f037c24 */ /* 0x002fc6000f8e02ff */
[----:B------:R1:W-:Y:S04]  /*11350*/  STL [R1+0x24], R0 ;  /* 0x0000240001007387 */ /* 0x0003e80000100800 */
[----:B------:R2:W-:Y:S01]  /*11360*/  STL [R1+0x2c], R3 ;  /* 0x00002c0301007387 */ /* 0x0005e20000100800 */
[----:B0-----:R-:W-:Y:S02]  /*11370*/  IMAD R2, R16, UR4, RZ ;  /* 0x0000000410027c24 */ /* 0x001fe4000f8e02ff */
[----:B-1----:R-:W-:-:S03]  /*11380*/  IMAD R0, R17, UR4, RZ ;  /* 0x0000000411007c24 */ /* 0x002fc6000f8e02ff */
[----:B------:R0:W-:Y:S01]  /*11390*/  STL [R1+0x34], R2 ;  /* 0x0000340201007387 */ /* 0x0001e20000100800 */
[----:B--2---:R-:W-:-:S03]  /*113a0*/  IMAD R3, R18, UR4, RZ ;  /* 0x0000000412037c24 */ /* 0x004fc6000f8e02ff */
[----:B------:R1:W-:Y:S04]  /*113b0*/  STL [R1+0x3c], R0 ;  /* 0x00003c0001007387 */ /* 0x0003e80000100800 */
[----:B------:R2:W-:Y:S01]  /*113c0*/  STL [R1+0x44], R3 ;  /* 0x0000440301007387 */ /* 0x0005e20000100800 */
[----:B0-----:R-:W-:Y:S02]  /*113d0*/  IMAD R2, R27, UR4, RZ ;  /* 0x000000041b027c24 */ /* 0x001fe4000f8e02ff */
[----:B-1----:R-:W-:-:S03]  /*113e0*/  IMAD R0, R26, UR4, RZ ;  /* 0x000000041a007c24 */ /* 0x002fc6000f8e02ff */
[----:B------:R5:W-:Y:S01]  /*113f0*/  STL [R1+0xe0], R2 ;  /* 0x0000e00201007387 */ /* 0x000be20000100800 */
[----:B--2---:R-:W-:-:S03]  /*11400*/  IMAD R3, R28, UR4, RZ ;  /* 0x000000041c037c24 */ /* 0x004fc6000f8e02ff */
[----:B------:R0:W-:Y:S04]  /*11410*/  STL [R1+0xf0], R0 ;  /* 0x0000f00001007387 */ /* 0x0001e80000100800 */
[----:B------:R-:W-:Y:S04]  /*11420*/  STL [R1+0x114], R3 ;  /* 0x0001140301007387 */ /* 0x000fe80000100800 */
[----:B------:R-:W2:Y:S01]  /*11430*/  LDL.LU R25, [R1+0x174] ;  /* 0x0001740001197983 */ /* 0x000ea20000300800 */
[----:B-----5:R-:W-:Y:S02]  /*11440*/  IMAD R2, R29, UR4, RZ ;  /* 0x000000041d027c24 */ /* 0x020fe4000f8e02ff */
[----:B0-----:R-:W-:-:S03]  /*11450*/  IMAD R0, R7, UR4, RZ ;  /* 0x0000000407007c24 */ /* 0x001fc6000f8e02ff */
[----:B------:R-:W-:Y:S04]  /*11460*/  STL [R1+0x118], R2 ;  /* 0x0001180201007387 */ /* 0x000fe80000100800 */
[----:B--2---:R0:W-:Y:S04]  /*11470*/  STL [R1+0xc80], R25 ;  /* 0x000c801901007387 */ /* 0x0041e80000100800 */
[----:B------:R-:W-:Y:S04]  /*11480*/  STL [R1+0x11c], R0 ;  /* 0x00011c0001007387 */ /* 0x000fe80000100800 */
        /* <DEDUP_REMOVED lines=31> */
[----:B--2---:R-:W-:-:S05]  /*11680*/  IMAD R25, R25, UR4, RZ ;  /* 0x0000000419197c24 */ /* 0x004fca000f8e02ff */
[----:B------:R0:W-:Y:S04]  /*11690*/  STL [R1+0x124], R25 ;  /* 0x0001241901007387 */ /* 0x0001e80000100800 */
[----:B0-----:R-:W2:Y:S02]  /*116a0*/  LDL.LU R25, [R1+0xc84] ;  /* 0x000c840001197983 */ /* 0x001ea40000300800 */
[----:B--2---:R-:W-:-:S05]  /*116b0*/  IMAD R25, R25, UR4, RZ ;  /* 0x0000000419197c24 */ /* 0x004fca000f8e02ff */
[----:B------:R0:W-:Y:S04]  /*116c0*/  STL [R1+0x12c], R25 ;  /* 0x00012c1901007387 */ /* 0x0001e80000100800 */
[----:B0-----:R-:W2:Y:S01]  /*116d0*/  LDL.LU R25, [R1+0xc80] ;  /* 0x000c800001197983 */ /* 0x001ea20000300800 */
[----:B---3--:R-:W-:Y:S02]  /*116e0*/  IMAD R3, R3, UR4, RZ ;  /* 0x0000000403037c24 */ /* 0x008fe4000f8e02ff */
[----:B--2---:R-:W-:-:S05]  /*116f0*/  IMAD R25, R25, UR4, RZ ;  /* 0x0000000419197c24 */ /* 0x004fca000f8e02ff */
[----:B------:R0:W-:Y:S02]  /*11700*/  STL [R1+0x134], R25 ;  /* 0x0001341901007387 */ /* 0x0001e40000100800 */
[----:B0-----:R-:W-:Y:S02]  /*11710*/  IMAD R25, R24, UR4, RZ ;  /* 0x0000000418197c24 */ /* 0x001fe4000f8e02ff */
[----:B----4-:R-:W-:Y:S02]  /*11720*/  IMAD R24, R23, UR4, RZ ;  /* 0x0000000417187c24 */ /* 0x010fe4000f8e02ff */
[----:B-----5:R-:W-:Y:S02]  /*11730*/  IMAD R23, R22, UR4, RZ ;  /* 0x0000000416177c24 */ /* 0x020fe4000f8e02ff */
[----:B------:R-:W-:Y:S01]  /*11740*/  IMAD R22, R21, UR4, RZ ;  /* 0x0000000415167c24 */ /* 0x000fe2000f8e02ff */
[----:B------:R-:W-:Y:S01]  /*11750*/  STL [R1+0x138], R25 ;  /* 0x0001381901007387 */ /* 0x000fe20000100800 */
[----:B------:R-:W-:-:S02]  /*11760*/  IMAD R21, R20, UR4, RZ ;  /* 0x0000000414157c24 */ /* 0x000fc4000f8e02ff */
[----:B------:R-:W-:Y:S01]  /*11770*/  IMAD R20, R19, UR4, RZ ;  /* 0x0000000413147c24 */ /* 0x000fe2000f8e02ff */
[----:B------:R-:W-:Y:S01]  /*11780*/  STL [R1+0x13c], R24 ;  /* 0x00013c1801007387 */ /* 0x000fe20000100800 */
[----:B------:R-:W-:Y:S02]  /*11790*/  IMAD R19, R11, UR4, RZ ;  /* 0x000000040b137c24 */ /* 0x000fe4000f8e02ff */
[----:B------:R-:W-:Y:S01]  /*117a0*/  IMAD R11, R6, UR4, RZ ;  /* 0x00000004060b7c24 */ /* 0x000fe2000f8e02ff */
[----:B------:R-:W-:Y:S01]  /*117b0*/  STL [R1+0x140], R23 ;  /* 0x0001401701007387 */ /* 0x000fe20000100800 */
[----:B------:R-:W-:Y:S02]  /*117c0*/  IMAD R6, R5, UR4, RZ ;  /* 0x0000000405067c24 */ /* 0x000fe4000f8e02ff */
[----:B------:R-:W-:Y:S01]  /*117d0*/  IMAD R5, R4, UR4, RZ ;  /* 0x0000000404057c24 */ /* 0x000fe2000f8e02ff */
[----:B------:R-:W-:Y:S04]  /*117e0*/  STL [R1+0x144], R22 ;  /* 0x0001441601007387 */ /* 0x000fe80000100800 */
[----:B------:R-:W-:Y:S04]  /*117f0*/  STL [R1+0x148], R21 ;  /* 0x0001481501007387 */ /* 0x000fe80000100800 */
[----:B------:R-:W-:Y:S01]  /*11800*/  STL [R1+0x14c], R20 ;  /* 0x00014c1401007387 */ /* 0x000fe20000100800 */
[----:B------:R-:W-:-:S03]  /*11810*/  IMAD R4, R0, UR4, RZ ;  /* 0x0000000400047c24 */ /* 0x000fc6000f8e02ff */
[----:B------:R-:W-:Y:S01]  /*11820*/  STL [R1+0x158], R19 ;  /* 0x0001581301007387 */ /* 0x000fe20000100800 */
[----:B------:R-:W-:-:S03]  /*11830*/  IMAD R0, R2, UR4, RZ ;  /* 0x0000000402007c24 */ /* 0x000fc6000f8e02ff */
[----:B------:R-:W-:Y:S04]  /*11840*/  STL [R1+0x15c], R11 ;  /* 0x00015c0b01007387 */ /* 0x000fe80000100800 */
[----:B------:R-:W-:Y:S04]  /*11850*/  STL [R1+0x160], R6 ;  /* 0x0001600601007387 */ /* 0x000fe80000100800 */
[----:B------:R-:W-:Y:S04]  /*11860*/  STL [R1+0x168], R5 ;  /* 0x0001680501007387 */ /* 0x000fe80000100800 */
[----:B------:R0:W-:Y:S01]  /*11870*/  STL [R1+0x16c], R3 ;  /* 0x00016c0301007387 */ /* 0x0001e20000100800 */
[----:B------:R-:W-:-:S03]  /*11880*/  IMAD R2, R9, UR4, RZ ;  /* 0x0000000409027c24 */ /* 0x000fc6000f8e02ff */
[----:B------:R-:W-:Y:S01]  /*11890*/  STL [R1+0x170], R4 ;  /* 0x0001700401007387 */ /* 0x000fe20000100800 */
[----:B0-----:R-:W-:-:S03]  /*118a0*/  IMAD R3, R8, UR4, RZ ;  /* 0x0000000408037c24 */ /* 0x001fc6000f8e02ff */
[----:B------:R0:W-:Y:S04]  /*118b0*/  STL [R1+0x174], R0 ;  /* 0x0001740001007387 */ /* 0x0001e80000100800 */
        /* <DEDUP_REMOVED lines=25> */
[----:B0-----:R-:W-:Y:S02]  /*11a50*/  IMAD R2, R29, UR4, RZ ;  /* 0x000000041d027c24 */ /* 0x001fe4000f8e02ff */
[----:B-1----:R-:W-:-:S03]  /*11a60*/  IMAD R0, R7, UR4, RZ ;  /* 0x0000000407007c24 */ /* 0x002fc6000f8e02ff */
        /* <DEDUP_REMOVED lines=526> */
[----:B----4-:R-:W-:Y:S02]  /*13b50*/  IMAD R23, R23, UR4, RZ ;  /* 0x0000000417177c24 */ /* 0x010fe4000f8e02ff */
[----:B-----5:R-:W-:Y:S02]  /*13b60*/  IMAD R22, R22, UR4, RZ ;  /* 0x0000000416167c24 */ /* 0x020fe4000f8e02ff */
[----:B------:R-:W-:-:S02]  /*13b70*/  IMAD R21, R21, UR4, RZ ;  /* 0x0000000415157c24 */ /* 0x000fc4000f8e02ff */
[----:B------:R-:W-:Y:S02]  /*13b80*/  IMAD R20, R20, UR4, RZ ;  /* 0x0000000414147c24 */ /* 0x000fe4000f8e02ff */
[----:B------:R-:W-:Y:S02]  /*13b90*/  IMAD R19, R19, UR4, RZ ;  /* 0x0000000413137c24 */ /* 0x000fe4000f8e02ff */
[----:B------:R-:W-:Y:S02]  /*13ba0*/  IMAD R11, R11, UR4, RZ ;  /* 0x000000040b0b7c24 */ /* 0x000fe4000f8e02ff */
[----:B------:R-:W-:Y:S02]  /*13bb0*/  IMAD R6, R6, UR4, RZ ;  /* 0x0000000406067c24 */ /* 0x000fe4000f8e02ff */
[----:B------:R-:W-:Y:S02]  /*13bc0*/  IMAD R5, R5, UR4, RZ ;  /* 0x0000000405057c24 */ /* 0x000fe4000f8e02ff */
        /* <DEDUP_REMOVED lines=18> */
[----:B--2---:R-:W-:-:S05]  /*13cf0*/  IMAD R25, R25, UR4, RZ ;  /* 0x0000000419197c24 */ /* 0x004fca000f8e02ff */
        /* <DEDUP_REMOVED lines=55> */
[----:B0-----:R-:W4:Y:S01]  /*14070*/  LDL.LU R7, [R1+0xbe0] ;  /* 0x000be00001077983 */ /* 0x001f220000300800 */
[----:B------:R-:W-:-:S05]  /*14080*/  IMAD R0, R0, UR4, RZ ;  /* 0x0000000400007c24 */ /* 0x000fca000f8e02ff */
[----:B------:R4:W-:Y:S02]  /*14090*/  STL [R1+0x4], R0 ;  /* 0x0000040001007387 */ /* 0x0009e40000100800 */
[----:B----4-:R-:W-:Y:S02]  /*140a0*/  IMAD R0, R7, UR4, RZ ;  /* 0x0000000407007c24 */ /* 0x010fe4000f8e02ff */
[----:B------:R-:W4:Y:S01]  /*140b0*/  LDL.LU R7, [R1+0xbdc] ;  /* 0x000bdc0001077983 */ /* 0x000f220000300800 */
[----:B---3--:R-:W-:Y:S02]  /*140c0*/  IMAD R29, R29, UR4, RZ ;  /* 0x000000041d1d7c24 */ /* 0x008fe4000f8e02ff */
[----:B--2---:R-:W-:Y:S02]  /*140d0*/  IMAD R28, R28, UR4, RZ ;  /* 0x000000041c1c7c24 */ /* 0x004fe4000f8e02ff */
[----:B-----5:R-:W-:Y:S01]  /*140e0*/  IMAD R26, R26, UR4, RZ ;  /* 0x000000041a1a7c24 */ /* 0x020fe2000f8e02ff */
[----:B------:R-:W-:Y:S01]  /*140f0*/  STL [R1+0xbb4], R0 ;  /* 0x000bb40001007387 */ /* 0x000fe20000100800 */
[----:B------:R-:W-:-:S02]  /*14100*/  IMAD R27, R27, UR4, RZ ;  /* 0x000000041b1b7c24 */ /* 0x000fc4000f8e02ff */
[----:B------:R-:W-:Y:S01]  /*14110*/  IMAD R18, R18, UR4, RZ ;  /* 0x0000000412127c24 */ /* 0x000fe2000f8e02ff */
[----:B------:R-:W-:Y:S01]  /*14120*/  STL [R1+0xbb8], R29 ;  /* 0x000bb81d01007387 */ /* 0x000fe20000100800 */
[----:B------:R-:W-:Y:S02]  /*14130*/  IMAD R17, R17, UR4, RZ ;  /* 0x0000000411117c24 */ /* 0x000fe4000f8e02ff */
[----:B------:R-:W-:Y:S01]  /*14140*/  IMAD R16, R16, UR4, RZ ;  /* 0x0000000410107c24 */ /* 0x000fe2000f8e02ff */
[----:B------:R-:W-:Y:S01]  /*14150*/  STL [R1+0xbbc], R28 ;  /* 0x000bbc1c01007387 */ /* 0x000fe20000100800 */
[----:B------:R-:W-:-:S03]  /*14160*/  IMAD R15, R15, UR4, RZ ;  /* 0x000000040f0f7c24 */ /* 0x000fc6000f8e02ff */
[----:B------:R-:W-:Y:S01]  /*14170*/  STL [R1+0xbc0], R26 ;  /* 0x000bc01a01007387 */ /* 0x000fe20000100800 */
[----:B------:R-:W-:-:S03]  /*14180*/  IMAD R14, R14, UR4, RZ ;  /* 0x000000040e0e7c24 */ /* 0x000fc6000f8e02ff */
[----:B------:R-:W-:Y:S04]  /*14190*/  STL [R1+0xbc4], R27 ;  /* 0x000bc41b01007387 */ /* 0x000fe80000100800 */
[----:B------:R-:W-:Y:S04]  /*141a0*/  STL [R1+0xbc8], R18 ;  /* 0x000bc81201007387 */ /* 0x000fe80000100800 */
[----:B------:R-:W-:Y:S04]  /*141b0*/  STL [R1+0xbcc], R17 ;  /* 0x000bcc1101007387 */ /* 0x000fe80000100800 */
[----:B------:R-:W-:Y:S04]  /*141c0*/  STL [R1+0xbd0], R16 ;  /* 0x000bd01001007387 */ /* 0x000fe80000100800 */
[----:B------:R-:W-:Y:S04]  /*141d0*/  STL [R1+0xbd4], R15 ;  /* 0x000bd40f01007387 */ /* 0x000fe80000100800 */
[----:B------:R0:W-:Y:S04]  /*141e0*/  STL [R1+0xbd8], R14 ;  /* 0x000bd80e01007387 */ /* 0x0001e80000100800 */
[----:B0-----:R-:W2:Y:S01]  /*141f0*/  LDL.LU R14, [R1+0x1c] ;  /* 0x00001c00010e7983 */ /* 0x001ea20000300800 */
[----:B----4-:R-:W-:-:S02]  /*14200*/  LEA R15, P1, R3, R7, 0x1 ;  /* 0x00000007030f7211 */ /* 0x010fc400078208ff */
[-C--:B------:R-:W-:Y:S02]  /*14210*/  LEA R0, P2, R4, R7.reuse, 0x1 ;  /* 0x0000000704007211 */ /* 0x080fe400078408ff */
[-C--:B------:R-:W-:Y:S01]  /*14220*/  LEA R16, P3, R5, R7.reuse, 0x1 ;  /* 0x0000000705107211 */ /* 0x080fe200078608ff */
[----:B------:R0:W-:Y:S04]  /*14230*/  STL [R1+0xb08], R15 ;  /* 0x000b080f01007387 */ /* 0x0001e80000100800 */
[----:B------:R1:W-:Y:S01]  /*14240*/  STL [R1+0xb0c], R0 ;  /* 0x000b0c0001007387 */ /* 0x0003e20000100800 */
[----:B------:R-:W-:-:S03]  /*14250*/  LEA R17, P5, R11, R7, 0x1 ;  /* 0x000000070b117211 */ /* 0x000fc600078a08ff */
[----:B0-----:R-:W3:Y:S01]  /*14260*/  LDL.LU R15, [R1+0x24] ;  /* 0x00002400010f7983 */ /* 0x001ee20000300800 */
[----:B-1----:R-:W-:-:S03]  /*14270*/  LEA R0, P4, R6, R7, 0x1 ;  /* 0x0000000706007211 */ /* 0x002fc600078808ff */
[----:B------:R0:W-:Y:S04]  /*14280*/  STL [R1+0xb10], R16 ;  /* 0x000b101001007387 */ /* 0x0001e80000100800 */
[----:B------:R1:W-:Y:S04]  /*14290*/  STL [R1+0xb14], R0 ;  /* 0x000b140001007387 */ /* 0x0003e80000100800 */
[----:B0-----:R-:W4:Y:S01]  /*142a0*/  LDL.LU R16, [R1+0x2c] ;  /* 0x00002c0001107983 */ /* 0x001f220000300800 */
[----:B-1----:R-:W-:-:S03]  /*142b0*/  LEA R0, P6, R19, R7, 0x1 ;  /* 0x0000000713007211 */ /* 0x002fc600078c08ff */
[----:B------:R0:W-:Y:S04]  /*142c0*/  STL [R1+0xb18], R17 ;  /* 0x000b181101007387 */ /* 0x0001e80000100800 */
[----:B------:R1:W-:Y:S01]  /*142d0*/  STL [R1+0xb1c], R0 ;  /* 0x000b1c0001007387 */ /* 0x0003e20000100800 */
[----:B0-----:R-:W-:Y:S02]  /*142e0*/  LEA R17, P0, R20, R7, 0x1 ;  /* 0x0000000714117211 */ /* 0x001fe400078008ff */
[-C--:B-1----:R-:W-:Y:S02]  /*142f0*/  LEA.HI.X.SX32 R0, R3, R2.reuse, 0x1, P1 ;  /* 0x0000000203007211 */ /* 0x082fe400008f0eff */
[----:B------:R-:W5:Y:S04]  /*14300*/  LDL.LU R3, [R1+0x10] ;  /* 0x0000100001037983 */ /* 0x000f680000300800 */
[----:B------:R0:W-:Y:S04]  /*14310*/  STL [R1+0xb20], R17 ;  /* 0x000b201101007387 */ /* 0x0001e80000100800 */
[----:B0-----:R-:W4:Y:S04]  /*14320*/  LDL.LU R17, [R1+0x34] ;  /* 0x0000340001117983 */ /* 0x001f280000300800 */
[----:B------:R0:W-:Y:S02]  /*14330*/  STL [R1+0xb00], R0 ;  /* 0x000b000001007387 */ /* 0x0001e40000100800 */
[----:B0-----:R-:W-:-:S02]  /*14340*/  LEA.HI.X.SX32 R0, R4, R2, 0x1, P2 ;  /* 0x0000000204007211 */ /* 0x001fc400010f0eff */
[----:B------:R-:W2:Y:S01]  /*14350*/  LDL.LU R4, [R1+0x8] ;  /* 0x0000080001047983 */ /* 0x000ea20000300800 */
[----:B------:R-:W-:-:S05]  /*14360*/  LEA R18, P1, R21, R7, 0x1 ;  /* 0x0000000715127211 */ /* 0x000fca00078208ff */
[----:B------:R0:W-:Y:S04]  /*14370*/  STL [R1+0xb04], R18 ;  /* 0x000b041201007387 */ /* 0x0001e80000100800 */
[----:B0-----:R-:W4:Y:S01]  /*14380*/  LDL.LU R18, [R1+0x3c] ;  /* 0x00003c0001127983 */ /* 0x001f220000300800 */
[----:B------:R-:W-:-:S03]  /*14390*/  LEA R26, P2, R22, R7, 0x1 ;  /* 0x00000007161a7211 */ /* 0x000fc600078408ff */
[----:B------:R0:W-:Y:S04]  /*143a0*/  STL [R1+0xaf8], R0 ;  /* 0x000af80001007387 */ /* 0x0001e80000100800 */
[----:B------:R-:W4:Y:S01]  /*143b0*/  LDL.LU R27, [R1+0x44] ;  /* 0x00004400011b7983 */ /* 0x000f220000300800 */
[----:B0-----:R-:W-:-:S03]  /*143c0*/  LEA.HI.X.SX32 R0, R5, R2, 0x1, P3 ;  /* 0x0000000205007211 */ /* 0x001fc600018f0eff */
[----:B------:R0:W-:Y:S01]  /*143d0*/  STL [R1+0xafc], R26 ;  /* 0x000afc1a01007387 */ /* 0x0001e20000100800 */
[----:B------:R-:W-:-:S03]  /*143e0*/  LEA R5, P3, R23, R7, 0x1 ;  /* 0x0000000717057211 */ /* 0x000fc600078608ff */
[----:B------:R1:W-:Y:S04]  /*143f0*/  STL [R1+0xaf0], R0 ;  /* 0x000af00001007387 */ /* 0x0003e80000100800 */
[----:B0-----:R-:W4:Y:S01]  /*14400*/  LDL.LU R26, [R1+0xe0] ;  /* 0x0000e000011a7983 */ /* 0x001f220000300800 */
[----:B-1----:R-:W-:-:S03]  /*14410*/  LEA.HI.X.SX32 R0, R6, R2, 0x1, P4 ;  /* 0x0000000206007211 */ /* 0x002fc600020f0eff */
[----:B------:R0:W-:Y:S04]  /*14420*/  STL [R1+0xaf4], R5 ;  /* 0x000af40501007387 */ /* 0x0001e80000100800 */
[----:B------:R1:W-:Y:S04]  /*14430*/  STL [R1+0xae8], R0 ;  /* 0x000ae80001007387 */ /* 0x0003e80000100800 */
[----:B------:R-:W4:Y:S01]  /*14440*/  LDL.LU R28, [R1+0xf0] ;  /* 0x0000f000011c7983 */ /* 0x000f220000300800 */
[----:B0-----:R-:W-:Y:S02]  /*14450*/  LEA R5, P4, R24, R7, 0x1 ;  /* 0x0000000718057211 */ /* 0x001fe400078808ff */
[----:B-1----:R-:W-:-:S03]  /*14460*/  LEA.HI.X.SX32 R0, R11, R2, 0x1, P5 ;  /* 0x000000020b007211 */ /* 0x002fc600028f0eff */
[----:B------:R0:W-:Y:S04]  /*14470*/  STL [R1+0xaec], R5 ;  /* 0x000aec0501007387 */ /* 0x0001e80000100800 */
[----:B------:R1:W-:Y:S04]  /*14480*/  STL [R1+0xae0], R0 ;  /* 0x000ae00001007387 */ /* 0x0003e80000100800 */
[----:B------:R-:W4:Y:S01]  /*14490*/  LDL.LU R29, [R1+0x114] ;  /* 0x00011400011d7983 */ /* 0x000f220000300800 */
[----:B0-----:R-:W-:Y:S02]  /*144a0*/  LEA R5, P5, R25, R7, 0x1 ;  /* 0x0000000719057211 */ /* 0x001fe400078a08ff */
[----:B-1----:R-:W-:-:S03]  /*144b0*/  LEA.HI.X.SX32 R0, R19, R2, 0x1, P6 ;  /* 0x0000000213007211 */ /* 0x002fc600030f0eff */
[----:B------:R0:W-:Y:S04]  /*144c0*/  STL [R1+0xae4], R5 ;  /* 0x000ae40501007387 */ /* 0x0001e80000100800 */
[----:B------:R1:W-:Y:S01]  /*144d0*/  STL [R1+0xad8], R0 ;  /* 0x000ad80001007387 */ /* 0x0003e20000100800 */
[----:B0-----:R-:W-:-:S03]  /*144e0*/  LEA.HI.X.SX32 R5, R20, R2, 0x1, P0 ;  /* 0x0000000214057211 */ /* 0x001fc600000f0eff */
[----:B-1----:R-:W4:Y:S01]  /*144f0*/  LDL.LU R0, [R1+0x118] ;  /* 0x0001180001007983 */ /* 0x002f220000300800 */
[----:B--2---:R-:W-:-:S05]  /*14500*/  LEA R6, P6, R4, R7, 0x1 ;  /* 0x0000000704067211 */ /* 0x004fca00078c08ff */
[----:B------:R5:W-:Y:S04]  /*14510*/  STL [R1+0xadc], R6 ;  /* 0x000adc0601007387 */ /* 0x000be80000100800 */
[----:B------:R0:W-:Y:S04]  /*14520*/  STL [R1+0xad0], R5 ;  /* 0x000ad00501007387 */ /* 0x0001e80000100800 */
[----:B------:R-:W2:Y:S01]  /*14530*/  LDL.LU R19, [R1+0x11c] ;  /* 0x00011c0001137983 */ /* 0x000ea20000300800 */
[----:B-----5:R-:W-:Y:S02]  /*14540*/  LEA R6, P0, R3, R7, 0x1 ;  /* 0x0000000703067211 */ /* 0x020fe400078008ff */
[----:B0-----:R-:W-:-:S03]  /*14550*/  LEA.HI.X.SX32 R5, R21, R2, 0x1, P1 ;  /* 0x0000000215057211 */ /* 0x001fc600008f0eff */
[----:B------:R0:W-:Y:S04]  /*14560*/  STL [R1+0xad4], R6 ;  /* 0x000ad40601007387 */ /* 0x0001e80000100800 */
[----:B------:R1:W-:Y:S04]  /*14570*/  STL [R1+0xac8], R5 ;  /* 0x000ac80501007387 */ /* 0x0003e80000100800 */
[----:B------:R-:W5:Y:S01]  /*14580*/  LDL.LU R11, [R1+0x124] ;  /* 0x00012400010b7983 */ /* 0x000f620000300800 */
[----:B0-----:R-:W-:Y:S02]  /*14590*/  LEA R6, P1, R14, R7, 0x1 ;  /* 0x000000070e067211 */ /* 0x001fe400078208ff */
[----:B-1----:R-:W-:-:S03]  /*145a0*/  LEA.HI.X.SX32 R5, R22, R2, 0x1, P2 ;  /* 0x0000000216057211 */ /* 0x002fc600010f0eff */
[----:B------:R0:W-:Y:S04]  /*145b0*/  STL [R1+0xacc], R6 ;  /* 0x000acc0601007387 */ /* 0x0001e80000100800 */
[----:B------:R1:W-:Y:S01]  /*145c0*/  STL [R1+0xac0], R5 ;  /* 0x000ac00501007387 */ /* 0x0003e20000100800 */
[----:B---3--:R-:W-:-:S03]  /*145d0*/  LEA R20, P2, R15, R7, 0x1 ;  /* 0x000000070f147211 */ /* 0x008fc600078408ff */
[----:B0-----:R-:W3:Y:S01]  /*145e0*/  LDL.LU R6, [R1+0x12c] ;  /* 0x00012c0001067983 */ /* 0x001ee20000300800 */
[----:B-1----:R-:W-:-:S03]  /*145f0*/  LEA.HI.X.SX32 R5, R23, R2, 0x1, P3 ;  /* 0x0000000217057211 */ /* 0x002fc600018f0eff */
[----:B------:R0:W-:Y:S01]  /*14600*/  STL [R1+0xac4], R20 ;  /* 0x000ac41401007387 */ /* 0x0001e20000100800 */
[----:B----4-:R-:W-:-:S03]  /*14610*/  LEA R21, P3, R16, R7, 0x1 ;  /* 0x0000000710157211 */ /* 0x010fc600078608ff */
[----:B------:R1:W-:Y:S04]  /*14620*/  STL [R1+0xab8], R5 ;  /* 0x000ab80501007387 */ /* 0x0003e80000100800 */
[----:B0-----:R-:W4:Y:S01]  /*14630*/  LDL.LU R20, [R1+0x134] ;  /* 0x0001340001147983 */ /* 0x001f220000300800 */
[----:B-1----:R-:W-:-:S03]  /*14640*/  LEA.HI.X.SX32 R5, R24, R2, 0x1, P4 ;  /* 0x0000000218057211 */ /* 0x002fc600020f0eff */
[----:B------:R-:W-:Y:S04]  /*14650*/  STL [R1+0xabc], R21 ;  /* 0x000abc1501007387 */ /* 0x000fe80000100800 */
[----:B------:R0:W-:Y:S01]  /*14660*/  STL [R1+0xab0], R5 ;  /* 0x000ab00501007387 */ /* 0x0001e20000100800 */
[----:B------:R-:W-:-:S03]  /*14670*/  LEA R22, P4, R17, R7, 0x1 ;  /* 0x0000000711167211 */ /* 0x000fc600078808ff */
[----:B0-----:R-:W4:Y:S01]  /*14680*/  LDL.LU R5, [R1+0x138] ;  /* 0x0001380001057983 */ /* 0x001f220000300800 */
[----:B------:R-:W-:-:S03]  /*14690*/  LEA.HI.X.SX32 R21, R25, R2, 0x1, P5 ;  /* 0x0000000219157211 */ /* 0x000fc600028f0eff */
[----:B------:R-:W-:Y:S04]  /*146a0*/  STL [R1+0xab4], R22 ;  /* 0x000ab41601007387 */ /* 0x000fe80000100800 */
[----:B------:R0:W-:Y:S02]  /*146b0*/  STL [R1+0x344], R21 ;  /* 0x0003441501007387 */ /* 0x0001e40000100800 */
[----:B0-----:R-:W-:Y:S02]  /*146c0*/  LEA.HI.X.SX32 R21, R4, R2, 0x1, P6 ;  /* 0x0000000204157211 */ /* 0x001fe400030f0eff */
[----:B------:R-:W4:Y:S01]  /*146d0*/  LDL.LU R4, [R1+0x13c] ;  /* 0x00013c0001047983 */ /* 0x000f220000300800 */
[----:B------:R-:W-:-:S05]  /*146e0*/  LEA R22, P5, R18, R7, 0x1 ;  /* 0x0000000712167211 */ /* 0x000fca00078a08ff */
[----:B------:R-:W-:Y:S04]  /*146f0*/  STL [R1+0x364], R22 ;  /* 0x0003641601007387 */ /* 0x000fe80000100800 */
[----:B------:R0:W-:Y:S02]  /*14700*/  STL [R1+0x348], R21 ;  /* 0x0003481501007387 */ /* 0x0001e40000100800 */
[----:B0-----:R-:W-:Y:S02]  /*14710*/  LEA.HI.X.SX32 R21, R3, R2, 0x1, P0 ;  /* 0x0000000203157211 */ /* 0x001fe400000f0eff */
[----:B------:R-:W4:Y:S01]  /*14720*/  LDL.LU R3, [R1+0x140] ;  /* 0x0001400001037983 */ /* 0x000f220000300800 */
[----:B------:R-:W-:-:S05]  /*14730*/  LEA R22, P6, R27, R7, 0x1 ;  /* 0x000000071b167211 */ /* 0x000fca00078c08ff */
[----:B------:R0:W-:Y:S04]  /*14740*/  STL [R1+0x36c], R22 ;  /* 0x00036c1601007387 */ /* 0x0001e80000100800 */
[----:B------:R1:W-:Y:S01]  /*14750*/  STL [R1+0x34c], R21 ;  /* 0x00034c1501007387 */ /* 0x0003e20000100800 */
[-C--:B0-----:R-:W-:Y:S02]  /*14760*/  LEA R22, P0, R26, R7.reuse, 0x1 ;  /* 0x000000071a167211 */ /* 0x081fe400078008ff */
[----:B-1----:R-:W-:Y:S02]  /*14770*/  LEA.HI.X.SX32 R21, R14, R2, 0x1, P1 ;  /* 0x000000020e157211 */ /* 0x002fe400008f0eff */
[----:B------:R-:W4:Y:S04]  /*14780*/  LDL.LU R14, [R1+0x144] ;  /* 0x00014400010e7983 */ /* 0x000f280000300800 */
[----:B------:R0:W-:Y:S04]  /*14790*/  STL [R1+0x374], R22 ;  /* 0x0003741601007387 */ /* 0x0001e80000100800 */
[----:B------:R1:W-:Y:S01]  /*147a0*/  STL [R1+0x350], R21 ;  /* 0x0003501501007387 */ /* 0x0003e20000100800 */
[----:B0-----:R-:W-:-:S02]  /*147b0*/  LEA R22, P1, R28, R7, 0x1 ;  /* 0x000000071c167211 */ /* 0x001fc400078208ff */
[----:B-1----:R-:W-:-:S03]  /*147c0*/  LEA.HI.X.SX32 R21, R15, R2, 0x1, P2 ;  /* 0x000000020f157211 */ /* 0x002fc600010f0eff */
[----:B------:R0:W-:Y:S04]  /*147d0*/  STL [R1+0x37c], R22 ;  /* 0x00037c1601007387 */ /* 0x0001e80000100800 */
[----:B------:R-:W4:Y:S04]  /*147e0*/  LDL.LU R15, [R1+0x148] ;  /* 0x00014800010f7983 */ /* 0x000f280000300800 */
[----:B------:R1:W-:Y:S01]  /*147f0*/  STL [R1+0x354], R21 ;  /* 0x0003541501007387 */ /* 0x0003e20000100800 */
[----:B0-----:R-:W-:Y:S02]  /*14800*/  LEA R22, P2, R29, R7, 0x1 ;  /* 0x000000071d167211 */ /* 0x001fe400078408ff */
[----:B-1----:R-:W-:-:S02]  /*14810*/  LEA.HI.X.SX32 R21, R16, R2, 0x1, P3 ;  /* 0x0000000210157211 */ /* 0x002fc400018f0eff */
[----:B------:R-:W4:Y:S04]  /*14820*/  LDL.LU R16, [R1+0x14c] ;  /* 0x00014c0001107983 */ /* 0x000f280000300800 */
[----:B------:R0:W-:Y:S04]  /*14830*/  STL [R1+0x384], R22 ;  /* 0x0003841601007387 */ /* 0x0001e80000100800 */
[----:B------:R1:W-:Y:S01]  /*14840*/  STL [R1+0x358], R21 ;  /* 0x0003581501007387 */ /* 0x0003e20000100800 */
[----:B0-----:R-:W-:Y:S02]  /*14850*/  LEA R22, P3, R0, R7, 0x1 ;  /* 0x0000000700167211 */ /* 0x001fe400078608ff */
[----:B-1----:R-:W-:-:S02]  /*14860*/  LEA.HI.X.SX32 R21, R17, R2, 0x1, P4 ;  /* 0x0000000211157211 */ /* 0x002fc400020f0eff */
[----:B------:R-:W4:Y:S04]  /*14870*/  LDL.LU R17, [R1+0x158] ;  /* 0x0001580001117983 */ /* 0x000f280000300800 */
[----:B------:R-:W-:Y:S04]  /*14880*/  STL [R1+0x38c], R22 ;  /* 0x00038c1601007387 */ /* 0x000fe80000100800 */
[----:B------:R0:W-:Y:S02]  /*14890*/  STL [R1+0x35c], R21 ;  /* 0x00035c1501007387 */ /* 0x0001e40000100800 */
[----:B0-----:R-:W-:-:S02]  /*148a0*/  LEA.HI.X.SX32 R21, R18, R2, 0x1, P5 ;  /* 0x0000000212157211 */ /* 0x001fc400028f0eff */
[----:B------:R-:W4:Y:S01]  /*148b0*/  LDL.LU R18, [R1+0x15c] ;  /* 0x00015c0001127983 */ /* 0x000f220000300800 */
[----:B--2---:R-:W-:-:S05]  /*148c0*/  LEA R22, P4, R19, R7, 0x1 ;  /* 0x0000000713167211 */ /* 0x004fca00078808ff */
[----:B------:R5:W-:Y:S04]  /*148d0*/  STL [R1+0x394], R22 ;  /* 0x0003941601007387 */ /* 0x000be80000100800 */
[----:B------:R0:W-:Y:S01]  /*148e0*/  STL [R1+0x360], R21 ;  /* 0x0003601501007387 */ /* 0x0001e20000100800 */
[-C--:B-----5:R-:W-:Y:S02]  /*148f0*/  LEA R22, P5, R11, R7.reuse, 0x1 ;  /* 0x000000070b167211 */ /* 0x0a0fe400078a08ff */
[----:B0-----:R-:W-:Y:S02]  /*14900*/  LEA.HI.X.SX32 R21, R27, R2, 0x1, P6 ;  /* 0x000000021b157211 */ /* 0x001fe400030f0eff */
[----:B------:R-:W2:Y:S04]  /*14910*/  LDL.LU R27, [R1+0x160] ;  /* 0x00016000011b7983 */ /* 0x000ea80000300800 */
[----:B------:R3:W-:Y:S04]  /*14920*/  STL [R1+0x39c], R22 ;  /* 0x00039c1601007387 */ /* 0x0007e80000100800 */
[----:B------:R0:W-:Y:S01]  /*14930*/  STL [R1+0x368], R21 ;  /* 0x0003681501007387 */ /* 0x0001e20000100800 */
[----:B---3--:R-:W-:-:S02]  /*14940*/  LEA R22, P6, R6, R7, 0x1 ;  /* 0x0000000706167211 */ /* 0x008fc400078c08ff */
[-C--:B0-----:R-:W-:Y:S02]  /*14950*/  LEA.HI.X.SX32 R21, R26, R2.reuse, 0x1, P0 ;  /* 0x000000021a157211 */ /* 0x081fe400000f0eff */
[----:B------:R-:W3:Y:S04]  /*14960*/  LDL.LU R26, [R1+0x168] ;  /* 0x00016800011a7983 */ /* 0x000ee80000300800 */
[----:B------:R-:W-:Y:S04]  /*14970*/  STL [R1+0x3a4], R22 ;  /* 0x0003a41601007387 */ /* 0x000fe80000100800 */
[----:B------:R0:W-:Y:S02]  /*14980*/  STL [R1+0x370], R21 ;  /* 0x0003701501007387 */ /* 0x0001e40000100800 */
[----:B0-----:R-:W-:-:S02]  /*14990*/  LEA.HI.X.SX32 R21, R28, R2, 0x1, P1 ;  /* 0x000000021c157211 */ /* 0x001fc400008f0eff */
[----:B------:R-:W5:Y:S01]  /*149a0*/  LDL.LU R28, [R1+0x16c] ;  /* 0x00016c00011c7983 */ /* 0x000f620000300800 */
[----:B----4-:R-:W-:-:S05]  /*149b0*/  LEA R22, P0, R20, R7, 0x1 ;  /* 0x0000000714167211 */ /* 0x010fca00078008ff */
[----:B------:R0:W-:Y:S04]  /*149c0*/  STL [R1+0x3ac], R22 ;  /* 0x0003ac1601007387 */ /* 0x0001e80000100800 */
[----:B------:R1:W-:Y:S01]  /*149d0*/  STL [R1+0x378], R21 ;  /* 0x0003781501007387 */ /* 0x0003e20000100800 */
[----:B0-----:R-:W-:Y:S02]  /*149e0*/  LEA R22, P1, R5, R7, 0x1 ;  /* 0x0000000705167211 */ /* 0x001fe400078208ff */
[-C--:B-1----:R-:W-:Y:S02]  /*149f0*/  LEA.HI.X.SX32 R21, R29, R2.reuse, 0x1, P2 ;  /* 0x000000021d157211 */ /* 0x082fe400010f0eff */
[----:B------:R-:W4:Y:S04]  /*14a00*/  LDL.LU R29, [R1+0x170] ;  /* 0x00017000011d7983 */ /* 0x000f280000300800 */
[----:B------:R-:W-:Y:S04]  /*14a10*/  STL [R1+0x3b4], R22 ;  /* 0x0003b41601007387 */ /* 0x000fe80000100800 */
[----:B------:R0:W-:Y:S02]  /*14a20*/  STL [R1+0x380], R21 ;  /* 0x0003801501007387 */ /* 0x0001e40000100800 */
[----:B0-----:R-:W-:-:S02]  /*14a30*/  LEA.HI.X.SX32 R21, R0, R2, 0x1, P3 ;  /* 0x0000000200157211 */ /* 0x001fc400018f0eff */
[----:B------:R-:W4:Y:S01]  /*14a40*/  LDL.LU R0, [R1+0x174] ;  /* 0x0001740001007983 */ /* 0x000f220000300800 */
[----:B------:R-:W-:-:S05]  /*14a50*/  LEA R22, P2, R4, R7, 0x1 ;  /* 0x0000000704167211 */ /* 0x000fca00078408ff */
        /* <DEDUP_REMOVED lines=28> */
[-C--:B-1----:R-:W-:Y:S02]  /*14c20*/  LEA.HI.X.SX32 R21, R4, R2.reuse, 0x1, P2 ;  /* 0x0000000204157211 */ /* 0x082fe400010f0eff */
[----:B------:R-:W4:Y:S04]  /*14c30*/  LDL.LU R4, [R1+0x194] ;  /* 0x0001940001047983 */ /* 0x000f280000300800 */
[----:B------:R-:W-:Y:S04]  /*14c40*/  STL [R1+0x3ec], R22 ;  /* 0x0003ec1601007387 */ /* 0x000fe80000100800 */
[----:B------:R0:W-:Y:S02]  /*14c50*/  STL [R1+0x3b8], R21 ;  /* 0x0003b81501007387 */ /* 0x0001e40000100800 */
[----:B0-----:R-:W-:-:S02]  /*14c60*/  LEA.HI.X.SX32 R21, R3, R2, 0x1, P3 ;  /* 0x0000000203157211 */ /* 0x001fc400018f0eff */
[----:B------:R-:W4:Y:S01]  /*14c70*/  LDL.LU R3, [R1+0x198] ;  /* 0x0001980001037983 */ /* 0x000f220000300800 */
[----:B--2---:R-:W-:-:S05]  /*14c80*/  LEA R22, P2, R27, R7, 0x1 ;  /* 0x000000071b167211 */ /* 0x004fca00078408ff */
[----:B------:R-:W-:Y:S04]  /*14c90*/  STL [R1+0x3f4], R22 ;  /* 0x0003f41601007387 */ /* 0x000fe80000100800 */
[----:B------:R0:W-:Y:S02]  /*14ca0*/  STL [R1+0x3c0], R21 ;  /* 0x0003c01501007387 */ /* 0x0001e40000100800 */
[-C--:B0-----:R-:W-:Y:S02]  /*14cb0*/  LEA.HI.X.SX32 R21, R14, R2.reuse, 0x1, P4 ;  /* 0x000000020e157211 */ /* 0x081fe400020f0eff */
[----:B---3--:R-:W-:Y:S01]  /*14cc0*/  LEA R22, P3, R26, R7, 0x1 ;  /* 0x000000071a167211 */ /* 0x008fe200078608ff */
[----:B------:R-:W2:Y:S04]  /*14cd0*/  LDL.LU R14, [R1+0x19c] ;  /* 0x00019c00010e7983 */ /* 0x000ea80000300800 */
[----:B------:R-:W-:Y:S04]  /*14ce0*/  STL [R1+0x3fc], R22 ;  /* 0x0003fc1601007387 */ /* 0x000fe80000100800 */
[----:B------:R0:W-:Y:S02]  /*14cf0*/  STL [R1+0x3c8], R21 ;  /* 0x0003c81501007387 */ /* 0x0001e40000100800 */
[----:B0-----:R-:W-:-:S02]  /*14d00*/  LEA.HI.X.SX32 R21, R15, R2, 0x1, P5 ;  /* 0x000000020f157211 */ /* 0x001fc400028f0eff */
[----:B------:R-:W3:Y:S01]  /*14d10*/  LDL.LU R15, [R1+0x1a0] ;  /* 0x0001a000010f7983 */ /* 0x000ee20000300800 */
[----:B-----5:R-:W-:-:S05]  /*14d20*/  LEA R22, P4, R28, R7, 0x1 ;  /* 0x000000071c167211 */ /* 0x020fca00078808ff */
[----:B------:R-:W-:Y:S04]  /*14d30*/  STL [R1+0x404], R22 ;  /* 0x0004041601007387 */ /* 0x000fe80000100800 */
[----:B------:R0:W-:Y:S02]  /*14d40*/  STL [R1+0x3d0], R21 ;  /* 0x0003d01501007387 */ /* 0x0001e40000100800 */
[----:B0-----:R-:W-:Y:S02]  /*14d50*/  LEA.HI.X.SX32 R21, R16, R2, 0x1, P6 ;  /* 0x0000000210157211 */ /* 0x001fe400030f0eff */
        /* <DEDUP_REMOVED lines=122> */
[----:B------:R-:W-:Y:S04]  /*15500*/  STL [R1+0x4cc], R22 ;  /* 0x0004cc1601007387 */ /* 0x000fe80000100800 */
[----:B------:R0:W-:Y:S02]  /*15510*/  STL [R1+0x498], R21 ;  /* 0x0004981501007387 */ /* 0x0001e40000100800 */
[-C--:B0-----:R-:W-:Y:S02]  /*15520*/  LEA.HI.X.SX32 R21, R19, R2.reuse, 0x1, P3 ;  /* 0x0000000213157211 */ /* 0x081fe400018f0eff */
[----:B------:R-:W-:Y:S01]  /*15530*/  LEA R22, P2, R3, R7, 0x1 ;  /* 0x0000000703167211 */ /* 0x000fe200078408ff */
        /* <DEDUP_REMOVED lines=79> */
[-C--:B------:R-:W-:Y:S01]  /*15a30*/  LEA R22, P4, R4, R7.reuse, 0x1 ;  /* 0x0000000704167211 */ /* 0x080fe200078808ff */
        /* <DEDUP_REMOVED lines=437> */
[----:B------:R0:W-:Y:S01]  /*17590*/  STL [R1+0x7d8], R21 ;  /* 0x0007d81501007387 */ /* 0x0001e20000100800 */
[-C--:B------:R-:W-:Y:S02]  /*175a0*/  LEA.HI.X.SX32 R20, R20, R2.reuse, 0x1, P3 ;  /* 0x0000000214147211 */ /* 0x080fe400018f0eff */
[----:B0-----:R-:W-:Y:S02]  /*175b0*/  LEA.HI.X.SX32 R21, R6, R2, 0x1, P2 ;  /* 0x0000000206157211 */ /* 0x001fe400010f0eff */
[----:B------:R-:W4:Y:S01]  /*175c0*/  LDL.LU R6, [R1+0x184] ;  /* 0x0001840001067983 */ /* 0x000f220000300800 */
[----:B--2---:R-:W-:-:S05]  /*175d0*/  LEA R22, P1, R15, R7, 0x1 ;  /* 0x000000070f167211 */ /* 0x004fca00078208ff */
[----:B------:R-:W-:Y:S04]  /*175e0*/  STL [R1+0x814], R22 ;  /* 0x0008141601007387 */ /* 0x000fe80000100800 */
[----:B------:R0:W-:Y:S04]  /*175f0*/  STL [R1+0x7e0], R21 ;  /* 0x0007e01501007387 */ /* 0x0001e80000100800 */
[----:B0-----:R-:W2:Y:S01]  /*17600*/  LDL.LU R21, [R1+0x164] ;  /* 0x0001640001157983 */ /* 0x001ea20000300800 */
[----:B---3--:R-:W-:-:S05]  /*17610*/  LEA R22, P2, R16, R7, 0x1 ;  /* 0x0000000710167211 */ /* 0x008fca00078408ff */
[----:B------:R-:W-:Y:S04]  /*17620*/  STL [R1+0x81c], R22 ;  /* 0x00081c1601007387 */ /* 0x000fe80000100800 */
[----:B------:R0:W-:Y:S02]  /*17630*/  STL [R1+0x7e8], R20 ;  /* 0x0007e81401007387 */ /* 0x0001e40000100800 */
[----:B0-----:R-:W-:Y:S02]  /*17640*/  LEA.HI.X.SX32 R20, R5, R2, 0x1, P4 ;  /* 0x0000000205147211 */ /* 0x001fe400020f0eff */
        /* <DEDUP_REMOVED lines=19> */
[----:B------:R-:W-:-:S03]  /*17780*/  LEA.HI.X.SX32 R15, R15, R2, 0x1, P1 ;  /* 0x000000020f0f7211 */ /* 0x000fc600008f0eff */
[----:B0-----:R-:W4:Y:S01]  /*17790*/  LDL.LU R20, [R1+0x10c] ;  /* 0x00010c0001147983 */ /* 0x001f220000300800 */
[----:B------:R-:W-:-:S05]  /*177a0*/  LEA R22, P0, R28, R7, 0x1 ;  /* 0x000000071c167211 */ /* 0x000fca00078008ff */
[----:B------:R-:W-:Y:S04]  /*177b0*/  STL [R1+0x844], R22 ;  /* 0x0008441601007387 */ /* 0x000fe80000100800 */
[----:B------:R0:W-:Y:S04]  /*177c0*/  STL [R1+0x810], R15 ;  /* 0x0008100f01007387 */ /* 0x0001e80000100800 */
[----:B0-----:R-:W4:Y:S01]  /*177d0*/  LDL.LU R15, [R1+0x108] ;  /* 0x00010800010f7983 */ /* 0x001f220000300800 */
[----:B------:R-:W-:Y:S02]  /*177e0*/  LEA.HI.X.SX32 R16, R16, R2, 0x1, P2 ;  /* 0x0000000210107211 */ /* 0x000fe400010f0eff */
[----:B------:R-:W-:-:S02]  /*177f0*/  LEA R22, P1, R29, R7, 0x1 ;  /* 0x000000071d167211 */ /* 0x000fc400078208ff */
[----:B------:R-:W-:-:S03]  /*17800*/  LEA.HI.X.SX32 R17, R17, R2, 0x1, P3 ;  /* 0x0000000211117211 */ /* 0x000fc600018f0eff */
[----:B------:R-:W-:Y:S04]  /*17810*/  STL [R1+0x84c], R22 ;  /* 0x00084c1601007387 */ /* 0x000fe80000100800 */
[----:B------:R0:W-:Y:S01]  /*17820*/  STL [R1+0x818], R16 ;  /* 0x0008181001007387 */ /* 0x0001e20000100800 */
[----:B------:R-:W-:-:S03]  /*17830*/  LEA.HI.X.SX32 R18, R18, R2, 0x1, P4 ;  /* 0x0000000212127211 */ /* 0x000fc600020f0eff */
[----:B0-----:R-:W4:Y:S01]  /*17840*/  LDL.LU R16, [R1+0x104] ;  /* 0x0001040001107983 */ /* 0x001f220000300800 */
        /* <DEDUP_REMOVED lines=9> */
[----:B------:R-:W-:-:S05]  /*178e0*/  LEA R22, P4, R11, R7, 0x1 ;  /* 0x000000070b167211 */ /* 0x000fca00078808ff */
[----:B------:R-:W-:Y:S04]  /*178f0*/  STL [R1+0x864], R22 ;  /* 0x0008641601007387 */ /* 0x000fe80000100800 */
[----:B------:R0:W-:Y:S04]  /*17900*/  STL [R1+0x830], R23 ;  /* 0x0008301701007387 */ /* 0x0001e80000100800 */
[----:B------:R-:W4:Y:S01]  /*17910*/  LDL.LU R27, [R1+0xf8] ;  /* 0x0000f800011b7983 */ /* 0x000f220000300800 */
[----:B0-----:R-:W-:Y:S02]  /*17920*/  LEA.HI.X.SX32 R23, R26, R2, 0x1, P6 ;  /* 0x000000021a177211 */ /* 0x001fe400030f0eff */
[----:B------:R-:W-:-:S05]  /*17930*/  LEA R22, P5, R6, R7, 0x1 ;  /* 0x0000000706167211 */ /* 0x000fca00078a08ff */
[----:B------:R-:W-:Y:S04]  /*17940*/  STL [R1+0x86c], R22 ;  /* 0x00086c1601007387 */ /* 0x000fe80000100800 */
[----:B------:R0:W-:Y:S04]  /*17950*/  STL [R1+0x838], R23 ;  /* 0x0008381701007387 */ /* 0x0001e80000100800 */
[----:B------:R-:W4:Y:S01]  /*17960*/  LDL.LU R26, [R1+0xf4] ;  /* 0x0000f400011a7983 */ /* 0x000f220000300800 */
[----:B0-----:R-:W-:Y:S02]  /*17970*/  LEA.HI.X.SX32 R23, R28, R2, 0x1, P0 ;  /* 0x000000021c177211 */ /* 0x001fe400000f0eff */
[----:B--2---:R-:W-:-:S05]  /*17980*/  LEA R22, P6, R21, R7, 0x1 ;  /* 0x0000000715167211 */ /* 0x004fca00078c08ff */
[----:B------:R-:W-:Y:S04]  /*17990*/  STL [R1+0x874], R22 ;  /* 0x0008741601007387 */ /* 0x000fe80000100800 */
[----:B------:R0:W-:Y:S04]  /*179a0*/  STL [R1+0x840], R23 ;  /* 0x0008401701007387 */ /* 0x0001e80000100800 */
[----:B------:R-:W2:Y:S01]  /*179b0*/  LDL.LU R28, [R1+0xec] ;  /* 0x0000ec00011c7983 */ /* 0x000ea20000300800 */
[----:B0-----:R-:W-:Y:S02]  /*179c0*/  LEA.HI.X.SX32 R23, R29, R2, 0x1, P1 ;  /* 0x000000021d177211 */ /* 0x001fe400008f0eff */
[----:B---3--:R-:W-:-:S05]  /*179d0*/  LEA R22, P0, R5, R7, 0x1 ;  /* 0x0000000705167211 */ /* 0x008fca00078008ff */
[----:B------:R5:W-:Y:S04]  /*179e0*/  STL [R1+0x87c], R22 ;  /* 0x00087c1601007387 */ /* 0x000be80000100800 */
[----:B------:R0:W-:Y:S04]  /*179f0*/  STL [R1+0x848], R23 ;  /* 0x0008481701007387 */ /* 0x0001e80000100800 */
[----:B------:R-:W3:Y:S01]  /*17a00*/  LDL.LU R29, [R1+0xe8] ;  /* 0x0000e800011d7983 */ /* 0x000ee20000300800 */
[----:B-----5:R-:W-:Y:S02]  /*17a10*/  LEA R22, P1, R4, R7, 0x1 ;  /* 0x0000000704167211 */ /* 0x020fe400078208ff */
[----:B0-----:R-:W-:-:S03]  /*17a20*/  LEA.HI.X.SX32 R23, R0, R2, 0x1, P2 ;  /* 0x0000000200177211 */ /* 0x001fc600010f0eff */
[----:B------:R4:W-:Y:S04]  /*17a30*/  STL [R1+0x884], R22 ;  /* 0x0008841601007387 */ /* 0x0009e80000100800 */
[----:B------:R-:W5:Y:S04]  /*17a40*/  LDL.LU R0, [R1+0xe4] ;  /* 0x0000e40001007983 */ /* 0x000f680000300800 */
[----:B------:R0:W-:Y:S01]  /*17a50*/  STL [R1+0x850], R23 ;  /* 0x0008501701007387 */ /* 0x0001e20000100800 */
[----:B----4-:R-:W-:Y:S02]  /*17a60*/  LEA R22, P2, R3, R7, 0x1 ;  /* 0x0000000703167211 */ /* 0x010fe400078408ff */
[----:B0-----:R-:W-:-:S03]  /*17a70*/  LEA.HI.X.SX32 R23, R19, R2, 0x1, P3 ;  /* 0x0000000213177211 */ /* 0x001fc600018f0eff */
[----:B------:R0:W-:Y:S04]  /*17a80*/  STL [R1+0x88c], R22 ;  /* 0x00088c1601007387 */ /* 0x0001e80000100800 */
[----:B------:R-:W4:Y:S04]  /*17a90*/  LDL.LU R19, [R1+0xdc] ;  /* 0x0000dc0001137983 */ /* 0x000f280000300800 */
[----:B------:R1:W-:Y:S01]  /*17aa0*/  STL [R1+0x858], R23 ;  /* 0x0008581701007387 */ /* 0x0003e20000100800 */
[----:B0-----:R-:W-:Y:S02]  /*17ab0*/  LEA R22, P3, R14, R7, 0x1 ;  /* 0x000000070e167211 */ /* 0x001fe400078608ff */
[----:B-1----:R-:W-:-:S03]  /*17ac0*/  LEA.HI.X.SX32 R23, R11, R2, 0x1, P4 ;  /* 0x000000020b177211 */ /* 0x002fc600020f0eff */
        /* <DEDUP_REMOVED lines=9> */
[----:B-1----:R-:W-:-:S02]  /*17b60*/  LEA.HI.X.SX32 R23, R21, R2, 0x1, P6 ;  /* 0x0000000215177211 */ /* 0x002fc400030f0eff */
[----:B------:R-:W-:Y:S01]  /*17b70*/  LEA.HI.X.SX32 R21, R5, R2, 0x1, P0 ;  /* 0x0000000205157211 */ /* 0x000fe200000f0eff */
[----:B------:R0:W-:Y:S04]  /*17b80*/  STL [R1+0x8a4], R22 ;  /* 0x0008a41601007387 */ /* 0x0001e80000100800 */
[----:B------:R-:W-:Y:S04]  /*17b90*/  STL [R1+0x870], R23 ;  /* 0x0008701701007387 */ /* 0x000fe80000100800 */
[----:B------:R-:W4:Y:S01]  /*17ba0*/  LDL.LU R5, [R1+0xd0] ;  /* 0x0000d00001057983 */ /* 0x000f220000300800 */
[----:B0-----:R-:W-:-:S05]  /*17bb0*/  LEA R22, P6, R16, R7, 0x1 ;  /* 0x0000000710167211 */ /* 0x001fca00078c08ff */
        /* <DEDUP_REMOVED lines=13> */
[-C--:B-1----:R-:W-:Y:S02]  /*17c90*/  LEA.HI.X.SX32 R21, R14, R2.reuse, 0x1, P3 ;  /* 0x000000020e157211 */ /* 0x082fe400018f0eff */
[----:B------:R-:W4:Y:S04]  /*17ca0*/  LDL.LU R14, [R1+0xc4] ;  /* 0x0000c400010e7983 */ /* 0x000f280000300800 */
[----:B------:R-:W-:Y:S04]  /*17cb0*/  STL [R1+0x8c4], R22 ;  /* 0x0008c41601007387 */ /* 0x000fe80000100800 */
[----:B------:R0:W-:Y:S01]  /*17cc0*/  STL [R1+0x890], R21 ;  /* 0x0008901501007387 */ /* 0x0001e20000100800 */
[----:B------:R-:W-:-:S03]  /*17cd0*/  LEA.HI.X.SX32 R20, R20, R2, 0x1, P4 ;  /* 0x0000000214147211 */ /* 0x000fc600020f0eff */
[----:B0-----:R-:W4:Y:S01]  /*17ce0*/  LDL.LU R21, [R1+0xc0] ;  /* 0x0000c00001157983 */ /* 0x001f220000300800 */
[----:B------:R-:W-:-:S05]  /*17cf0*/  LEA R22, P3, R26, R7, 0x1 ;  /* 0x000000071a167211 */ /* 0x000fca00078608ff */
[----:B------:R0:W-:Y:S04]  /*17d00*/  STL [R1+0x8cc], R22 ;  /* 0x0008cc1601007387 */ /* 0x0001e80000100800 */
[----:B------:R3:W-:Y:S01]  /*17d10*/  STL [R1+0x898], R20 ;  /* 0x0008981401007387 */ /* 0x0007e20000100800 */
[----:B0-----:R-:W-:Y:S02]  /*17d20*/  LEA.HI.X.SX32 R22, R15, R2, 0x1, P5 ;  /* 0x000000020f167211 */ /* 0x001fe400028f0eff */
[----:B--2---:R-:W-:-:S05]  /*17d30*/  LEA R23, P4, R28, R7, 0x1 ;  /* 0x000000071c177211 */ /* 0x004fca00078808ff */
[----:B------:R-:W-:Y:S04]  /*17d40*/  STL [R1+0x8d4], R23 ;  /* 0x0008d41701007387 */ /* 0x000fe80000100800 */
[----:B------:R-:W2:Y:S04]  /*17d50*/  LDL.LU R15, [R1+0xbc] ;  /* 0x0000bc00010f7983 */ /* 0x000ea80000300800 */
[----:B------:R0:W-:Y:S01]  /*17d60*/  STL [R1+0x8a0], R22 ;  /* 0x0008a01601007387 */ /* 0x0001e20000100800 */
[----:B---3--:R-:W-:Y:S02]  /*17d70*/  LEA R20, P5, R29, R7, 0x1 ;  /* 0x000000071d147211 */ /* 0x008fe400078a08ff */
[----:B0-----:R-:W-:-:S03]  /*17d80*/  LEA.HI.X.SX32 R22, R16, R2, 0x1, P6 ;  /* 0x0000000210167211 */ /* 0x001fc600030f0eff */
[----:B------:R5:W-:Y:S04]  /*17d90*/  STL [R1+0x8dc], R20 ;  /* 0x0008dc1401007387 */ /* 0x000be80000100800 */
[----:B------:R-:W3:Y:S04]  /*17da0*/  LDL.LU R16, [R1+0xb8] ;  /* 0x0000b80001107983 */ /* 0x000ee80000300800 */
[----:B------:R0:W-:Y:S01]  /*17db0*/  STL [R1+0x8a8], R22 ;  /* 0x0008a81601007387 */ /* 0x0001e20000100800 */
[----:B-----5:R-:W-:-:S05]  /*17dc0*/  LEA R20, P6, R0, R7, 0x1 ;  /* 0x0000000700147211 */ /* 0x020fca00078c08ff */
[----:B------:R1:W-:Y:S01]  /*17dd0*/  STL [R1+0x8e4], R20 ;  /* 0x0008e41401007387 */ /* 0x0003e20000100800 */
[----:B0-----:R-:W-:-:S03]  /*17de0*/  LEA.HI.X.SX32 R22, R17, R2, 0x1, P0 ;  /* 0x0000000211167211 */ /* 0x001fc600000f0eff */
[----:B-1----:R-:W5:Y:S04]  /*17df0*/  LDL.LU R20, [R1+0xb4] ;  /* 0x0000b40001147983 */ /* 0x002f680000300800 */
[----:B------:R0:W-:Y:S01]  /*17e00*/  STL [R1+0x8b0], R22 ;  /* 0x0008b01601007387 */ /* 0x0001e20000100800 */
[----:B----4-:R-:W-:Y:S02]  /*17e10*/  LEA R17, P0, R19, R7, 0x1 ;  /* 0x0000000713117211 */ /* 0x010fe400078008ff */
[----:B0-----:R-:W-:-:S03]  /*17e20*/  LEA.HI.X.SX32 R22, R18, R2, 0x1, P1 ;  /* 0x0000000212167211 */ /* 0x001fc600008f0eff */
[----:B------:R0:W-:Y:S04]  /*17e30*/  STL [R1+0x8ec], R17 ;  /* 0x0008ec1101007387 */ /* 0x0001e80000100800 */
[----:B0-----:R-:W4:Y:S01]  /*17e40*/  LDL.LU R17, [R1+0xb0] ;  /* 0x0000b00001117983 */ /* 0x001f220000300800 */
[----:B------:R-:W-:-:S03]  /*17e50*/  LEA R18, P1, R11, R7, 0x1 ;  /* 0x000000070b127211 */ /* 0x000fc600078208ff */
[----:B------:R-:W-:Y:S04]  /*17e60*/  STL [R1+0x8b8], R22 ;  /* 0x0008b81601007387 */ /* 0x000fe80000100800 */
[----:B------:R0:W-:Y:S04]  /*17e70*/  STL [R1+0x8f4], R18 ;  /* 0x0008f41201007387 */ /* 0x0001e80000100800 */
[----:B0-----:R-:W4:Y:S01]  /*17e80*/  LDL.LU R18, [R1+0xac] ;  /* 0x0000ac0001127983 */ /* 0x001f220000300800 */
[----:B------:R-:W-:Y:S02]  /*17e90*/  LEA.HI.X.SX32 R22, R27, R2, 0x1, P2 ;  /* 0x000000021b167211 */ /* 0x000fe400010f0eff */
[----:B------:R-:W-:-:S03]  /*17ea0*/  LEA R23, P2, R6, R7, 0x1 ;  /* 0x0000000706177211 */ /* 0x000fc600078408ff */
[----:B------:R0:W-:Y:S04]  /*17eb0*/  STL [R1+0x8c0], R22 ;  /* 0x0008c01601007387 */ /* 0x0001e80000100800 */
[----:B------:R1:W-:Y:S04]  /*17ec0*/  STL [R1+0x8fc], R23 ;  /* 0x0008fc1701007387 */ /* 0x0003e80000100800 */
[----:B------:R-:W4:Y:S01]  /*17ed0*/  LDL.LU R27, [R1+0xa8] ;  /* 0x0000a800011b7983 */ /* 0x000f220000300800 */
[----:B0-----:R-:W-:-:S05]  /*17ee0*/  LEA.HI.X.SX32 R22, R26, R2, 0x1, P3 ;  /* 0x000000021a167211 */ /* 0x001fca00018f0eff */
[----:B------:R0:W-:Y:S04]  /*17ef0*/  STL [R1+0x8c8], R22 ;  /* 0x0008c81601007387 */ /* 0x0001e80000100800 */
[----:B------:R-:W4:Y:S01]  /*17f00*/  LDL.LU R26, [R1+0xa4] ;  /* 0x0000a400011a7983 */ /* 0x000f220000300800 */
[----:B-1----:R-:W-:Y:S02]  /*17f10*/  LEA R23, P3, R5, R7, 0x1 ;  /* 0x0000000705177211 */ /* 0x002fe400078608ff */
[----:B0-----:R-:W-:-:S03]  /*17f20*/  LEA.HI.X.SX32 R22, R28, R2, 0x1, P4 ;  /* 0x000000021c167211 */ /* 0x001fc600020f0eff */
        /* <DEDUP_REMOVED lines=9> */
[----:B------:R-:W-:-:S05]  /*17fc0*/  LEA R23, P5, R3, R7, 0x1 ;  /* 0x0000000703177211 */ /* 0x000fca00078a08ff */
        /* <DEDUP_REMOVED lines=10> */
[----:B------:R-:W-:Y:S04]  /*18070*/  STL [R1+0x924], R23 ;  /* 0x0009241701007387 */ /* 0x000fe80000100800 */
[----:B------:R-:W4:Y:S04]  /*18080*/  LDL.LU R11, [R1+0x90] ;  /* 0x00009000010b7983 */ /* 0x000f280000300800 */
[----:B------:R0:W-:Y:S02]  /*18090*/  STL [R1+0x8f0], R22 ;  /* 0x0008f01601007387 */ /* 0x0001e40000100800 */
[----:B0-----:R-:W-:-:S02]  /*180a0*/  LEA.HI.X.SX32 R22, R6, R2, 0x1, P2 ;  /* 0x0000000206167211 */ /* 0x001fc400010f0eff */
[----:B------:R-:W4:Y:S01]  /*180b0*/  LDL.LU R6, [R1+0x8c] ;  /* 0x00008c0001067983 */ /* 0x000f220000300800 */
[----:B--2---:R-:W-:-:S05]  /*180c0*/  LEA R23, P1, R15, R7, 0x1 ;  /* 0x000000070f177211 */ /* 0x004fca00078208ff */
[----:B------:R-:W-:Y:S04]  /*180d0*/  STL [R1+0x92c], R23 ;  /* 0x00092c1701007387 */ /* 0x000fe80000100800 */
[----:B------:R0:W-:Y:S02]  /*180e0*/  STL [R1+0x8f8], R22 ;  /* 0x0008f81601007387 */ /* 0x0001e40000100800 */
[----:B0-----:R-:W-:Y:S02]  /*180f0*/  LEA.HI.X.SX32 R22, R5, R2, 0x1, P3 ;  /* 0x0000000205167211 */ /* 0x001fe400018f0eff */
[----:B------:R-:W2:Y:S01]  /*18100*/  LDL.LU R5, [R1+0x88] ;  /* 0x0000880001057983 */ /* 0x000ea20000300800 */
        /* <DEDUP_REMOVED lines=13> */
[----:B0-----:R-:W-:Y:S02]  /*181e0*/  LEA.HI.X.SX32 R23, R14, R2, 0x1, P6 ;  /* 0x000000020e177211 */ /* 0x001fe400030f0eff */
[----:B------:R-:W-:-:S05]  /*181f0*/  LEA R24, P5, R18, R7, 0x1 ;  /* 0x0000000712187211 */ /* 0x000fca00078a08ff */
[----:B------:R-:W-:Y:S04]  /*18200*/  STL [R1+0x94c], R24 ;  /* 0x00094c1801007387 */ /* 0x000fe80000100800 */
[----:B------:R-:W4:Y:S04]  /*18210*/  LDL.LU R14, [R1+0x7c] ;  /* 0x00007c00010e7983 */ /* 0x000f280000300800 */
[----:B------:R0:W-:Y:S01]  /*18220*/  STL [R1+0x918], R23 ;  /* 0x0009181701007387 */ /* 0x0001e20000100800 */
[----:B-1----:R-:W-:-:S05]  /*18230*/  LEA R22, P6, R27, R7, 0x1 ;  /* 0x000000071b167211 */ /* 0x002fca00078c08ff */
[----:B------:R1:W-:Y:S01]  /*18240*/  STL [R1+0x954], R22 ;  /* 0x0009541601007387 */ /* 0x0003e20000100800 */
[-C--:B0-----:R-:W-:Y:S02]  /*18250*/  LEA.HI.X.SX32 R23, R21, R2.reuse, 0x1, P0 ;  /* 0x0000000215177211 */ /* 0x081fe400000f0eff */
[----:B------:R-:W-:-:S03]  /*18260*/  LEA.HI.X.SX32 R21, R15, R2, 0x1, P1 ;  /* 0x000000020f157211 */ /* 0x000fc600008f0eff */
[----:B------:R0:W-:Y:S04]  /*18270*/  STL [R1+0x920], R23 ;  /* 0x0009201701007387 */ /* 0x0001e80000100800 */
[----:B------:R-:W4:Y:S01]  /*18280*/  LDL.LU R15, [R1+0x78] ;  /* 0x00007800010f7983 */ /* 0x000f220000300800 */
[----:B-1----:R-:W-:-:S05]  /*18290*/  LEA R22, P0, R26, R7, 0x1 ;  /* 0x000000071a167211 */ /* 0x002fca00078008ff */
[----:B------:R1:W-:Y:S01]  /*182a0*/  STL [R1+0x95c], R22 ;  /* 0x00095c1601007387 */ /* 0x0003e20000100800 */
[----:B0-----:R-:W-:-:S03]  /*182b0*/  LEA R23, P1, R28, R7, 0x1 ;  /* 0x000000071c177211 */ /* 0x001fc600078208ff */
[----:B------:R-:W-:Y:S01]  /*182c0*/  STL [R1+0x928], R21 ;  /* 0x0009281501007387 */ /* 0x000fe20000100800 */
[----:B-1----:R-:W-:-:S03]  /*182d0*/  LEA.HI.X.SX32 R22, R16, R2, 0x1, P2 ;  /* 0x0000000210167211 */ /* 0x002fc600010f0eff */
[----:B------:R-:W-:Y:S04]  /*182e0*/  STL [R1+0x964], R23 ;  /* 0x0009641701007387 */ /* 0x000fe80000100800 */
[----:B------:R-:W4:Y:S04]  /*182f0*/  LDL.LU R16, [R1+0x74] ;  /* 0x0000740001107983 */ /* 0x000f280000300800 */
[----:B------:R0:W-:Y:S02]  /*18300*/  STL [R1+0x930], R22 ;  /* 0x0009301601007387 */ /* 0x0001e40000100800 */
[----:B0-----:R-:W-:-:S02]  /*18310*/  LEA.HI.X.SX32 R22, R20, R2, 0x1, P3 ;  /* 0x0000000214167211 */ /* 0x001fc400018f0eff */
[----:B------:R-:W-:Y:S02]  /*18320*/  LEA R21, P2, R29, R7, 0x1 ;  /* 0x000000071d157211 */ /* 0x000fe400078408ff */
[----:B------:R-:W-:-:S03]  /*18330*/  LEA.HI.X.SX32 R20, R17, R2, 0x1, P4 ;  /* 0x0000000211147211 */ /* 0x000fc600020f0eff */
[----:B------:R0:W-:Y:S04]  /*18340*/  STL [R1+0x96c], R21 ;  /* 0x00096c1501007387 */ /* 0x0001e80000100800 */
[----:B------:R-:W-:Y:S04]  /*18350*/  STL [R1+0x938], R22 ;  /* 0x0009381601007387 */ /* 0x000fe80000100800 */
[----:B------:R-:W4:Y:S01]  /*18360*/  LDL.LU R17, [R1+0x70] ;  /* 0x0000700001117983 */ /* 0x000f220000300800 */
[----:B0-----:R-:W-:-:S05]  /*18370*/  LEA R21, P3, R0, R7, 0x1 ;  /* 0x0000000700157211 */ /* 0x001fca00078608ff */
[----:B------:R0:W-:Y:S04]  /*18380*/  STL [R1+0x974], R21 ;  /* 0x0009741501007387 */ /* 0x0001e80000100800 */
[----:B------:R-:W-:Y:S01]  /*18390*/  STL [R1+0x940], R20 ;  /* 0x0009401401007387 */ /* 0x000fe20000100800 */
[----:B0-----:R-:W-:Y:S02]  /*183a0*/  LEA.HI.X.SX32 R21, R18, R2, 0x1, P5 ;  /* 0x0000000212157211 */ /* 0x001fe400028f0eff */
[----:B------:R-:W-:-:S05]  /*183b0*/  LEA R22, P4, R19, R7, 0x1 ;  /* 0x0000000713167211 */ /* 0x000fca00078808ff */
[----:B------:R0:W-:Y:S04]  /*183c0*/  STL [R1+0x97c], R22 ;  /* 0x00097c1601007387 */ /* 0x0001e80000100800 */
[----:B------:R-:W4:Y:S01]  /*183d0*/  LDL.LU R18, [R1+0x6c] ;  /* 0x00006c0001127983 */ /* 0x000f220000300800 */
[-C--:B0-----:R-:W-:Y:S02]  /*183e0*/  LEA.HI.X.SX32 R22, R27, R2.reuse, 0x1, P6 ;  /* 0x000000021b167211 */ /* 0x081fe400030f0eff */
[----:B------:R-:W-:Y:S01]  /*183f0*/  LEA R20, P5, R11, R7, 0x1 ;  /* 0x000000070b147211 */ /* 0x000fe200078a08ff */
[----:B------:R0:W-:Y:S04]  /*18400*/  STL [R1+0x948], R21 ;  /* 0x0009481501007387 */ /* 0x0001e80000100800 */
[----:B------:R1:W-:Y:S04]  /*18410*/  STL [R1+0x984], R20 ;  /* 0x0009841401007387 */ /* 0x0003e80000100800 */
[----:B------:R-:W-:Y:S01]  /*18420*/  STL [R1+0x950], R22 ;  /* 0x0009501601007387 */ /* 0x000fe20000100800 */
[----:B0-----:R-:W-:-:S03]  /*18430*/  LEA.HI.X.SX32 R21, R26, R2, 0x1, P0 ;  /* 0x000000021a157211 */ /* 0x001fc600000f0eff */
[----:B------:R-:W4:Y:S01]  /*18440*/  LDL.LU R27, [R1+0x68] ;  /* 0x00006800011b7983 */ /* 0x000f220000300800 */
[----:B-1----:R-:W-:-:S05]  /*18450*/  LEA R20, P6, R6, R7, 0x1 ;  /* 0x0000000706147211 */ /* 0x002fca00078c08ff */
[----:B------:R-:W-:Y:S04]  /*18460*/  STL [R1+0x98c], R20 ;  /* 0x00098c1401007387 */ /* 0x000fe80000100800 */
[----:B------:R0:W-:Y:S04]  /*18470*/  STL [R1+0x958], R21 ;  /* 0x0009581501007387 */ /* 0x0001e80000100800 */
[----:B------:R-:W4:Y:S01]  /*18480*/  LDL.LU R26, [R1+0x64] ;  /* 0x00006400011a7983 */ /* 0x000f220000300800 */
[-C--:B0-----:R-:W-:Y:S02]  /*18490*/  LEA.HI.X.SX32 R21, R28, R2.reuse, 0x1, P1 ;  /* 0x000000021c157211 */ /* 0x081fe400008f0eff */
[----:B------:R-:W-:-:S02]  /*184a0*/  LEA.HI.X.SX32 R19, R19, R2, 0x1, P4 ;  /* 0x0000000213137211 */ /* 0x000fc400020f0eff */
[----:B--2---:R-:W-:-:S05]  /*184b0*/  LEA R20, P0, R5, R7, 0x1 ;  /* 0x0000000705147211 */ /* 0x004fca00078008ff */
[----:B------:R-:W-:Y:S04]  /*184c0*/  STL [R1+0x994], R20 ;  /* 0x0009941401007387 */ /* 0x000fe80000100800 */
[----:B------:R0:W-:Y:S04]  /*184d0*/  STL [R1+0x960], R21 ;  /* 0x0009601501007387 */ /* 0x0001e80000100800 */
[----:B------:R-:W2:Y:S01]  /*184e0*/  LDL.LU R28, [R1+0x60] ;  /* 0x00006000011c7983 */ /* 0x000ea20000300800 */
[----:B0-----:R-:W-:Y:S02]  /*184f0*/  LEA.HI.X.SX32 R21, R29, R2, 0x1, P2 ;  /* 0x000000021d157211 */ /* 0x001fe400010f0eff */
[----:B---3--:R-:W-:-:S05]  /*18500*/  LEA R20, P1, R4, R7, 0x1 ;  /* 0x0000000704147211 */ /* 0x008fca00078208ff */
[----:B------:R-:W-:Y:S04]  /*18510*/  STL [R1+0x99c], R20 ;  /* 0x00099c1401007387 */ /* 0x000fe80000100800 */
[----:B------:R0:W-:Y:S04]  /*18520*/  STL [R1+0x968], R21 ;  /* 0x0009681501007387 */ /* 0x0001e80000100800 */
[----:B------:R-:W3:Y:S01]  /*18530*/  LDL.LU R29, [R1+0x5c] ;  /* 0x00005c00011d7983 */ /* 0x000ee20000300800 */
[----:B0-----:R-:W-:Y:S02]  /*18540*/  LEA.HI.X.SX32 R21, R0, R2, 0x1, P3 ;  /* 0x0000000200157211 */ /* 0x001fe400018f0eff */
[----:B-----5:R-:W-:-:S05]  /*18550*/  LEA R20, P2, R3, R7, 0x1 ;  /* 0x0000000703147211 */ /* 0x020fca00078408ff */
[----:B------:R4:W-:Y:S04]  /*18560*/  STL [R1+0x9a4], R20 ;  /* 0x0009a41401007387 */ /* 0x0009e80000100800 */
[----:B------:R-:W5:Y:S04]  /*18570*/  LDL.LU R0, [R1+0x58] ;  /* 0x0000580001007983 */ /* 0x000f680000300800 */
[----:B------:R-:W-:Y:S04]  /*18580*/  STL [R1+0x970], R21 ;  /* 0x0009701501007387 */ /* 0x000fe80000100800 */
[----:B------:R-:W5:Y:S01]  /*18590*/  LDL.LU R25, [R1+0x54] ;  /* 0x0000540001197983 */ /* 0x000f620000300800 */
[----:B----4-:R-:W-:-:S05]  /*185a0*/  LEA R20, P3, R14, R7, 0x1 ;  /* 0x000000070e147211 */ /* 0x010fca00078608ff */
[----:B------:R0:W-:Y:S04]  /*185b0*/  STL [R1+0x9ac], R20 ;  /* 0x0009ac1401007387 */ /* 0x0001e80000100800 */
[----:B------:R-:W4:Y:S04]  /*185c0*/  LDL.LU R24, [R1+0x50] ;  /* 0x0000500001187983 */ /* 0x000f280000300800 */
[----:B------:R1:W-:Y:S04]  /*185d0*/  STL [R1+0x978], R19 ;  /* 0x0009781301007387 */ /* 0x0003e80000100800 */
[----:B------:R-:W4:Y:S01]  /*185e0*/  LDL.LU R23, [R1+0x4c] ;  /* 0x00004c0001177983 */ /* 0x000f220000300800 */
[----:B0-----:R-:W-:-:S02]  /*185f0*/  LEA R20, P4, R15, R7, 0x1 ;  /* 0x000000070f147211 */ /* 0x001fc400078808ff */
[----:B-1----:R-:W-:-:S03]  /*18600*/  LEA.HI.X.SX32 R19, R11, R2, 0x1, P5 ;  /* 0x000000020b137211 */ /* 0x002fc600028f0eff */
[----:B------:R0:W-:Y:S04]  /*18610*/  STL [R1+0x9b4], R20 ;  /* 0x0009b41401007387 */ /* 0x0001e80000100800 */
[----:B------:R-:W4:Y:S04]  /*18620*/  LDL.LU R22, [R1+0x48] ;  /* 0x0000480001167983 */ /* 0x000f280000300800 */
[----:B------:R1:W-:Y:S04]  /*18630*/  STL [R1+0x980], R19 ;  /* 0x0009801301007387 */ /* 0x0003e80000100800 */
[----:B------:R-:W4:Y:S01]  /*18640*/  LDL.LU R21, [R1+0x40] ;  /* 0x0000400001157983 */ /* 0x000f220000300800 */
[----:B------:R-:W-:-:S02]  /*18650*/  LEA R11, P5, R16, R7, 0x1 ;  /* 0x00000007100b7211 */ /* 0x000fc400078a08ff */
[----:B------:R-:W-:-:S03]  /*18660*/  LEA.HI.X.SX32 R6, R6, R2, 0x1, P6 ;  /* 0x0000000206067211 */ /* 0x000fc600030f0eff */
[----:B------:R-:W-:Y:S04]  /*18670*/  STL [R1+0x9bc], R11 ;  /* 0x0009bc0b01007387 */ /* 0x000fe80000100800 */
[----:B0-----:R-:W4:Y:S04]  /*18680*/  LDL.LU R20, [R1+0x38] ;  /* 0x0000380001147983 */ /* 0x001f280000300800 */
[----:B------:R0:W-:Y:S04]  /*18690*/  STL [R1+0x988], R6 ;  /* 0x0009880601007387 */ /* 0x0001e80000100800 */
[----:B-1----:R-:W4:Y:S01]  /*186a0*/  LDL.LU R19, [R1+0x30] ;  /* 0x0000300001137983 */ /* 0x002f220000300800 */
[----:B------:R-:W-:-:S02]  /*186b0*/  LEA.HI.X.SX32 R4, R4, R2, 0x1, P1 ;  /* 0x0000000204047211 */ /* 0x000fc400008f0eff */
[----:B0-----:R-:W-:Y:S02]  /*186c0*/  LEA.HI.X.SX32 R6, R5, R2, 0x1, P0 ;  /* 0x0000000205067211 */ /* 0x001fe400000f0eff */
[----:B------:R-:W-:-:S05]  /*186d0*/  LEA R11, P6, R17, R7, 0x1 ;  /* 0x00000007110b7211 */ /* 0x000fca00078c08ff */
[----:B------:R0:W-:Y:S01]  /*186e0*/  STL [R1+0x9c4], R11 ;  /* 0x0009c40b01007387 */ /* 0x0001e20000100800 */
[----:B------:R-:W-:-:S03]  /*186f0*/  LEA.HI.X.SX32 R3, R3, R2, 0x1, P2 ;  /* 0x0000000203037211 */ /* 0x000fc600010f0eff */
[----:B0-----:R-:W4:Y:S04]  /*18700*/  LDL.LU R11, [R1+0x28] ;  /* 0x00002800010b7983 */ /* 0x001f280000300800 */
[----:B------:R0:W-:Y:S04]  /*18710*/  STL [R1+0x990], R6 ;  /* 0x0009900601007387 */ /* 0x0001e80000100800 */
[----:B0-----:R-:W4:Y:S01]  /*18720*/  LDL.LU R6, [R1+0x20] ;  /* 0x0000200001067983 */ /* 0x001f220000300800 */
[----:B------:R-:W-:-:S05]  /*18730*/  LEA R5, P0, R18, R7, 0x1 ;  /* 0x0000000712057211 */ /* 0x000fca00078008ff */
[----:B------:R0:W-:Y:S04]  /*18740*/  STL [R1+0x9cc], R5 ;  /* 0x0009cc0501007387 */ /* 0x0001e80000100800 */
[----:B0-----:R-:W4:Y:S04]  /*18750*/  LDL.LU R5, [R1+0x18] ;  /* 0x0000180001057983 */ /* 0x001f280000300800 */
[----:B------:R0:W-:Y:S02]  /*18760*/  STL [R1+0x998], R4 ;  /* 0x0009980401007387 */ /* 0x0001e40000100800 */
[----:B0-----:R-:W-:-:S05]  /*18770*/  LEA R4, P1, R27, R7, 0x1 ;  /* 0x000000071b047211 */ /* 0x001fca00078208ff */
[----:B------:R0:W-:Y:S01]  /*18780*/  STL [R1+0x9d4], R4 ;  /* 0x0009d40401007387 */ /* 0x0001e20000100800 */
[----:B------:R-:W-:-:S03]  /*18790*/  LEA.HI.X.SX32 R14, R14, R2, 0x1, P3 ;  /* 0x000000020e0e7211 */ /* 0x000fc600018f0eff */
[----:B0-----:R-:W4:Y:S04]  /*187a0*/  LDL.LU R4, [R1+0xa48] ;  /* 0x000a480001047983 */ /* 0x001f280000300800 */
[----:B------:R0:W-:Y:S02]  /*187b0*/  STL [R1+0x9a0], R3 ;  /* 0x0009a00301007387 */ /* 0x0001e40000100800 */
[----:B0-----:R-:W-:-:S05]  /*187c0*/  LEA R3, P2, R26, R7, 0x1 ;  /* 0x000000071a037211 */ /* 0x001fca00078408ff */
[----:B------:R0:W-:Y:S01]  /*187d0*/  STL [R1+0x9dc], R3 ;  /* 0x0009dc0301007387 */ /* 0x0001e20000100800 */
[----:B------:R-:W-:-:S03]  /*187e0*/  LEA.HI.X.SX32 R15, R15, R2, 0x1, P4 ;  /* 0x000000020f0f7211 */ /* 0x000fc600020f0eff */
[----:B0-----:R-:W4:Y:S04]  /*187f0*/  LDL.LU R3, [R1+0x4] ;  /* 0x0000040001037983 */ /* 0x001f280000300800 */
[----:B------:R2:W-:Y:S01]  /*18800*/  STL [R1+0x9a8], R14 ;  /* 0x0009a80e01007387 */ /* 0x0005e20000100800 */
[-C--:B------:R-:W-:Y:S02]  /*18810*/  LEA.HI.X.SX32 R16, R16, R2.reuse, 0x1, P5 ;  /* 0x0000000210107211 */ /* 0x080fe400028f0eff */
[-C--:B------:R-:W-:Y:S02]  /*18820*/  LEA.HI.X.SX32 R17, R17, R2.reuse, 0x1, P6 ;  /* 0x0000000211117211 */ /* 0x080fe400030f0eff */
[-C--:B------:R-:W-:Y:S02]  /*18830*/  LEA.HI.X.SX32 R18, R18, R2.reuse, 0x1, P0 ;  /* 0x0000000212127211 */ /* 0x080fe400000f0eff */
[----:B------:R-:W-:-:S02]  /*18840*/  LEA.HI.X.SX32 R27, R27, R2, 0x1, P1 ;  /* 0x000000021b1b7211 */ /* 0x000fc400008f0eff */
[----:B--2---:R-:W-:-:S05]  /*18850*/  LEA R14, P3, R28, R7, 0x1 ;  /* 0x000000071c0e7211 */ /* 0x004fca00078608ff */
[----:B------:R0:W-:Y:S04]  /*18860*/  STL [R1+0x9e4], R14 ;  /* 0x0009e40e01007387 */ /* 0x0001e80000100800 */
[----:B0-----:R-:W2:Y:S04]  /*18870*/  LDL.LU R14, [R1+0xbd8] ;  /* 0x000bd800010e7983 */ /* 0x001ea80000300800 */
[----:B------:R3:W-:Y:S02]  /*18880*/  STL [R1+0x9b0], R15 ;  /* 0x0009b00f01007387 */ /* 0x0007e40000100800 */
[----:B---3--:R-:W-:-:S05]  /*18890*/  LEA R15, P4, R29, R7, 0x1 ;  /* 0x000000071d0f7211 */ /* 0x008fca00078808ff */
[----:B------:R0:W-:Y:S04]  /*188a0*/  STL [R1+0x9ec], R15 ;  /* 0x0009ec0f01007387 */ /* 0x0001e80000100800 */
[----:B0-----:R-:W3:Y:S04]  /*188b0*/  LDL.LU R15, [R1+0xbd4] ;  /* 0x000bd400010f7983 */ /* 0x001ee80000300800 */
[----:B------:R5:W-:Y:S02]  /*188c0*/  STL [R1+0x9b8], R16 ;  /* 0x0009b81001007387 */ /* 0x000be40000100800 */
[----:B-----5:R-:W-:-:S05]  /*188d0*/  LEA R16, P5, R0, R7, 0x1 ;  /* 0x0000000700107211 */ /* 0x020fca00078a08ff */
[----:B------:R0:W-:Y:S04]  /*188e0*/  STL [R1+0x9f4], R16 ;  /* 0x0009f41001007387 */ /* 0x0001e80000100800 */
[----:B0-----:R-:W5:Y:S04]  /*188f0*/  LDL.LU R16, [R1+0xbd0] ;  /* 0x000bd00001107983 */ /* 0x001f680000300800 */
[----:B------:R0:W-:Y:S02]  /*18900*/  STL [R1+0x9c0], R17 ;  /* 0x0009c01101007387 */ /* 0x0001e40000100800 */
[----:B0-----:R-:W-:-:S05]  /*18910*/  LEA R17, P6, R25, R7, 0x1 ;  /* 0x0000000719117211 */ /* 0x001fca00078c08ff */
[----:B------:R0:W-:Y:S04]  /*18920*/  STL [R1+0x9fc], R17 ;  /* 0x0009fc1101007387 */ /* 0x0001e80000100800 */
[----:B0-----:R-:W2:Y:S04]  /*18930*/  LDL.LU R17, [R1+0xbcc] ;  /* 0x000bcc0001117983 */ /* 0x001ea80000300800 */
[----:B------:R4:W-:Y:S02]  /*18940*/  STL [R1+0x9c8], R18 ;  /* 0x0009c81201007387 */ /* 0x0009e40000100800 */
[----:B----4-:R-:W-:-:S05]  /*18950*/  LEA R18, P0, R24, R7, 0x1 ;  /* 0x0000000718127211 */ /* 0x010fca00078008ff */
[----:B------:R0:W-:Y:S01]  /*18960*/  STL [R1+0xa04], R18 ;  /* 0x000a041201007387 */ /* 0x0001e20000100800 */
[----:B------:R-:W-:-:S03]  /*18970*/  LEA.HI.X.SX32 R26, R26, R2, 0x1, P2 ;  /* 0x000000021a1a7211 */ /* 0x000fc600010f0eff */
[----:B0-----:R-:W4:Y:S04]  /*18980*/  LDL.LU R18, [R1+0xbc8] ;  /* 0x000bc80001127983 */ /* 0x001f280000300800 */
[----:B------:R0:W-:Y:S02]  /*18990*/  STL [R1+0x9d0], R27 ;  /* 0x0009d01b01007387 */ /* 0x0001e40000100800 */
[----:B0-----:R-:W-:-:S05]  /*189a0*/  LEA R27, P1, R23, R7, 0x1 ;  /* 0x00000007171b7211 */ /* 0x001fca00078208ff */
[----:B------:R0:W-:Y:S01]  /*189b0*/  STL [R1+0xa0c], R27 ;  /* 0x000a0c1b01007387 */ /* 0x0001e20000100800 */
[----:B------:R-:W-:-:S03]  /*189c0*/  LEA.HI.X.SX32 R28, R28, R2, 0x1, P3 ;  /* 0x000000021c1c7211 */ /* 0x000fc600018f0eff */
[----:B0-----:R-:W3:Y:S04]  /*189d0*/  LDL.LU R27, [R1+0xbc4] ;  /* 0x000bc400011b7983 */ /* 0x001ee80000300800 */
[----:B------:R0:W-:Y:S02]  /*189e0*/  STL [R1+0x9d8], R26 ;  /* 0x0009d81a01007387 */ /* 0x0001e40000100800 */
[----:B0-----:R-:W-:-:S05]  /*189f0*/  LEA R26, P2, R22, R7, 0x1 ;  /* 0x00000007161a7211 */ /* 0x001fca00078408ff */
[----:B------:R0:W-:Y:S01]  /*18a00*/  STL [R1+0xa14], R26 ;  /* 0x000a141a01007387 */ /* 0x0001e20000100800 */
[----:B------:R-:W-:-:S03]  /*18a10*/  LEA.HI.X.SX32 R29, R29, R2, 0x1, P4 ;  /* 0x000000021d1d7211 */ /* 0x000fc600020f0eff */
[----:B0-----:R-:W5:Y:S04]  /*18a20*/  LDL.LU R26, [R1+0xbc0] ;  /* 0x000bc000011a7983 */ /* 0x001f680000300800 */
[----:B------:R0:W-:Y:S02]  /*18a30*/  STL [R1+0x9e0], R28 ;  /* 0x0009e01c01007387 */ /* 0x0001e40000100800 */
[----:B0-----:R-:W-:-:S05]  /*18a40*/  LEA R28, P3, R21, R7, 0x1 ;  /* 0x00000007151c7211 */ /* 0x001fca00078608ff */
[----:B------:R0:W-:Y:S01]  /*18a50*/  STL [R1+0xa1c], R28 ;  /* 0x000a1c1c01007387 */ /* 0x0001e20000100800 */
[----:B------:R-:W-:-:S03]  /*18a60*/  LEA.HI.X.SX32 R0, R0, R2, 0x1, P5 ;  /* 0x0000000200007211 */ /* 0x000fc600028f0eff */
[----:B0-----:R-:W2:Y:S04]  /*18a70*/  LDL.LU R28, [R1+0xbbc] ;  /* 0x000bbc00011c7983 */ /* 0x001ea80000300800 */
[----:B------:R0:W-:Y:S02]  /*18a80*/  STL [R1+0x9e8], R29 ;  /* 0x0009e81d01007387 */ /* 0x0001e40000100800 */
[----:B0-----:R-:W-:-:S05]  /*18a90*/  LEA R29, P4, R20, R7, 0x1 ;  /* 0x00000007141d7211 */ /* 0x001fca00078808ff */
[----:B------:R0:W-:Y:S04]  /*18aa0*/  STL [R1+0xa24], R29 ;  /* 0x000a241d01007387 */ /* 0x0001e80000100800 */
[----:B0-----:R-:W4:Y:S04]  /*18ab0*/  LDL.LU R29, [R1+0xbb8] ;  /* 0x000bb800011d7983 */ /* 0x001f280000300800 */
[----:B------:R0:W-:Y:S02]  /*18ac0*/  STL [R1+0x9f0], R0 ;  /* 0x0009f00001007387 */ /* 0x0001e40000100800 */
[----:B0-----:R-:W-:-:S05]  /*18ad0*/  LEA R0, P5, R19, R7, 0x1 ;  /* 0x0000000713007211 */ /* 0x001fca00078a08ff */
[----:B------:R0:W-:Y:S04]  /*18ae0*/  STL [R1+0xa2c], R0 ;  /* 0x000a2c0001007387 */ /* 0x0001e80000100800 */
[----:B0-----:R-:W3:Y:S01]  /*18af0*/  LDL.LU R0, [R1+0xbb4] ;  /* 0x000bb40001007983 */ /* 0x001ee20000300800 */
[-C--:B------:R-:W-:Y:S02]  /*18b00*/  LEA.HI.X.SX32 R25, R25, R2.reuse, 0x1, P6 ;  /* 0x0000000219197211 */ /* 0x080fe400030f0eff */
[----:B------:R-:W-:-:S03]  /*18b10*/  LEA.HI.X.SX32 R24, R24, R2, 0x1, P0 ;  /* 0x0000000218187211 */ /* 0x000fc600000f0eff */
[----:B------:R0:W-:Y:S01]  /*18b20*/  STL [R1+0x9f8], R25 ;  /* 0x0009f81901007387 */ /* 0x0001e20000100800 */
[----:B------:R-:W-:Y:S02]  /*18b30*/  LEA.HI.X.SX32 R22, R22, R2, 0x1, P2 ;  /* 0x0000000216167211 */ /* 0x000fe400010f0eff */
[----:B0-----:R-:W-:-:S05]  /*18b40*/  LEA R25, P6, R11, R7, 0x1 ;  /* 0x000000070b197211 */ /* 0x001fca00078c08ff */
[----:B------:R0:W-:Y:S04]  /*18b50*/  STL [R1+0xa34], R25 ;  /* 0x000a341901007387 */ /* 0x0001e80000100800 */
[----:B------:R1:W-:Y:S01]  /*18b60*/  STL [R1+0xa00], R24 ;  /* 0x000a001801007387 */ /* 0x0003e20000100800 */
[----:B------:R-:W-:Y:S01]  /*18b70*/  IMAD R8, R8, UR4, RZ ;  /* 0x0000000408087c24 */ /* 0x000fe2000f8e02ff */
[-C--:B0-----:R-:W-:Y:S02]  /*18b80*/  LEA R25, P0, R6, R7.reuse, 0x1 ;  /* 0x0000000706197211 */ /* 0x081fe400078008ff */
[----:B-1----:R-:W-:Y:S02]  /*18b90*/  LEA.HI.X.SX32 R24, R23, R2, 0x1, P1 ;  /* 0x0000000217187211 */ /* 0x002fe400008f0eff */
[-C--:B------:R-:W-:Y:S01]  /*18ba0*/  LEA R23, P1, R5, R7.reuse, 0x1 ;  /* 0x0000000705177211 */ /* 0x080fe200078208ff */
[----:B------:R-:W-:Y:S04]  /*18bb0*/  STL [R1+0xa3c], R25 ;  /* 0x000a3c1901007387 */ /* 0x000fe80000100800 */
[----:B------:R0:W-:Y:S04]  /*18bc0*/  STL [R1+0xa08], R24 ;  /* 0x000a081801007387 */ /* 0x0001e80000100800 */
[----:B------:R1:W-:Y:S04]  /*18bd0*/  STL [R1+0xa44], R23 ;  /* 0x000a441701007387 */ /* 0x0003e80000100800 */
[----:B------:R1:W-:Y:S01]  /*18be0*/  STL [R1+0xa10], R22 ;  /* 0x000a101601007387 */ /* 0x0003e20000100800 */
[----:B0-----:R-:W-:-:S02]  /*18bf0*/  LEA R24, P2, R4, R7, 0x1 ;  /* 0x0000000704187211 */ /* 0x001fc400078408ff */
[-C--:B-1----:R-:W-:Y:S02]  /*18c00*/  LEA.HI.X.SX32 R23, R21, R2.reuse, 0x1, P3 ;  /* 0x0000000215177211 */ /* 0x082fe400018f0eff */
[-C--:B------:R-:W-:Y:S02]  /*18c10*/  LEA.HI.X.SX32 R21, R20, R2.reuse, 0x1, P4 ;  /* 0x0000000214157211 */ /* 0x080fe400020f0eff */
[-C--:B------:R-:W-:Y:S01]  /*18c20*/  LEA R22, P3, R8, R7.reuse, 0x1 ;  /* 0x0000000708167211 */ /* 0x080fe200078608ff */
[----:B------:R-:W-:Y:S01]  /*18c30*/  STL [R1+0xaac], R24 ;  /* 0x000aac1801007387 */ /* 0x000fe20000100800 */
[----:B------:R-:W-:Y:S02]  /*18c40*/  LEA R20, P4, R3, R7, 0x1 ;  /* 0x0000000703147211 */ /* 0x000fe400078808ff */
[-C--:B------:R-:W-:Y:S01]  /*18c50*/  LEA.HI.X.SX32 R19, R19, R2.reuse, 0x1, P5 ;  /* 0x0000000213137211 */ /* 0x080fe200028f0eff */
[----:B------:R-:W-:Y:S04]  /*18c60*/  STL [R1+0xa18], R23 ;  /* 0x000a181701007387 */ /* 0x000fe80000100800 */
[----:B------:R-:W-:Y:S04]  /*18c70*/  STL [R1+0xa4c], R22 ;  /* 0x000a4c1601007387 */ /* 0x000fe80000100800 */
[----:B------:R-:W-:Y:S04]  /*18c80*/  STL [R1+0xa20], R21 ;  /* 0x000a201501007387 */ /* 0x000fe80000100800 */
[----:B------:R0:W-:Y:S04]  /*18c90*/  STL [R1+0xa54], R20 ;  /* 0x000a541401007387 */ /* 0x0001e80000100800 */
[----:B------:R4:W-:Y:S01]  /*18ca0*/  STL [R1+0xa28], R19 ;  /* 0x000a281301007387 */ /* 0x0009e20000100800 */
[----:B------:R-:W-:-:S02]  /*18cb0*/  LEA.HI.X.SX32 R5, R5, R2, 0x1, P1 ;  /* 0x0000000205057211 */ /* 0x000fc400008f0eff */
[-C--:B0-----:R-:W-:Y:S02]  /*18cc0*/  LEA.HI.X.SX32 R20, R11, R2.reuse, 0x1, P6 ;  /* 0x000000020b147211 */ /* 0x081fe400030f0eff */
[----:B------:R-:W-:Y:S01]  /*18cd0*/  LEA.HI.X.SX32 R11, R6, R2, 0x1, P0 ;  /* 0x00000002060b7211 */ /* 0x000fe200000f0eff */
[----:B------:R-:W-:Y:S02]  /*18ce0*/  IMAD R13, R13, UR4, RZ ;  /* 0x000000040d0d7c24 */ /* 0x000fe4000f8e02ff */
[----:B------:R-:W-:Y:S02]  /*18cf0*/  IMAD R12, R12, UR4, RZ ;  /* 0x000000040c0c7c24 */ /* 0x000fe4000f8e02ff */
[----:B------:R-:W-:Y:S01]  /*18d00*/  IMAD R10, R10, UR4, RZ ;  /* 0x000000040a0a7c24 */ /* 0x000fe2000f8e02ff */
[-C--:B--2---:R-:W-:Y:S02]  /*18d10*/  LEA R6, P0, R28, R7.reuse, 0x1 ;  /* 0x000000071c067211 */ /* 0x084fe400078008ff */
[----:B----4-:R-:W-:-:S02]  /*18d20*/  LEA R19, P6, R29, R7, 0x1 ;  /* 0x000000071d137211 */ /* 0x010fc400078c08ff */
[----:B---3--:R-:W-:-:S05]  /*18d30*/  LEA R21, P5, R0, R7, 0x1 ;  /* 0x0000000700157211 */ /* 0x008fca00078a08ff */
[----:B------:R-:W-:Y:S04]  /*18d40*/  STL [R1+0xa5c], R21 ;  /* 0x000a5c1501007387 */ /* 0x000fe80000100800 */
[----:B------:R-:W-:Y:S04]  /*18d50*/  STL [R1+0xa30], R20 ;  /* 0x000a301401007387 */ /* 0x000fe80000100800 */
[----:B------:R-:W-:Y:S04]  /*18d60*/  STL [R1+0xa64], R19 ;  /* 0x000a641301007387 */ /* 0x000fe80000100800 */
[----:B------:R5:W-:Y:S04]  /*18d70*/  STL [R1+0xa38], R11 ;  /* 0x000a380b01007387 */ /* 0x000be80000100800 */
[----:B------:R0:W-:Y:S04]  /*18d80*/  STL [R1+0xa6c], R6 ;  /* 0x000a6c0601007387 */ /* 0x0001e80000100800 */
[----:B------:R1:W-:Y:S01]  /*18d90*/  STL [R1+0xa40], R5 ;  /* 0x000a400501007387 */ /* 0x0003e20000100800 */
[----:B-----5:R-:W-:-:S02]  /*18da0*/  LEA R11, P1, R26, R7, 0x1 ;  /* 0x000000071a0b7211 */ /* 0x020fc400078208ff */
[----:B0-----:R-:W-:-:S03]  /*18db0*/  LEA.HI.X.SX32 R6, R4, R2, 0x1, P2 ;  /* 0x0000000204067211 */ /* 0x001fc600010f0eff */
[----:B------:R-:W-:Y:S01]  /*18dc0*/  STL [R1+0xa74], R11 ;  /* 0x000a740b01007387 */ /* 0x000fe20000100800 */
[----:B------:R-:W-:Y:S02]  /*18dd0*/  LEA.HI.X.SX32 R4, R8, R2, 0x1, P3 ;  /* 0x0000000208047211 */ /* 0x000fe400018f0eff */
[-C--:B-1----:R-:W-:Y:S01]  /*18de0*/  LEA R5, P2, R27, R7.reuse, 0x1 ;  /* 0x000000071b057211 */ /* 0x082fe200078408ff */
[----:B------:R0:W-:Y:S04]  /*18df0*/  STL [R1+0xaa8], R6 ;  /* 0x000aa80601007387 */ /* 0x0001e80000100800 */
[----:B------:R1:W-:Y:S04]  /*18e00*/  STL [R1+0xa7c], R5 ;  /* 0x000a7c0501007387 */ /* 0x0003e80000100800 */
[----:B------:R2:W-:Y:S01]  /*18e10*/  STL [R1+0xa48], R4 ;  /* 0x000a480401007387 */ /* 0x0005e20000100800 */
[----:B0-----:R-:W-:-:S02]  /*18e20*/  LEA R6, P3, R18, R7, 0x1 ;  /* 0x0000000712067211 */ /* 0x001fc400078608ff */
[----:B-1----:R-:W-:-:S03]  /*18e30*/  LEA.HI.X.SX32 R5, R3, R2, 0x1, P4 ;  /* 0x0000000203057211 */ /* 0x002fc600020f0eff */
[----:B------:R-:W-:Y:S01]  /*18e40*/  STL [R1+0xa84], R6 ;  /* 0x000a840601007387 */ /* 0x000fe20000100800 */
[----:B------:R-:W-:Y:S02]  /*18e50*/  LEA.HI.X.SX32 R3, R0, R2, 0x1, P5 ;  /* 0x0000000200037211 */ /* 0x000fe400028f0eff */
[-C--:B--2---:R-:W-:Y:S01]  /*18e60*/  LEA R4, P4, R17, R7.reuse, 0x1 ;  /* 0x0000000711047211 */ /* 0x084fe200078808ff */
[----:B------:R0:W-:Y:S04]  /*18e70*/  STL [R1+0xa50], R5 ;  /* 0x000a500501007387 */ /* 0x0001e80000100800 */
[----:B------:R-:W2:Y:S04]  /*18e80*/  LDL.LU R0, [R1+0xbb0] ;  /* 0x000bb00001007983 */ /* 0x000ea80000300800 */
[----:B------:R1:W-:Y:S01]  /*18e90*/  STL [R1+0xa8c], R4 ;  /* 0x000a8c0401007387 */ /* 0x0003e20000100800 */
[----:B0-----:R-:W-:-:S03]  /*18ea0*/  LEA R5, P5, R16, R7, 0x1 ;  /* 0x0000000710057211 */ /* 0x001fc600078a08ff */
[----:B------:R0:W-:Y:S01]  /*18eb0*/  STL [R1+0xa58], R3 ;  /* 0x000a580301007387 */ /* 0x0001e20000100800 */
[----:B-1----:R-:W-:-:S03]  /*18ec0*/  LEA.HI.X.SX32 R4, R29, R2, 0x1, P6 ;  /* 0x000000021d047211 */ /* 0x002fc600030f0eff */
[----:B------:R1:W-:Y:S01]  /*18ed0*/  STL [R1+0xa90], R5 ;  /* 0x000a900501007387 */ /* 0x0003e20000100800 */
[----:B0-----:R-:W-:-:S03]  /*18ee0*/  LEA R3, P6, R15, R7, 0x1 ;  /* 0x000000070f037211 */ /* 0x001fc600078c08ff */
[----:B------:R0:W-:Y:S01]  /*18ef0*/  STL [R1+0xa60], R4 ;  /* 0x000a600401007387 */ /* 0x0001e20000100800 */
[----:B-1----:R-:W-:-:S03]  /*18f00*/  LEA.HI.X.SX32 R5, R28, R2, 0x1, P0 ;  /* 0x000000021c057211 */ /* 0x002fc600000f0eff */
[----:B------:R1:W-:Y:S01]  /*18f10*/  STL [R1+0xa94], R3 ;  /* 0x000a940301007387 */ /* 0x0003e20000100800 */
[----:B0-----:R-:W-:-:S03]  /*18f20*/  LEA R4, P0, R14, R7, 0x1 ;  /* 0x000000070e047211 */ /* 0x001fc600078008ff */
[----:B------:R-:W-:Y:S04]  /*18f30*/  STL [R1+0xa68], R5 ;  /* 0x000a680501007387 */ /* 0x000fe80000100800 */
[----:B------:R-:W3:Y:S01]  /*18f40*/  LDL.LU R28, [R1+0xb8c] ;  /* 0x000b8c00011c7983 */ /* 0x000ee20000300800 */
[----:B-1----:R-:W-:-:S03]  /*18f50*/  LEA.HI.X.SX32 R3, R26, R2, 0x1, P1 ;  /* 0x000000021a037211 */ /* 0x002fc600008f0eff */
[----:B------:R0:W-:Y:S04]  /*18f60*/  STL [R1+0xa98], R4 ;  /* 0x000a980401007387 */ /* 0x0001e80000100800 */
[----:B------:R-:W4:Y:S04]  /*18f70*/  LDL.LU R29, [R1+0xb90] ;  /* 0x000b9000011d7983 */ /* 0x000f280000300800 */
[----:B------:R1:W-:Y:S01]  /*18f80*/  STL [R1+0xa70], R3 ;  /* 0x000a700301007387 */ /* 0x0003e20000100800 */
[----:B0-----:R-:W-:-:S03]  /*18f90*/  LEA R4, P1, R13, R7, 0x1 ;  /* 0x000000070d047211 */ /* 0x001fc600078208ff */
[----:B------:R-:W5:Y:S04]  /*18fa0*/  LDL.LU R8, [R1+0xb80] ;  /* 0x000b800001087983 */ /* 0x000f680000300800 */
[----:B------:R-:W5:Y:S01]  /*18fb0*/  LDL.LU R25, [R1+0xb7c] ;  /* 0x000b7c0001197983 */ /* 0x000f620000300800 */
[----:B-1----:R-:W-:-:S03]  /*18fc0*/  LEA.HI.X.SX32 R3, R27, R2, 0x1, P2 ;  /* 0x000000021b037211 */ /* 0x002fc600010f0eff */
[----:B------:R-:W5:Y:S04]  /*18fd0*/  LDL.LU R24, [R1+0xb2c] ;  /* 0x000b2c0001187983 */ /* 0x000f680000300800 */
[----:B------:R-:W5:Y:S04]  /*18fe0*/  LDL.LU R23, [R1+0xb78] ;  /* 0x000b780001177983 */ /* 0x000f680000300800 */
[----:B------:R0:W-:Y:S04]  /*18ff0*/  STL [R1+0xa9c], R4 ;  /* 0x000a9c0401007387 */ /* 0x0001e80000100800 */
[----:B------:R-:W3:Y:S04]  /*19000*/  LDL.LU R27, [R1+0xc] ;  /* 0x00000c00011b7983 */ /* 0x000ee80000300800 */
[----:B------:R-:W5:Y:S04]  /*19010*/  LDL.LU R22, [R1+0xb74] ;  /* 0x000b740001167983 */ /* 0x000f680000300800 */
[----:B------:R1:W-:Y:S01]  /*19020*/  STL [R1+0xa78], R3 ;  /* 0x000a780301007387 */ /* 0x0003e20000100800 */
[----:B0-----:R-:W-:-:S03]  /*19030*/  LEA.HI.X.SX32 R4, R18, R2, 0x1, P3 ;  /* 0x0000000212047211 */ /* 0x001fc600018f0eff */
[----:B------:R-:W5:Y:S01]  /*19040*/  LDL.LU R21, [R1+0xb54] ;  /* 0x000b540001157983 */ /* 0x000f620000300800 */
[----:B-1----:R-:W-:-:S05]  /*19050*/  LEA R3, P2, R12, R7, 0x1 ;  /* 0x000000070c037211 */ /* 0x002fca00078408ff */
[----:B------:R0:W-:Y:S04]  /*19060*/  STL [R1+0xaa0], R3 ;  /* 0x000aa00301007387 */ /* 0x0001e80000100800 */
[----:B------:R-:W5:Y:S04]  /*19070*/  LDL.LU R20, [R1+0xb30] ;  /* 0x000b300001147983 */ /* 0x000f680000300800 */
[----:B------:R1:W-:Y:S01]  /*19080*/  STL [R1+0xa80], R4 ;  /* 0x000a800401007387 */ /* 0x0003e20000100800 */
[----:B0-----:R-:W-:-:S03]  /*19090*/  LEA R3, P3, R10, R7, 0x1 ;  /* 0x000000070a037211 */ /* 0x001fc600078608ff */
[----:B------:R-:W5:Y:S01]  /*190a0*/  LDL.LU R19, [R1+0xb88] ;  /* 0x000b880001137983 */ /* 0x000f620000300800 */
[----:B-1----:R-:W-:-:S03]  /*190b0*/  LEA.HI.X.SX32 R4, R17, R2, 0x1, P4 ;  /* 0x0000000211047211 */ /* 0x002fc600020f0eff */
[----:B------:R-:W-:Y:S04]  /*190c0*/  STL [R1+0xaa4], R3 ;  /* 0x000aa40301007387 */ /* 0x000fe80000100800 */
[----:B------:R-:W5:Y:S04]  /*190d0*/  LDL.LU R11, [R1+0xb84] ;  /* 0x000b8400010b7983 */ /* 0x000f680000300800 */
[----:B------:R0:W-:Y:S04]  /*190e0*/  STL [R1+0xa88], R4 ;  /* 0x000a880401007387 */ /* 0x0001e80000100800 */
[----:B------:R-:W5:Y:S01]  /*190f0*/  LDL.LU R6, [R1+0xb24] ;  /* 0x000b240001067983 */ /* 0x000f620000300800 */
[----:B0-----:R-:W0:Y:S01]  /*19100*/  S2R R4, SR_TID.X ;  /* 0x0000000000047919 */ /* 0x001e220000002100 */
[----:B------:R-:W-:Y:S01]  /*19110*/  IMAD R9, R9, UR4, RZ ;  /* 0x0000000409097c24 */ /* 0x000fe2000f8e02ff */
[----:B------:R-:W-:-:S04]  /*19120*/  LEA.HI.X.SX32 R5, R16, R2, 0x1, P5 ;  /* 0x0000000210057211 */ /* 0x000fc800028f0eff */
[----:B------:R-:W-:-:S05]  /*19130*/  LEA R3, P4, R9, R7, 0x1 ;  /* 0x0000000709037211 */ /* 0x000fca00078808ff */
[----:B------:R-:W-:Y:S04]  /*19140*/  STL [R1+0x340], R3 ;  /* 0x0003400301007387 */ /* 0x000fe80000100800 */
[----:B------:R1:W-:Y:S02]  /*19150*/  STL [R1+0x328], R5 ;  /* 0x0003280501007387 */ /* 0x0003e40000100800 */
[----:B-1----:R-:W-:-:S05]  /*19160*/  LEA.HI.X.SX32 R5, R15, R2, 0x1, P6 ;  /* 0x000000020f057211 */ /* 0x002fca00030f0eff */
[----:B------:R0:W-:Y:S01]  /*19170*/  STL [R1+0x32c], R5 ;  /* 0x00032c0501007387 */ /* 0x0001e20000100800 */
[-C--:B------:R-:W-:Y:S02]  /*19180*/  LEA.HI.X.SX32 R14, R14, R2.reuse, 0x1, P0 ;  /* 0x000000020e0e7211 */ /* 0x080fe400000f0eff */
[----:B------:R-:W-:Y:S02]  /*19190*/  LEA.HI.X.SX32 R7, R13, R2, 0x1, P1 ;  /* 0x000000020d077211 */ /* 0x000fe400008f0eff */
[----:B0-----:R-:W-:-:S04]  /*191a0*/  SHF.R.U32.HI R5, RZ, 0x5, R4 ;  /* 0x00000005ff057819 */ /* 0x001fc80000011604 */
[----:B------:R-:W-:Y:S01]  /*191b0*/  SGXT.U32 R5, R5, 0x3 ;  /* 0x000000030505781a */ /* 0x000fe20000000000 */
[----:B------:R-:W-:Y:S03]  /*191c0*/  STL [R1+0x330], R14 ;  /* 0x0003300e01007387 */ /* 0x000fe60000100800 */
[----:B------:R-:W-:Y:S01]  /*191d0*/  LOP3.LUT R26, R5, 0x78, RZ, 0xfc, !PT ;  /* 0x00000078051a7812 */ /* 0x000fe200078efcff */
[----:B------:R0:W-:Y:S01]  /*191e0*/  STL [R1+0x334], R7 ;  /* 0x0003340701007387 */ /* 0x0001e20000100800 */
[----:B------:R-:W-:-:S03]  /*191f0*/  LEA.HI.X.SX32 R4, R10, R2, 0x1, P3 ;  /* 0x000000020a047211 */ /* 0x000fc600018f0eff */
[----:B------:R-:W-:Y:S01]  /*19200*/  IMAD R26, R26, UR6, RZ ;  /* 0x000000061a1a7c24 */ /* 0x000fe2000f8e02ff */
[-C--:B0-----:R-:W-:Y:S02]  /*19210*/  LEA.HI.X.SX32 R7, R12, R2.reuse, 0x1, P2 ;  /* 0x000000020c077211 */ /* 0x081fe400010f0eff */
[----:B------:R-:W-:-:S03]  /*19220*/  LEA.HI.X.SX32 R2, R9, R2, 0x1, P4 ;  /* 0x0000000209027211 */ /* 0x000fc600020f0eff */
[----:B------:R-:W-:Y:S04]  /*19230*/  STL [R1+0x338], R7 ;  /* 0x0003380701007387 */ /* 0x000fe80000100800 */
[----:B------:R0:W-:Y:S04]  /*19240*/  STL [R1+0x33c], R4 ;  /* 0x00033c0401007387 */ /* 0x0001e80000100800 */
[----:B------:R1:W-:Y:S01]  /*19250*/  STL [R1+0x2a4], R2 ;  /* 0x0002a40201007387 */ /* 0x0003e20000100800 */
[----:B0-----:R-:W-:Y:S02]  /*19260*/  IMAD R4, RZ, RZ, -UR6 ;  /* 0x80000006ff047e24 */ /* 0x001fe4000f8e02ff */
[----:B------:R-:W-:-:S02]  /*19270*/  IMAD R5, R5, UR6, RZ ;  /* 0x0000000605057c24 */ /* 0x000fc4000f8e02ff */
[----:B--2---:R-:W-:Y:S01]  /*19280*/  IMAD R4, R4, 0x8, R0 ;  /* 0x0000000804047824 */ /* 0x004fe200078e0200 */
[----:B---3--:R-:W-:-:S04]  /*19290*/  LEA R3, P5, R27, UR12, 0x1 ;  /* 0x0000000c1b037c11 */ /* 0x008fc8000f8a08ff */
[-C--:B------:R-:W-:Y:S02]  /*192a0*/  LEA R9, P2, R26, R3.reuse, 0x1 ;  /* 0x000000031a097211 */ /* 0x080fe400078408ff */
[-C--:B------:R-:W-:Y:S02]  /*192b0*/  LEA R7, P6, R28, R3.reuse, 0x1 ;  /* 0x000000031c077211 */ /* 0x080fe400078c08ff */
[----:B----4-:R-:W-:Y:S01]  /*192c0*/  LEA R10, P1, R29, R3, 0x1 ;  /* 0x000000031d0a7211 */ /* 0x010fe200078208ff */
[----:B------:R5:W-:Y:S01]  /*192d0*/  STL [R1+0x2ac], R9 ;  /* 0x0002ac0901007387 */ /* 0x000be20000100800 */
[----:B-1----:R-:W-:-:S03]  /*192e0*/  LEA.HI.X.SX32 R2, R27, UR13, 0x1, P5 ;  /* 0x0000000d1b027c11 */ /* 0x002fc6000a8f0eff */
[----:B------:R0:W-:Y:S01]  /*192f0*/  STL [R1+0x2b4], R7 ;  /* 0x0002b40701007387 */ /* 0x0001e20000100800 */
[----:B-----5:R-:W-:-:S03]  /*19300*/  LEA R9, P0, R8, R3, 0x1 ;  /* 0x0000000308097211 */ /* 0x020fc600078008ff */
[----:B------:R1:W-:Y:S01]  /*19310*/  STL [R1+0x2bc], R10 ;  /* 0x0002bc0a01007387 */ /* 0x0003e20000100800 */
[----:B0-----:R-:W-:-:S03]  /*19320*/  LEA R7, P5, R25, R3, 0x1 ;  /* 0x0000000319077211 */ /* 0x001fc600078a08ff */
[----:B------:R0:W-:Y:S04]  /*19330*/  STL [R1+0x2c4], R9 ;  /* 0x0002c40901007387 */ /* 0x0001e80000100800 */
[----:B------:R2:W-:Y:S01]  /*19340*/  STL [R1+0x2cc], R7 ;  /* 0x0002cc0701007387 */ /* 0x0005e20000100800 */
[----:B-1----:R-:W-:Y:S02]  /*19350*/  LEA R10, P4, R24, R3, 0x1 ;  /* 0x00000003180a7211 */ /* 0x002fe400078808ff */
[----:B0-----:R-:W-:-:S03]  /*19360*/  LEA.HI.X.SX32 R9, R26, R2, 0x1, P2 ;  /* 0x000000021a097211 */ /* 0x001fc600010f0eff */
[----:B------:R0:W-:Y:S01]  /*19370*/  STL [R1+0x2d4], R10 ;  /* 0x0002d40a01007387 */ /* 0x0001e20000100800 */
[----:B--2---:R-:W-:-:S03]  /*19380*/  LEA R7, P3, R23, R3, 0x1 ;  /* 0x0000000317077211 */ /* 0x004fc600078608ff */
[----:B------:R1:W-:Y:S04]  /*19390*/  STL [R1+0x2a8], R9 ;  /* 0x0002a80901007387 */ /* 0x0003e80000100800 */
[----:B------:R2:W-:Y:S01]  /*193a0*/  STL [R1+0x2dc], R7 ;  /* 0x0002dc0701007387 */ /* 0x0005e20000100800 */
[----:B0-----:R-:W-:Y:S02]  /*193b0*/  LEA.HI.X.SX32 R10, R28, R2, 0x1, P6 ;  /* 0x000000021c0a7211 */ /* 0x001fe400030f0eff */
[----:B-1----:R-:W-:-:S03]  /*193c0*/  LEA R9, P2, R22, R3, 0x1 ;  /* 0x0000000316097211 */ /* 0x002fc600078408ff */
[----:B------:R0:W-:Y:S01]  /*193d0*/  STL [R1+0x2b0], R10 ;  /* 0x0002b00a01007387 */ /* 0x0001e20000100800 */
[----:B--2---:R-:W-:-:S03]  /*193e0*/  LEA.HI.X.SX32 R7, R29, R2, 0x1, P1 ;  /* 0x000000021d077211 */ /* 0x004fc600008f0eff */
[----:B------:R1:W-:Y:S04]  /*193f0*/  STL [R1+0x2e4], R9 ;  /* 0x0002e40901007387 */ /* 0x0003e80000100800 */
[----:B------:R2:W-:Y:S01]  /*19400*/  STL [R1+0x2b8], R7 ;  /* 0x0002b80701007387 */ /* 0x0005e20000100800 */
[----:B0-----:R-:W-:Y:S02]  /*19410*/  LEA R10, P1, R21, R3, 0x1 ;  /* 0x00000003150a7211 */ /* 0x001fe400078208ff */
[----:B-1----:R-:W-:-:S03]  /*19420*/  LEA.HI.X.SX32 R9, R8, R2, 0x1, P0 ;  /* 0x0000000208097211 */ /* 0x002fc600000f0eff */
[----:B------:R-:W-:Y:S01]  /*19430*/  STL [R1+0x2ec], R10 ;  /* 0x0002ec0a01007387 */ /* 0x000fe20000100800 */
[----:B--2---:R-:W-:-:S03]  /*19440*/  LEA R7, P0, R20, R3, 0x1 ;  /* 0x0000000314077211 */ /* 0x004fc600078008ff */
[----:B------:R0:W-:Y:S01]  /*19450*/  STL [R1+0x2c0], R9 ;  /* 0x0002c00901007387 */ /* 0x0001e20000100800 */
[----:B------:R-:W-:-:S03]  /*19460*/  LEA.HI.X.SX32 R8, R25, R2, 0x1, P5 ;  /* 0x0000000219087211 */ /* 0x000fc600028f0eff */
[----:B------:R1:W-:Y:S01]  /*19470*/  STL [R1+0x2f4], R7 ;  /* 0x0002f40701007387 */ /* 0x0003e20000100800 */
[----:B0-----:R-:W-:-:S03]  /*19480*/  LEA R9, P5, R19, R3, 0x1 ;  /* 0x0000000313097211 */ /* 0x001fc600078a08ff */
[----:B------:R0:W-:Y:S01]  /*19490*/  STL [R1+0x2c8], R8 ;  /* 0x0002c80801007387 */ /* 0x0001e20000100800 */
[----:B-1----:R-:W-:-:S03]  /*194a0*/  LEA.HI.X.SX32 R7, R24, R2, 0x1, P4 ;  /* 0x0000000218077211 */ /* 0x002fc600020f0eff */
[----:B------:R1:W-:Y:S04]  /*194b0*/  STL [R1+0x2fc], R9 ;  /* 0x0002fc0901007387 */ /* 0x0003e80000100800 */
[----:B------:R2:W-:Y:S01]  /*194c0*/  STL [R1+0x2d0], R7 ;  /* 0x0002d00701007387 */ /* 0x0005e20000100800 */
[----:B0-----:R-:W-:Y:S02]  /*194d0*/  LEA R8, P4, R11, R3, 0x1 ;  /* 0x000000030b087211 */ /* 0x001fe400078808ff */
[----:B-1----:R-:W-:-:S03]  /*194e0*/  LEA.HI.X.SX32 R9, R23, R2, 0x1, P3 ;  /* 0x0000000217097211 */ /* 0x002fc600018f0eff */
        /* <DEDUP_REMOVED lines=14> */
[----:B------:R-:W-:Y:S04]  /*195d0*/  STL [R1+0x2f0], R9 ;  /* 0x0002f00901007387 */ /* 0x000fe80000100800 */
[----:B------:R0:W-:Y:S02]  /*195e0*/  STL [R1+0x314], R7 ;  /* 0x0003140701007387 */ /* 0x0001e40000100800 */
[-C--:B0-----:R-:W-:Y:S02]  /*195f0*/  LEA.HI.X.SX32 R7, R6, R2.reuse, 0x1, P3 ;  /* 0x0000000206077211 */ /* 0x081fe400018f0eff */
[----:B------:R-:W0:Y:S01]  /*19600*/  S2R R6, SR_TID.X ;  /* 0x0000000000067919 */ /* 0x000e220000002100 */
[-C--:B------:R-:W-:Y:S02]  /*19610*/  LEA.HI.X.SX32 R8, R19, R2.reuse, 0x1, P5 ;  /* 0x0000000213087211 */ /* 0x080fe400028f0eff */
[----:B------:R-:W-:-:S03]  /*19620*/  LEA.HI.X.SX32 R3, R11, R2, 0x1, P4 ;  /* 0x000000020b037211 */ /* 0x000fc600020f0eff */
[----:B------:R-:W-:Y:S01]  /*19630*/  STL [R1+0x2f8], R8 ;  /* 0x0002f80801007387 */ /* 0x000fe20000100800 */
[----:B------:R-:W-:-:S03]  /*19640*/  LEA.HI.X.SX32 R4, R4, R2, 0x1, P1 ;  /* 0x0000000204047211 */ /* 0x000fc600008f0eff */
[----:B------:R1:W-:Y:S04]  /*19650*/  STL [R1+0x300], R3 ;  /* 0x0003000301007387 */ /* 0x0003e80000100800 */
[----:B------:R-:W-:Y:S01]  /*19660*/  STL [R1+0x308], R7 ;  /* 0x0003080701007387 */ /* 0x000fe20000100800 */
[-C--:B-1----:R-:W-:Y:S02]  /*19670*/  LEA.HI.X.SX32 R3, R0, R2.reuse, 0x1, P2 ;  /* 0x0000000200037211 */ /* 0x082fe400010f0eff */
[----:B------:R-:W-:Y:S01]  /*19680*/  LEA.HI.X.SX32 R2, R5, R2, 0x1, P0 ;  /* 0x0000000205027211 */ /* 0x000fe200000f0eff */
[----:B------:R-:W2:Y:S04]  /*19690*/  LDL.LU R0, [R1+0xbac] ;  /* 0x000bac0001007983 */ /* 0x000ea80000300800 */
[----:B------:R0:W-:Y:S04]  /*196a0*/  STL [R1+0x30c], R3 ;  /* 0x00030c0301007387 */ /* 0x0001e80000100800 */
[----:B------:R1:W-:Y:S04]  /*196b0*/  STL [R1+0x310], R4 ;  /* 0x0003100401007387 */ /* 0x0003e80000100800 */
[----:B------:R3:W-:Y:S01]  /*196c0*/  STL [R1+0x304], R2 ;  /* 0x0003040201007387 */ /* 0x0007e20000100800 */
[----:B0-----:R-:W-:-:S03]  /*196d0*/  IMAD.SHL.U32 R3, R6, 0x20, RZ ;  /* 0x0000002006037824 */ /* 0x001fc600078e00ff */
[----:B------:R-:W-:Y:S04]  /*196e0*/  STL [R1+0x290], RZ ;  /* 0x000290ff01007387 */ /* 0x000fe80000100800 */
[----:B------:R-:W-:Y:S04]  /*196f0*/  STL [R1+0x294], RZ ;  /* 0x000294ff01007387 */ /* 0x000fe80000100800 */
[----:B------:R0:W-:Y:S04]  /*19700*/  STL [R1+0xb74], R3 ;  /* 0x000b740301007387 */ /* 0x0001e80000100800 */
[----:B------:R-:W-:Y:S04]  /*19710*/  STL [R1+0x298], RZ ;  /* 0x000298ff01007387 */ /* 0x000fe80000100800 */
        /* <DEDUP_REMOVED lines=27> */
[----:B------:R-:W-:Y:S01]  /*198d0*/  STL [R1+0x228], RZ ;  /* 0x000228ff01007387 */ /* 0x000fe20000100800 */
[----:B------:R-:W-:-:S02]  /*198e0*/  USHF.L.U32 UR6, UR6, 0x7, URZ ;  /* 0x0000000706067899 */ /* 0x000fc4000800063f */
[----:B------:R-:W-:Y:S01]  /*198f0*/  USHF.L.U32 UR7, UR7, 0x7, URZ ;  /* 0x0000000707077899 */ /* 0x000fe2000800063f */
[----:B------:R-:W-:Y:S01]  /*19900*/  UMOV UR4, URZ ;  /* 0x0000003f00047c82 */ /* 0x000fe20008000000 */
[----:B------:R-:W-:Y:S02]  /*19910*/  USHF.R.S32.HI UR8, URZ, 0x1f, UR6 ;  /* 0x0000001f3f087899 */ /* 0x000fe40008011406 */
[----:B------:R-:W-:Y:S02]  /*19920*/  USHF.R.S32.HI UR9, URZ, 0x1f, UR7 ;  /* 0x0000001f3f097899 */ /* 0x000fe40008011407 */
[----:B------:R-:W-:Y:S02]  /*19930*/  USHF.L.U32 UR13, UR6, 0x1, URZ ;  /* 0x00000001060d7899 */ /* 0x000fe4000800063f */
[----:B------:R-:W-:Y:S01]  /*19940*/  USHF.L.U32 UR12, UR7, 0x1, URZ ;  /* 0x00000001070c7899 */ /* 0x000fe2000800063f */
[----:B------:R-:W1:Y:S04]  /*19950*/  LDL.LU R11, [R1+0xba8] ;  /* 0x000ba800010b7983 */ /* 0x000e680000300800 */
[----:B------:R-:W3:Y:S01]  /*19960*/  LDL.LU R6, [R1+0xba4] ;  /* 0x000ba40001067983 */ /* 0x000ee20000300800 */
[----:B------:R-:W-:Y:S01]  /*19970*/  USHF.L.U64.HI UR9, UR7, 0x1, UR9 ;  /* 0x0000000107097899 */ /* 0x000fe20008010209 */
[----:B--2---:R-:W-:Y:S01]  /*19980*/  LOP3.LUT R5, R0, 0x40, RZ, 0x3c, !PT ;  /* 0x0000004000057812 */ /* 0x004fe200078e3cff */
[----:B------:R-:W-:Y:S01]  /*19990*/  USHF.L.U64.HI UR8, UR6, 0x1, UR8 ;  /* 0x0000000106087899 */ /* 0x000fe20008010208 */
[----:B------:R-:W-:Y:S01]  /*199a0*/  ULDC UR7, c[0x0][0x230] ;  /* 0x00008c0000077ab9 */ /* 0x000fe20000000800 */
[----:B-1----:R-:W-:-:S02]  /*199b0*/  SHF.R.S32.HI R4, RZ, 0x7, R11 ;  /* 0x00000007ff047819 */ /* 0x002fc4000001140b */
[----:B---3--:R-:W-:-:S03]  /*199c0*/  LOP3.LUT R2, R6, 0x200, R3, 0xf8, !PT ;  /* 0x0000020006027812 */ /* 0x008fc600078ef803 */
[----:B------:R1:W-:Y:S04]  /*199d0*/  STL [R1+0xb30], R4 ;  /* 0x000b300401007387 */ /* 0x0003e80000100800 */
[----:B------:R-:W-:Y:S04]  /*199e0*/  STL [R1+0x22c], RZ ;  /* 0x00022cff01007387 */ /* 0x000fe80000100800 */
[----:B------:R-:W-:Y:S04]  /*199f0*/  STL [R1+0x210], RZ ;  /* 0x000210ff01007387 */ /* 0x000fe80000100800 */
[----:B------:R-:W-:Y:S04]  /*19a00*/  STL [R1+0x214], RZ ;  /* 0x000214ff01007387 */ /* 0x000fe80000100800 */
[----:B------:R2:W-:Y:S04]  /*19a10*/  STL [R1+0x198], R2 ;  /* 0x0001980201007387 */ /* 0x0005e80000100800 */
[----:B------:R-:W-:Y:S04]  /*19a20*/  STL [R1+0x218], RZ ;  /* 0x000218ff01007387 */ /* 0x000fe80000100800 */
[----:B------:R-:W-:Y:S04]  /*19a30*/  STL [R1+0x21c], RZ ;  /* 0x00021cff01007387 */ /* 0x000fe80000100800 */
[----:B------:R-:W3:Y:S01]  /*19a40*/  LDL R6, [R1+0x150] ;  /* 0x0001500001067983 */ /* 0x000ee20000100800 */
[----:B0-----:R-:W-:-:S02]  /*19a50*/  LOP3.LUT R3, R0, 0x20, RZ, 0x3c, !PT ;  /* 0x0000002000037812 */ /* 0x001fc400078e3cff */
[----:B-1----:R-:W-:Y:S01]  /*19a60*/  LOP3.LUT R4, R0, 0x60, RZ, 0x3c, !PT ;  /* 0x0000006000047812 */ /* 0x002fe200078e3cff */
[----:B------:R-:W-:Y:S01]  /*19a70*/  STL [R1+0x200], RZ ;  /* 0x000200ff01007387 */ /* 0x000fe20000100800 */
[----:B--2---:R-:W-:-:S03]  /*19a80*/  LOP3.LUT R2, R2, 0x20, RZ, 0x3c, !PT ;  /* 0x0000002002027812 */ /* 0x004fc600078e3cff */
        /* <DEDUP_REMOVED lines=27> */
[----:B------:R3:W-:Y:S04]  /*19c40*/  STL [R1+0xb2c], R3 ;  /* 0x000b2c0301007387 */ /* 0x0007e80000100800 */
[----:B------:R0:W-:Y:S04]  /*19c50*/  STL [R1+0xb28], R5 ;  /* 0x000b280501007387 */ /* 0x0001e80000100800 */
[----:B------:R0:W-:Y:S01]  /*19c60*/  STL [R1+0xb24], R4 ;  /* 0x000b240401007387 */ /* 0x0001e20000100800 */
[----:B---3--:R-:W-:-:S05]  /*19c70*/  LOP3.LUT R3, R6, 0x40, RZ, 0x3c, !PT ;  /* 0x0000004006037812 */ /* 0x008fca00078e3cff */
[----:B------:R0:W-:Y:S04]  /*19c80*/  STL [R1+0xb54], R3 ;  /* 0x000b540301007387 */ /* 0x0001e80000100800 */
[----:B------:R0:W-:Y:S02]  /*19c90*/  STL [R1+0x19c], R2 ;  /* 0x00019c0201007387 */ /* 0x0001e40000100800 */
.L_x_2:
[----:B0----5:R-:W0:Y:S01]  /*19ca0*/  S2R R4, SR_TID.X ;  /* 0x0000000000047919 */ /* 0x021e220000002100 */
[----:B------:R-:W2:Y:S04]  /*19cb0*/  LDL R3, [R1+0x310] ;  /* 0x0003100001037983 */ /* 0x000ea80000100800 */
[----:B------:R-:W2:Y:S01]  /*19cc0*/  LDL R2, [R1+0x324] ;  /* 0x0003240001027983 */ /* 0x000ea20000100800 */
[----:B------:R-:W-:Y:S01]  /*19cd0*/  UIMAD UR6, UR4, -0x80, UR7 ;  /* 0xffffff80040678a4 */ /* 0x000fe2000f8e0207 */
[----:B------:R-:W-:Y:S02]  /*19ce0*/  PRMT R17, RZ, 0x7610, R17 ;  /* 0x00007610ff117816 */ /* 0x000fe40000000011 */
[----:B------:R0:W-:Y:S01]  /*19cf0*/  STL [R1+0x18ec], R25 ;  /* 0x0018ec1901007387 */ /* 0x0001e20000100800 */
[----:B------:R-:W-:-:S03]  /*19d00*/  PRMT R18, RZ, 0x7610, R18 ;  /* 0x00007610ff127816 */ /* 0x000fc60000000012 */
[----:B-1----:R1:W-:Y:S04]  /*19d10*/  STL [R1+0x18e8], R26 ;  /* 0x0018e81a01007387 */ /* 0x0023e80000100800 */
[----:B------:R-:W-:Y:S04]  /*19d20*/  STL [R1+0x18dc], R16 ;  /* 0x0018dc1001007387 */ /* 0x000fe80000100800 */
[----:B------:R-:W-:Y:S04]  /*19d30*/  STL [R1+0x18b4], R9 ;  /* 0x0018b40901007387 */ /* 0x000fe80000100800 */
[----:B------:R-:W-:Y:S04]  /*19d40*/  STL [R1+0x18bc], R9 ;  /* 0x0018bc0901007387 */ /* 0x000fe80000100800 */
[----:B------:R-:W-:Y:S01]  /*19d50*/  STL [R1+0x18c4], R9 ;  /* 0x0018c40901007387 */ /* 0x000fe20000100800 */
[----:B0-----:R-:W-:-:S02]  /*19d60*/  SHF.R.U32.HI R25, RZ, 0x5, R4 ;  /* 0x00000005ff197819 */ /* 0x001fc40000011604 */
[----:B------:R-:W-:Y:S01]  /*19d70*/  SHF.R.U32.HI R4, RZ, 0x5, R4 ;  /* 0x00000005ff047819 */ /* 0x000fe20000011604 */
[----:B------:R-:W-:Y:S01]  /*19d80*/  STL [R1+0x18cc], R9 ;  /* 0x0018cc0901007387 */ /* 0x000fe20000100800 */
[----:B------:R-:W-:Y:S02]  /*19d90*/  SGXT.U32 R25, R25, 0x3 ;  /* 0x000000031919781a */ /* 0x000fe40000000000 */
[----:B------:R-:W-:Y:S01]  /*19da0*/  SGXT.U32 R4, R4, 0x3 ;  /* 0x000000030404781a */ /* 0x000fe20000000000 */
[----:B------:R-:W-:Y:S01]  /*19db0*/  STL [R1+0x18d8], R9 ;  /* 0x0018d80901007387 */ /* 0x000fe20000100800 */
[C---:B------:R-:W-:Y:S02]  /*19dc0*/  LOP3.LUT R5, R25.reuse, 0x8, RZ, 0xfc, !PT ;  /* 0x0000000819057812 */ /* 0x040fe400078efcff */
[----:B------:R-:W-:Y:S01]  /*19dd0*/  LOP3.LUT R25, R25, 0x10, RZ, 0xfc, !PT ;  /* 0x0000001019197812 */ /* 0x000fe200078efcff */
[----:B------:R-:W-:Y:S01]  /*19de0*/  STL [R1+0x18e4], R9 ;  /* 0x0018e40901007387 */ /* 0x000fe20000100800 */
[----:B------:R-:W-:-:S02]  /*19df0*/  ISETP.GE.AND P0, PT, R5, UR6, PT ;  /* 0x0000000605007c0c */ /* 0x000fc4000bf06270 */
[C---:B------:R-:W-:Y:S01]  /*19e00*/  LOP3.LUT R5, R4.reuse, 0x18, RZ, 0xfc, !PT ;  /* 0x0000001804057812 */ /* 0x040fe200078efcff */
[----:B------:R-:W-:Y:S01]  /*19e10*/  STL [R1+0x18b0], R14 ;  /* 0x0018b00e01007387 */ /* 0x000fe20000100800 */
[----:B------:R-:W-:Y:S02]  /*19e20*/  ISETP.GE.AND P1, PT, R25, UR6, PT ;  /* 0x0000000619007c0c */ /* 0x000fe4000bf26270 */
[----:B------:R-:W-:Y:S01]  /*19e30*/  ISETP.GE.AND P2, PT, R5, UR6, PT ;  /* 0x0000000605007c0c */ /* 0x000fe2000bf46270 */
[----:B------:R-:W-:Y:S01]  /*19e40*/  STL [R1+0x18b8], R14 ;  /* 0x0018b80e01007387 */ /* 0x000fe20000100800 */
[----:B------:R-:W-:Y:S02]  /*19e50*/  PRMT R19, RZ, 0x7610, R19 ;  /* 0x00007610ff137816 */ /* 0x000fe40000000013 */
[----:B------:R-:W-:Y:S01]  /*19e60*/  LOP3.LUT R4, R4, 0x20, RZ, 0xfc, !PT ;  /* 0x0000002004047812 */ /* 0x000fe200078efcff */
[----:B------:R-:W-:Y:S03]  /*19e70*/  STL [R1+0x18c0], R14 ;  /* 0x0018c00e01007387 */ /* 0x000fe60000100800 */
[----:B------:R-:W-:Y:S01]  /*19e80*/  ISETP.GE.AND P3, PT, R4, UR6, PT ;  /* 0x0000000604007c0c */ /* 0x000fe2000bf66270 */
[----:B------:R-:W-:Y:S04]  /*19e90*/  STL [R1+0x18c8], R14 ;  /* 0x0018c80e01007387 */ /* 0x000fe80000100800 */
[----:B------:R-:W-:Y:S04]  /*19ea0*/  STL [R1+0x18d0], R14 ;  /* 0x0018d00e01007387 */ /* 0x000fe80000100800 */
[----:B------:R0:W-:Y:S04]  /*19eb0*/  STL [R1+0x18e0], R14 ;  /* 0x0018e00e01007387 */ /* 0x0001e80000100800 */
[----:B------:R-:W-:Y:S04]  /*19ec0*/  STL [R1+0x18ac], R7 ;  /* 0x0018ac0701007387 */ /* 0x000fe80000100800 */
        /* <DEDUP_REMOVED lines=12> */
[----:B------:R-:W3:Y:S04]  /*19f90*/  LDL R25, [R1+0x30c] ;  /* 0x00030c0001197983 */ /* 0x000ee80000100800 */
[----:B------:R-:W4:Y:S04]  /*19fa0*/  LDL R5, [R1+0x320] ;  /* 0x0003200001057983 */ /* 0x000f280000100800 */
[----:B-1----:R-:W4:Y:S04]  /*19fb0*/  LDL R26, [R1+0x308] ;  /* 0x00030800011a7983 */ /* 0x002f280000100800 */
[----:B0-----:R-:W4:Y:S04]  /*19fc0*/  LDL R14, [R1+0x31c] ;  /* 0x00031c00010e7983 */ /* 0x001f280000100800 */
[----:B--2---:R3:W2:Y:S01]  /*19fd0*/  @!P0 LDG.E.U16 R17, desc[UR10][R2.64] ;  /* 0x0000000a02118981 */ /* 0x0046a2000c1e1500 */
[----:B------:R-:W0:Y:S01]  /*19fe0*/  S2R R4, SR_TID.X ;  /* 0x0000000000047919 */ /* 0x000e220000002100 */
[----:B---3--:R-:W-:-:S02]  /*19ff0*/  @!P1 IMAD.MOV.U32 R3, RZ, RZ, R25 ;  /* 0x000000ffff039224 */ /* 0x008fc400078e0019 */
[----:B----4-:R-:W-:Y:S01]  /*1a000*/  @!P1 IMAD.MOV.U32 R2, RZ, RZ, R5 ;  /* 0x000000ffff029224 */ /* 0x010fe200078e0005 */
[----:B------:R-:W1:Y:S01]  /*1a010*/  S2R R25, SR_TID.X ;  /* 0x0000000000197919 */ /* 0x000e620000002100 */
[----:B0-----:R-:W-:-:S03]  /*1a020*/  SHF.R.U32.HI R5, RZ, 0x5, R4 ;  /* 0x00000005ff057819 */ /* 0x001fc60000011604 */
[----:B------:R0:W3:Y:S01]  /*1a030*/  @!P1 LDG.E.U16 R18, desc[UR10][R2.64] ;  /* 0x0000000a02129981 */ /* 0x0000e2000c1e1500 */
[----:B------:R-:W-:Y:S01]  /*1a040*/  SGXT.U32 R5, R5, 0x3 ;  /* 0x000000030505781a */ /* 0x000fe20000000000 */
[----:B0-----:R-:W-:Y:S01]  /*1a050*/  @!P2 IMAD.MOV.U32 R2, RZ, RZ, R14 ;  /* 0x000000ffff02a224 */ /* 0x001fe200078e000e */
[----:B-1----:R-:W-:-:S04]  /*1a060*/  SHF.R.U32.HI R3, RZ, 0x5, R25 ;  /* 0x00000005ff037819 */ /* 0x002fc80000011619 */
[----:B------:R-:W-:-:S04]  /*1a070*/  SGXT.U32 R3, R3, 0x3 ;  /* 0x000000030303781a */ /* 0x000fc80000000000 */
[----:B------:R-:W-:-:S04]  /*1a080*/  LOP3.LUT R3, R3, 0x30, RZ, 0xfc, !PT ;  /* 0x0000003003037812 */ /* 0x000fc800078efcff */
[----:B------:R-:W-:Y:S01]  /*1a090*/  ISETP.GE.AND P1, PT, R3, UR6, PT ;  /* 0x0000000603007c0c */ /* 0x000fe2000bf26270 */
[----:B------:R-:W-:-:S05]  /*1a0a0*/  @!P2 IMAD.MOV.U32 R3, RZ, RZ, R26 ;  /* 0x000000ffff03a224 */ /* 0x000fca00078e001a */
[----:B------:R0:W4:Y:S02]  /*1a0b0*/  @!P2 LDG.E.U16 R19, desc[UR10][R2.64] ;  /* 0x0000000a0213a981 */ /* 0x000124000c1e1500 */
[----:B0-----:R-:W0:Y:S02]  /*1a0c0*/  S2R R3, SR_TID.X ;  /* 0x0000000000037919 */ /* 0x001e240000002100 */
[----:B0-----:R-:W-:-:S04]  /*1a0d0*/  SHF.R.U32.HI R3, RZ, 0x5, R3 ;  /* 0x00000005ff037819 */ /* 0x001fc80000011603 */
[----:B------:R-:W-:-:S04]  /*1a0e0*/  SGXT.U32 R3, R3, 0x3 ;  /* 0x000000030303781a */ /* 0x000fc80000000000 */
[----:B------:R-:W-:Y:S02]  /*1a0f0*/  LOP3.LUT R2, R3, 0x38, RZ, 0xfc, !PT ;  /* 0x0000003803027812 */ /* 0x000fe400078efcff */
[----:B------:R-:W-:-:S04]  /*1a100*/  LOP3.LUT R5, R5, 0x28, RZ, 0xfc, !PT ;  /* 0x0000002805057812 */ /* 0x000fc800078efcff */
[----:B------:R-:W-:Y:S01]  /*1a110*/  ISETP.GE.AND P0, PT, R5, UR6, PT ;  /* 0x0000000605007c0c */ /* 0x000fe2000bf06270 */
[----:B--2---:R-:W-:Y:S04]  /*1a120*/  STL [R1+0x1830], R17 ;  /* 0x0018301101007387 */ /* 0x004fe80000100800 */
        /* <DEDUP_REMOVED lines=21> */
[----:B------:R-:W2:Y:S04]  /*1a280*/  LDL R4, [R1+0x318] ;  /* 0x0003180001047983 */ /* 0x000ea80000100800 */
[----:B---3--:R-:W-:Y:S04]  /*1a290*/  STL [R1+0x182c], R18 ;  /* 0x00182c1201007387 */ /* 0x008fe80000100800 */
[----:B------:R-:W3:Y:S04]  /*1a2a0*/  LDL R3, [R1+0x300] ;  /* 0x0003000001037983 */ /* 0x000ee80000100800 */
[----:B------:R-:W4:Y:S04]  /*1a2b0*/  LDL R25, [R1+0x2f8] ;  /* 0x0002f80001197983 */ /* 0x000f280000100800 */
[----:B------:R-:W4:Y:S01]  /*1a2c0*/  LDL R5, [R1+0x2fc] ;  /* 0x0002fc0001057983 */ /* 0x000f220000100800 */
[----:B------:R-:W-:-:S02]  /*1a2d0*/  PRMT R20, RZ, 0x7610, R20 ;  /* 0x00007610ff147816 */ /* 0x000fc40000000014 */
[----:B------:R-:W-:Y:S01]  /*1a2e0*/  ISETP.GE.AND P2, PT, R2, UR6, PT ;  /* 0x0000000602007c0c */ /* 0x000fe2000bf46270 */
[----:B------:R-:W4:Y:S01]  /*1a2f0*/  LDL R26, [R1+0x2f0] ;  /* 0x0002f000011a7983 */ /* 0x000f220000100800 */
[----:B------:R-:W-:-:S03]  /*1a300*/  PRMT R21, RZ, 0x7610, R21 ;  /* 0x00007610ff157816 */ /* 0x000fc60000000015 */
[----:B------:R-:W4:Y:S01]  /*1a310*/  LDL R14, [R1+0x2f4] ;  /* 0x0002f400010e7983 */ /* 0x000f220000100800 */
[----:B--2---:R-:W-:-:S05]  /*1a320*/  @!P3 IMAD.MOV.U32 R2, RZ, RZ, R4 ;  /* 0x000000ffff02b224 */ /* 0x004fca00078e0004 */
[----:B---3--:R0:W2:Y:S02]  /*1a330*/  @!P3 LDG.E.U16 R20, desc[UR10][R2.64] ;  /* 0x0000000a0214b981 */ /* 0x0080a4000c1e1500 */
[----:B0-----:R-:W0:Y:S01]  /*1a340*/  S2R R3, SR_TID.X ;  /* 0x0000000000037919 */ /* 0x001e220000002100 */
[----:B----4-:R-:W-:Y:S01]  /*1a350*/  @!P0 IMAD.MOV.U32 R2, RZ, RZ, R5 ;  /* 0x000000ffff028224 */ /* 0x010fe200078e0005 */
[----:B0-----:R-:W-:-:S04]  /*1a360*/  SHF.R.U32.HI R3, RZ, 0x5, R3 ;  /* 0x00000005ff037819 */ /* 0x001fc80000011603 */
[----:B------:R-:W-:-:S04]  /*1a370*/  SGXT.U32 R3, R3, 0x3 ;  /* 0x000000030303781a */ /* 0x000fc80000000000 */
[----:B------:R-:W-:-:S04]  /*1a380*/  LOP3.LUT R3, R3, 0x40, RZ, 0xfc, !PT ;  /* 0x0000004003037812 */ /* 0x000fc800078efcff */
[----:B------:R-:W-:Y:S01]  /*1a390*/  ISETP.GE.AND P3, PT, R3, UR6, PT ;  /* 0x0000000603007c0c */ /* 0x000fe2000bf66270 */
[----:B------:R-:W-:-:S05]  /*1a3a0*/  @!P0 IMAD.MOV.U32 R3, RZ, RZ, R25 ;  /* 0x000000ffff038224 */ /* 0x000fca00078e0019 */
[----:B------:R0:W3:Y:S01]  /*1a3b0*/  @!P0 LDG.E.U16 R21, desc[UR10][R2.64] ;  /* 0x0000000a02158981 */ /* 0x0000e2000c1e1500 */
[----:B------:R-:W1:Y:S01]  /*1a3c0*/  S2R R4, SR_TID.X ;  /* 0x0000000000047919 */ /* 0x000e620000002100 */
[----:B------:R-:W-:Y:S01]  /*1a3d0*/  PRMT R22, RZ, 0x7610, R22 ;  /* 0x00007610ff167816 */ /* 0x000fe20000000016 */
[----:B0-----:R-:W-:Y:S02]  /*1a3e0*/  @!P1 IMAD.MOV.U32 R2, RZ, RZ, R14 ;  /* 0x000000ffff029224 */ /* 0x001fe400078e000e */
[----:B------:R-:W-:Y:S01]  /*1a3f0*/  @!P1 IMAD.MOV.U32 R3, RZ, RZ, R26 ;  /* 0x000000ffff039224 */ /* 0x000fe200078e001a */
[----:B------:R-:W-:Y:S04]  /*1a400*/  STL [R1+0x1828], R19 ;  /* 0x0018281301007387 */ /* 0x000fe80000100800 */
[----:B------:R-:W4:Y:S04]  /*1a410*/  LDL R5, [R1+0x2d8] ;  /* 0x0002d80001057983 */ /* 0x000f280000100800 */
[----:B------:R0:W2:Y:S01]  /*1a420*/  @!P1 LDG.E.U16 R22, desc[UR10][R2.64] ;  /* 0x0000000a02169981 */ /* 0x0000a2000c1e1500 */
[----:B-1----:R-:W-:-:S04]  /*1a430*/  SHF.R.U32.HI R4, RZ, 0x5, R4 ;  /* 0x00000005ff047819 */ /* 0x002fc80000011604 */
[----:B------:R-:W-:-:S04]  /*1a440*/  SGXT.U32 R4, R4, 0x3 ;  /* 0x000000030404781a */ /* 0x000fc80000000000 */
[----:B------:R-:W-:Y:S02]  /*1a450*/  LOP3.LUT R25, R4, 0x48, RZ, 0xfc, !PT ;  /* 0x0000004804197812 */ /* 0x000fe400078efcff */
[----:B------:R-:W4:Y:S04]  /*1a460*/  LDL R4, [R1+0x2dc] ;  /* 0x0002dc0001047983 */ /* 0x000f280000100800 */
[----:B---3--:R-:W-:Y:S04]  /*1a470*/  STL [R1+0x1824], R21 ;  /* 0x0018241501007387 */ /* 0x008fe80000100800 */
[----:B------:R-:W0:Y:S04]  /*1a480*/  LDL R2, [R1+0x2e8] ;  /* 0x0002e80001027983 */ /* 0x000e280000100800 */
[----:B------:R-:W0:Y:S01]  /*1a490*/  LDL R3, [R1+0x2ec] ;  /* 0x0002ec0001037983 */ /* 0x000e220000100800 */
[----:B------:R-:W-:-:S02]  /*1a4a0*/  ISETP.GE.AND P0, PT, R25, UR6, PT ;  /* 0x0000000619007c0c */ /* 0x000fc4000bf06270 */
[----:B------:R-:W1:Y:S01]  /*1a4b0*/  S2R R25, SR_TID.X ;  /* 0x0000000000197919 */ /* 0x000e620000002100 */
[----:B------:R-:W-:Y:S01]  /*1a4c0*/  PRMT R23, RZ, 0x7610, R23 ;  /* 0x00007610ff177816 */ /* 0x000fe20000000017 */
[----:B------:R-:W3:Y:S01]  /*1a4d0*/  LDL R14, [R1+0x2d4] ;  /* 0x0002d400010e7983 */ /* 0x000ee20000100800 */
[----:B-1----:R-:W-:-:S04]  /*1a4e0*/  SHF.R.U32.HI R25, RZ, 0x5, R25 ;  /* 0x00000005ff197819 */ /* 0x002fc80000011619 */
[----:B------:R-:W-:-:S04]  /*1a4f0*/  SGXT.U32 R25, R25, 0x3 ;  /* 0x000000031919781a */ /* 0x000fc80000000000 */
[----:B------:R-:W-:-:S04]  /*1a500*/  LOP3.LUT R25, R25, 0x50, RZ, 0xfc, !PT ;  /* 0x0000005019197812 */ /* 0x000fc800078efcff */
[----:B------:R-:W-:Y:S02]  /*1a510*/  ISETP.GE.AND P1, PT, R25, UR6, PT ;  /* 0x0000000619007c0c */ /* 0x000fe4000bf26270 */
[----:B------:R-:W2:Y:S01]  /*1a520*/  LDL.LU R25, [R1+0x18ec] ;  /* 0x0018ec0001197983 */ /* 0x000ea20000300800 */
[----:B0-----:R-:W-:-:S04]  /*1a530*/  @!P2 LOP3.LUT R3, R3, R2, RZ, 0x3c, !PT ;  /* 0x000000020303a212 */ /* 0x001fc800078e3cff */
[----:B------:R-:W-:-:S04]  /*1a540*/  @!P2 LOP3.LUT R2, R3, R2, RZ, 0x3c, !PT ;  /* 0x000000020302a212 */ /* 0x000fc800078e3cff */
[----:B------:R-:W-:-:S05]  /*1a550*/  @!P2 LOP3.LUT R3, R3, R2, RZ, 0x3c, !PT ;  /* 0x000000020303a212 */ /* 0x000fca00078e3cff */
[----:B------:R0:W3:Y:S04]  /*1a560*/  @!P2 LDG.E.U16 R23, desc[UR10][R2.64] ;  /* 0x0000000a0217a981 */ /* 0x0000e8000c1e1500 */
[----:B------:R-:W0:Y:S04]  /*1a570*/  LDL R2, [R1+0x2e0] ;  /* 0x0002e00001027983 */ /* 0x000e280000100800 */
[----:B------:R-:W0:Y:S01]  /*1a580*/  LDL R3, [R1+0x2e4] ;  /* 0x0002e40001037983 */ /* 0x000e220000100800 */
[----:B------:R-:W1:Y:S01]  /*1a590*/  S2R R26, SR_TID.X ;  /* 0x00000000001a7919 */ /* 0x000e620000002100 */
[----:B------:R-:W-:-:S02]  /*1a5a0*/  PRMT R24, RZ, 0x7610, R24 ;  /* 0x00007610ff187816 */ /* 0x000fc40000000018 */
[----:B-1----:R-:W-:-:S04]  /*1a5b0*/  SHF.R.U32.HI R26, RZ, 0x5, R26 ;  /* 0x00000005ff1a7819 */ /* 0x002fc8000001161a */
[----:B------:R-:W-:-:S04]  /*1a5c0*/  SGXT.U32 R26, R26, 0x3 ;  /* 0x000000031a1a781a */ /* 0x000fc80000000000 */
[----:B------:R-:W-:Y:S02]  /*1a5d0*/  LOP3.LUT R26, R26, 0x58, RZ, 0xfc, !PT ;  /* 0x000000581a1a7812 */ /* 0x000fe400078efcff */
[----:B--2---:R-:W-:Y:S02]  /*1a5e0*/  PRMT R25, RZ, 0x7610, R25 ;  /* 0x00007610ff197816 */ /* 0x004fe40000000019 */
[----:B------:R-:W-:Y:S02]  /*1a5f0*/  ISETP.GE.AND P2, PT, R26, UR6, PT ;  /* 0x000000061a007c0c */ /* 0x000fe4000bf46270 */
[----:B------:R-:W2:Y:S04]  /*1a600*/  LDL.LU R26, [R1+0x18e8] ;  /* 0x0018e800011a7983 */ /* 0x000ea80000300800 */
[----:B----4-:R1:W4:Y:S01]  /*1a610*/  @!P0 LDG.E.U16 R25, desc[UR10][R4.64] ;  /* 0x0000000a04198981 */ /* 0x010322000c1e1500 */
[----:B0-----:R-:W-:-:S04]  /*1a620*/  @!P3 LOP3.LUT R3, R3, R2, RZ, 0x3c, !PT ;  /* 0x000000020303b212 */ /* 0x001fc800078e3cff */
[----:B------:R-:W-:-:S04]  /*1a630*/  @!P3 LOP3.LUT R2, R3, R2, RZ, 0x3c, !PT ;  /* 0x000000020302b212 */ /* 0x000fc800078e3cff */
[----:B------:R-:W-:-:S05]  /*1a640*/  @!P3 LOP3.LUT R3, R3, R2, RZ, 0x3c, !PT ;  /* 0x000000020303b212 */ /* 0x000fca00078e3cff */
[----:B------:R0:W2:Y:S04]  /*1a650*/  @!P3 LDG.E.U16 R24, desc[UR10][R2.64] ;  /* 0x0000000a0218b981 */ /* 0x0000a8000c1e1500 */
[----:B------:R-:W4:Y:S01]  /*1a660*/  LDL R3, [R1+0x2d0] ;  /* 0x0002d00001037983 */ /* 0x000f220000100800 */
[----:B-1----:R-:W1:Y:S01]  /*1a670*/  S2R R5, SR_TID.X ;  /* 0x0000000000057919 */ /* 0x002e620000002100 */
[----:B0-----:R-:W-:Y:S01]  /*1a680*/  PRMT R2, RZ, 0x7610, R2 ;  /* 0x00007610ff027816 */ /* 0x001fe20000000002 */
[----:B---3--:R-:W-:Y:S01]  /*1a690*/  @!P1 IMAD.MOV.U32 R4, RZ, RZ, R14 ;  /* 0x000000ffff049224 */ /* 0x008fe200078e000e */
[----:B-1----:R-:W-:-:S04]  /*1a6a0*/  SHF.R.U32.HI R5, RZ, 0x5, R5 ;  /* 0x00000005ff057819 */ /* 0x002fc80000011605 */
[----:B------:R-:W-:-:S04]  /*1a6b0*/  SGXT.U32 R5, R5, 0x3 ;  /* 0x000000030505781a */ /* 0x000fc80000000000 */
[----:B------:R-:W-:-:S04]  /*1a6c0*/  LOP3.LUT R5, R5, 0x60, RZ, 0xfc, !PT ;  /* 0x0000006005057812 */ /* 0x000fc800078efcff */
[----:B------:R-:W-:Y:S01]  /*1a6d0*/  ISETP.GE.AND P3, PT, R5, UR6, PT ;  /* 0x0000000605007c0c */ /* 0x000fe2000bf66270 */
[----:B--2---:R-:W-:Y:S04]  /*1a6e0*/  STL [R1+0x1820], R24 ;  /* 0x0018201801007387 */ /* 0x004fe80000100800 */
[----:B----4-:R-:W-:Y:S01]  /*1a6f0*/  STL [R1+0x181c], R25 ;  /* 0x00181c1901007387 */ /* 0x010fe20000100800 */
[----:B------:R-:W-:-:S05]  /*1a700*/  @!P1 IMAD.MOV.U32 R5, RZ, RZ, R3 ;  /* 0x000000ffff059224 */ /* 0x000fca00078e0003 */
[----:B------:R0:W2:Y:S04]  /*1a710*/  @!P1 LDG.E.U16 R2, desc[UR10][R4.64] ;  /* 0x0000000a04029981 */ /* 0x0000a8000c1e1500 */
[----:B------:R-:W0:Y:S04]  /*1a720*/  LDL R4, [R1+0x2c8] ;  /* 0x0002c80001047983 */ /* 0x000e280000100800 */
[----:B------:R-:W0:Y:S01]  /*1a730*/  LDL R5, [R1+0x2cc] ;  /* 0x0002cc0001057983 */ /* 0x000e220000100800 */
[----:B------:R-:W-:Y:S02]  /*1a740*/  PRMT R26, RZ, 0x7610, R26 ;  /* 0x00007610ff1a7816 */ /* 0x000fe4000000001a */
[----:B0-----:R-:W-:-:S04]  /*1a750*/  @!P2 LOP3.LUT R5, R5, R4, RZ, 0x3c, !PT ;  /* 0x000000040505a212 */ /* 0x001fc800078e3cff */
[----:B------:R-:W-:-:S04]  /*1a760*/  @!P2 LOP3.LUT R4, R5, R4, RZ, 0x3c, !PT ;  /* 0x000000040504a212 */ /* 0x000fc800078e3cff */
[----:B------:R-:W-:-:S05]  /*1a770*/  @!P2 LOP3.LUT R5, R5, R4, RZ, 0x3c, !PT ;  /* 0x000000040505a212 */ /* 0x000fca00078e3cff */
[----:B------:R0:W3:Y:S04]  /*1a780*/  @!P2 LDG.E.U16 R26, desc[UR10][R4.64] ;  /* 0x0000000a041aa981 */ /* 0x0000e8000c1e1500 */
[----:B------:R-:W0:Y:S04]  /*1a790*/  LDL R4, [R1+0x2c0] ;  /* 0x0002c00001047983 */ /* 0x000e280000100800 */
[----:B------:R-:W0:Y:S01]  /*1a7a0*/  LDL R5, [R1+0x2c4] ;  /* 0x0002c40001057983 */ /* 0x000e220000100800 */
[----:B------:R-:W-:Y:S02]  /*1a7b0*/  PRMT R9, RZ, 0x7610, R9 ;  /* 0x00007610ff097816 */ /* 0x000fe40000000009 */
[----:B0-----:R-:W-:-:S04]  /*1a7c0*/  @!P3 LOP3.LUT R5, R5, R4, RZ, 0x3c, !PT ;  /* 0x000000040505b212 */ /* 0x001fc800078e3cff */
[----:B------:R-:W-:-:S04]  /*1a7d0*/  @!P3 LOP3.LUT R4, R5, R4, RZ, 0x3c, !PT ;  /* 0x000000040504b212 */ /* 0x000fc800078e3cff */
[----:B------:R-:W-:-:S05]  /*1a7e0*/  @!P3 LOP3.LUT R5, R5, R4, RZ, 0x3c, !PT ;  /* 0x000000040505b212 */ /* 0x000fca00078e3cff */
[----:B------:R-:W4:Y:S01]  /*1a7f0*/  @!P3 LDG.E.U16 R9, desc[UR10][R4.64] ;  /* 0x0000000a0409b981 */ /* 0x000f22000c1e1500 */
[----:B------:R-:W0:Y:S03]  /*1a800*/  S2R R3, SR_TID.X ;  /* 0x0000000000037919 */ /* 0x000e260000002100 */
[----:B----4-:R1:W-:Y:S04]  /*1a810*/  STL [R1+0x6c], R9 ;  /* 0x00006c0901007387 */ /* 0x0103e80000100800 */
[----:B-1----:R-:W4:Y:S04]  /*1a820*/  LDL.LU R9, [R1+0x18e4] ;  /* 0x0018e40001097983 */ /* 0x002f280000300800 */
[----:B------:R-:W2:Y:S04]  /*1a830*/  LDL R4, [R1+0x2b8] ;  /* 0x0002b80001047983 */ /* 0x000ea80000100800 */
[----:B------:R-:W2:Y:S01]  /*1a840*/  LDL R5, [R1+0x2bc] ;  /* 0x0002bc0001057983 */ /* 0x000ea20000100800 */
[----:B0-----:R-:W-:-:S04]  /*1a850*/  SHF.R.U32.HI R3, RZ, 0x5, R3 ;  /* 0x00000005ff037819 */ /* 0x001fc80000011603 */
[----:B------:R-:W-:-:S04]  /*1a860*/  SGXT.U32 R3, R3, 0x3 ;  /* 0x000000030303781a */ /* 0x000fc80000000000 */
[----:B------:R-:W-:-:S04]  /*1a870*/  LOP3.LUT R3, R3, 0x68, RZ, 0xfc, !PT ;  /* 0x0000006803037812 */ /* 0x000fc800078efcff */
[----:B------:R-:W-:Y:S02]  /*1a880*/  ISETP.GE.AND P1, PT, R3, UR6, PT ;  /* 0x0000000603007c0c */ /* 0x000fe4000bf26270 */
[----:B------:R-:W-:Y:S01]  /*1a890*/  PRMT R16, RZ, 0x7610, R16 ;  /* 0x00007610ff107816 */ /* 0x000fe20000000010 */
[----:B------:R-:W0:Y:S10]  /*1a8a0*/  S2R R14, SR_TID.X ;  /* 0x00000000000e7919 */ /* 0x000e340000002100 */
[----:B--2---:R-:W-:-:S04]  /*1a8b0*/  @!P1 LOP3.LUT R5, R5, R4, RZ, 0x3c, !PT ;  /* 0x0000000405059212 */ /* 0x004fc800078e3cff */
[----:B------:R-:W-:-:S04]  /*1a8c0*/  @!P1 LOP3.LUT R4, R5, R4, RZ, 0x3c, !PT ;  /* 0x0000000405049212 */ /* 0x000fc800078e3cff */
[----:B------:R-:W-:-:S05]  /*1a8d0*/  @!P1 LOP3.LUT R5, R5, R4, RZ, 0x3c, !PT ;  /* 0x0000000405059212 */ /* 0x000fca00078e3cff */
[----:B------:R-:W2:Y:S01]  /*1a8e0*/  @!P1 LDG.E.U16 R16, desc[UR10][R4.64] ;  /* 0x0000000a04109981 */ /* 0x000ea2000c1e1500 */
[----:B0-----:R-:W-:-:S04]  /*1a8f0*/  SHF.R.U32.HI R14, RZ, 0x5, R14 ;  /* 0x00000005ff0e7819 */ /* 0x001fc8000001160e */
[----:B------:R-:W-:-:S04]  /*1a900*/  SGXT.U32 R14, R14, 0x3 ;  /* 0x000000030e0e781a */ /* 0x000fc80000000000 */
[C---:B------:R-:W-:Y:S02]  /*1a910*/  LOP3.LUT R3, R14.reuse, 0x70, RZ, 0xfc, !PT ;  /* 0x000000700e037812 */ /* 0x040fe400078efcff */
[----:B------:R-:W-:-:S04]  /*1a920*/  LOP3.LUT R14, R14, 0x78, RZ, 0xfc, !PT ;  /* 0x000000780e0e7812 */ /* 0x000fc800078efcff */
[----:B------:R-:W-:Y:S02]  /*1a930*/  ISETP.GE.AND P4, PT, R14, UR6, PT ;  /* 0x000000060e007c0c */ /* 0x000fe4000bf86270 */
[----:B------:R-:W0:Y:S02]  /*1a940*/  S2R R14, SR_TID.X ;  /* 0x00000000000e7919 */ /* 0x000e240000002100 */
[----:B0-----:R-:W-:-:S04]  /*1a950*/  LOP3.LUT R14, R14, 0x7f, RZ, 0xc0, !PT ;  /* 0x0000007f0e0e7812 */ /* 0x001fc800078ec0ff */
[----:B------:R-:W-:Y:S02]  /*1a960*/  ISETP.GE.AND P3, PT, R14, UR6, PT ;  /* 0x000000060e007c0c */ /* 0x000fe4000bf66270 */
[----:B------:R-:W3:Y:S04]  /*1a970*/  LDL.LU R14, [R1+0x18e0] ;  /* 0x0018e000010e7983 */ /* 0x000ee80000300800 */
[----:B--2---:R0:W-:Y:S04]  /*1a980*/  STL [R1+0x7c], R16 ;  /* 0x00007c1001007387 */ /* 0x0041e80000100800 */
[----:B0-----:R-:W2:Y:S04]  /*1a990*/  LDL.LU R16, [R1+0x18dc] ;  /* 0x0018dc0001107983 */ /* 0x001ea80000300800 */
[----:B------:R-:W3:Y:S04]  /*1a9a0*/  LDL R4, [R1+0x2b0] ;  /* 0x0002b00001047983 */ /* 0x000ee80000100800 */
[----:B------:R-:W3:Y:S01]  /*1a9b0*/  LDL R5, [R1+0x2b4] ;  /* 0x0002b40001057983 */ /* 0x000ee20000100800 */
[----:B------:R-:W-:-:S02]  /*1a9c0*/  ISETP.GE.AND P2, PT, R3, UR6, PT ;  /* 0x0000000603007c0c */ /* 0x000fc4000bf46270 */
[----:B----4-:R-:W-:-:S11]  /*1a9d0*/  PRMT R9, RZ, 0x7610, R9 ;  /* 0x00007610ff097816 */ /* 0x010fd60000000009 */
[----:B---3--:R-:W-:-:S04]  /*1a9e0*/  @!P2 LOP3.LUT R5, R5, R4, RZ, 0x3c, !PT ;  /* 0x000000040505a212 */ /* 0x008fc800078e3cff */
[----:B------:R-:W-:-:S04]  /*1a9f0*/  @!P2 LOP3.LUT R4, R5, R4, RZ, 0x3c, !PT ;  /* 0x000000040504a212 */ /* 0x000fc800078e3cff */
[----:B------:R-:W-:-:S05]  /*1aa00*/  @!P2 LOP3.LUT R5, R5, R4, RZ, 0x3c, !PT ;  /* 0x000000040505a212 */ /* 0x000fca00078e3cff */
[----:B------:R-:W3:Y:S04]  /*1aa10*/  @!P2 LDG.E.U16 R9, desc[UR10][R4.64] ;  /* 0x0000000a0409a981 */ /* 0x000ee8000c1e1500 */
[----:B---3--:R0:W-:Y:S04]  /*1aa20*/  STL [R1+0x78], R9 ;  /* 0x0000780901007387 */ /* 0x0081e80000100800 */
[----:B0-----:R-:W3:Y:S04]  /*1aa30*/  LDL.LU R9, [R1+0x18d8] ;  /* 0x0018d80001097983 */ /* 0x001ee80000300800 */
[----:B------:R-:W4:Y:S04]  /*1aa40*/  LDL R4, [R1+0x2a8] ;  /* 0x0002a80001047983 */ /* 0x000f280000100800 */
[----:B------:R-:W4:Y:S01]  /*1aa50*/  LDL R5, [R1+0x2ac] ;  /* 0x0002ac0001057983 */ /* 0x000f220000100800 */
[----:B------:R-:W-:Y:S01]  /*1aa60*/  PRMT R0, RZ, 0x7610, R0 ;  /* 0x00007610ff007816 */ /* 0x000fe20000000000 */
[----:B------:R-:W0:Y:S01]  /*1aa70*/  S2R R3, SR_TID.X ;  /* 0x0000000000037919 */ /* 0x000e220000002100 */
[----:B----4-:R-:W-:-:S04]  /*1aa80*/  @!P4 LOP3.LUT R5, R5, R4, RZ, 0x3c, !PT ;  /* 0x000000040505c212 */ /* 0x010fc800078e3cff */
[----:B------:R-:W-:-:S04]  /*1aa90*/  @!P4 LOP3.LUT R4, R5, R4, RZ, 0x3c, !PT ;  /* 0x000000040504c212 */ /* 0x000fc800078e3cff */
[----:B------:R-:W-:-:S05]  /*1aaa0*/  @!P4 LOP3.LUT R5, R5, R4, RZ, 0x3c, !PT ;  /* 0x000000040505c212 */ /* 0x000fca00078e3cff */
[----:B------:R-:W4:Y:S04]  /*1aab0*/  @!P4 LDG.E.U16 R0, desc[UR10][R4.64] ;  /* 0x0000000a0400c981 */ /* 0x000f28000c1e1500 */
[----:B------:R-:W3:Y:S04]  /*1aac0*/  LDL R4, [R1+0x304] ;  /* 0x0003040001047983 */ /* 0x000ee80000100800 */
[----:B------:R-:W3:Y:S01]  /*1aad0*/  LDL R5, [R1+0x314] ;  /* 0x0003140001057983 */ /* 0x000ee20000100800 */
[----:B0-----:R-:W-:-:S04]  /*1aae0*/  SHF.R.U32.HI R3, RZ, 0x5, R3 ;  /* 0x00000005ff037819 */ /* 0x001fc80000011603 */
[----:B------:R-:W-:-:S04]  /*1aaf0*/  SGXT.U32 R3, R3, 0x3 ;  /* 0x000000030303781a */ /* 0x000fc80000000000 */
[----:B------:R-:W-:Y:S02]  /*1ab00*/  ISETP.GE.AND P0, PT, R3, UR6, PT ;  /* 0x0000000603007c0c */ /* 0x000fe4000bf06270 */
[----:B--2---:R-:W-:Y:S01]  /*1ab10*/  PRMT R16, RZ, 0x7610, R16 ;  /* 0x00007610ff107816 */ /* 0x004fe20000000010 */
[----:B----4-:R-:W-:Y:S10]  /*1ab20*/  STL [R1+0x1810], R0 ;  /* 0x0018100001007387 */ /* 0x010ff40000100800 */
[----:B---3--:R-:W-:-:S04]  /*1ab30*/  @!P0 LOP3.LUT R5, R5, R4, RZ, 0x3c, !PT ;  /* 0x0000000405058212 */ /* 0x008fc800078e3cff */
[----:B------:R-:W-:-:S04]  /*1ab40*/  @!P0 LOP3.LUT R4, R5, R4, RZ, 0x3c, !PT ;  /* 0x0000000405048212 */ /* 0x000fc800078e3cff */
[----:B------:R-:W-:Y:S01]  /*1ab50*/  @!P0 LOP3.LUT R5, R5, R4, RZ, 0x3c, !PT ;  /* 0x0000000405058212 */ /* 0x000fe200078e3cff */
[----:B------:R-:W-:Y:S04]  /*1ab60*/  STL [R1+0x1814], R0 ;  /* 0x0018140001007387 */ /* 0x000fe80000100800 */
[----:B------:R-:W-:Y:S04]  /*1ab70*/  STL [R1+0x1818], R0 ;  /* 0x0018180001007387 */ /* 0x000fe80000100800 */
[----:B------:R0:W2:Y:S04]  /*1ab80*/  @!P0 LDG.E.U16 R16, desc[UR10][R4.64] ;  /* 0x0000000a04108981 */ /* 0x0000a8000c1e1500 */
[----:B------:R-:W0:Y:S04]  /*1ab90*/  LDL R4, [R1+0xaa8] ;  /* 0x000aa80001047983 */ /* 0x000e280000100800 */
[----:B------:R-:W0:Y:S01]  /*1aba0*/  LDL R5, [R1+0xaac] ;  /* 0x000aac0001057983 */ /* 0x000e220000100800 */
[----:B------:R-:W-:Y:S01]  /*1abb0*/  PRMT R7, RZ, 0x7610, R7 ;  /* 0x00007610ff077816 */ /* 0x000fe20000000007 */
[----:B------:R-:W-:Y:S01]  /*1abc0*/  BAR.SYNC.DEFER_BLOCKING 0x0 ;  /* 0x0000000000007b1d */ /* 0x000fe20000010000 */
[----:B0-----:R-:W-:-:S04]  /*1abd0*/  @!P3 LOP3.LUT R5, R5, R4, RZ, 0x3c, !PT ;  /* 0x000000040505b212 */ /* 0x001fc800078e3cff */
[----:B------:R-:W-:-:S04]  /*1abe0*/  @!P3 LOP3.LUT R4, R5, R4, RZ, 0x3c, !PT ;  /* 0x000000040504b212 */ /* 0x000fc800078e3cff */
[----:B------:R-:W-:-:S05]  /*1abf0*/  @!P3 LOP3.LUT R5, R5, R4, RZ, 0x3c, !PT ;  /* 0x000000040505b212 */ /* 0x000fca00078e3cff */
[----:B------:R-:W3:Y:S04]  /*1ac00*/  @!P3 LDG.E.U16 R7, desc[UR10][R4.64] ;  /* 0x0000000a0407b981 */ /* 0x000ee8000c1e1500 */
[----:B---3--:R0:W-:Y:S04]  /*1ac10*/  STL [R1+0x20], R7 ;  /* 0x0000200701007387 */ /* 0x0081e80000100800 */
[----:B0-----:R-:W3:Y:S04]  /*1ac20*/  LDL.LU R7, [R1+0x18d4] ;  /* 0x0018d40001077983 */ /* 0x001ee80000300800 */
[----:B------:R-:W4:Y:S04]  /*1ac30*/  LDL R4, [R1+0x334] ;  /* 0x0003340001047983 */ /* 0x000f280000100800 */
[----:B------:R-:W4:Y:S01]  /*1ac40*/  LDL R5, [R1+0xa9c] ;  /* 0x000a9c0001057983 */ /* 0x000f220000100800 */
[----:B------:R-:W-:-:S02]  /*1ac50*/  PRMT R14, RZ, 0x7610, R14 ;  /* 0x00007610ff0e7816 */ /* 0x000fc4000000000e */
[----:B----4-:R-:W-:-:S04]  /*1ac60*/  @!P3 LOP3.LUT R5, R5, R4, RZ, 0x3c, !PT ;  /* 0x000000040505b212 */ /* 0x010fc800078e3cff */
[----:B------:R-:W-:-:S04]  /*1ac70*/  @!P3 LOP3.LUT R4, R5, R4, RZ, 0x3c, !PT ;  /* 0x000000040504b212 */ /* 0x000fc800078e3cff */
[----:B------:R-:W-:-:S05]  /*1ac80*/  @!P3 LOP3.LUT R5, R5, R4, RZ, 0x3c, !PT ;  /* 0x000000040505b212 */ /* 0x000fca00078e3cff */
[----:B------:R-:W4:Y:S04]  /*1ac90*/  @!P3 LDG.E.U16 R14, desc[UR10][R4.64] ;  /* 0x0000000a040eb981 */ /* 0x000f28000c1e1500 */
[----:B----4-:R0:W-:Y:S04]  /*1aca0*/  STL [R1+0x68], R14 ;  /* 0x0000680e01007387 */ /* 0x0101e80000100800 */
[----:B0-----:R-:W4:Y:S04]  /*1acb0*/  LDL.LU R14, [R1+0x18d0] ;  /* 0x0018d000010e7983 */ /* 0x001f280000300800 */
[----:B------:R-:W2:Y:S04]  /*1acc0*/  LDL R4, [R1+0xa88] ;  /* 0x000a880001047983 */ /* 0x000ea80000100800 */
[----:B------:R-:W2:Y:S01]  /*1acd0*/  LDL R5, [R1+0xa8c] ;  /* 0x000a8c0001057983 */ /* 0x000ea20000100800 */
[----:B------:R-:W-:-:S02]  /*1ace0*/  PRMT R9, RZ, 0x7610, R9 ;  /* 0x00007610ff097816 */ /* 0x000fc40000000009 */
[----:B--2---:R-:W-:-:S04]  /*1acf0*/  @!P3 LOP3.LUT R5, R5, R4, RZ, 0x3c, !PT ;  /* 0x000000040505b212 */ /* 0x004fc800078e3cff */
[----:B------:R-:W-:-:S04]  /*1ad00*/  @!P3 LOP3.LUT R4, R5, R4, RZ, 0x3c, !PT ;  /* 0x000000040504b212 */ /* 0x000fc800078e3cff */
[----:B------:R-:W-:-:S05]  /*1ad10*/  @!P3 LOP3.LUT R5, R5, R4, RZ, 0x3c, !PT ;  /* 0x000000040505b212 */ /* 0x000fca00078e3cff */
[----:B------:R-:W2:Y:S04]  /*1ad20*/  @!P3 LDG.E.U16 R9, desc[UR10][R4.64] ;  /* 0x0000000a0409b981 */ /* 0x000ea8000c1e1500 */
[----:B--2---:R0:W-:Y:S04]  /*1ad30*/  STL [R1+0x70], R9 ;  /* 0x0000700901007387 */ /* 0x0041e80000100800 */
[----:B0-----:R-:W2:Y:S04]  /*1ad40*/  LDL.LU R9, [R1+0x18cc] ;  /* 0x0018cc0001097983 */ /* 0x001ea80000300800 */
[----:B------:R-:W3:Y:S04]  /*1ad50*/  LDL R4, [R1+0xa68] ;  /* 0x000a680001047983 */ /* 0x000ee80000100800 */
[----:B------:R-:W3:Y:S01]  /*1ad60*/  LDL R5, [R1+0xa6c] ;  /* 0x000a6c0001057983 */ /* 0x000ee20000100800 */
[----:B----4-:R-:W-:-:S02]  /*1ad70*/  PRMT R14, RZ, 0x7610, R14 ;  /* 0x00007610ff0e7816 */ /* 0x010fc4000000000e */
        /* <DEDUP_REMOVED lines=8> */
[----:B--2---:R-:W-:-:S02]  /*1ae00*/  PRMT R9, RZ, 0x7610, R9 ;  /* 0x00007610ff097816 */ /* 0x004fc40000000009 */
[----:B----4-:R-:W-:-:S04]  /*1ae10*/  @!P3 LOP3.LUT R5, R5, R4, RZ, 0x3c, !PT ;  /* 0x000000040505b212 */ /* 0x010fc800078e3cff */
[----:B------:R-:W-:-:S04]  /*1ae20*/  @!P3 LOP3.LUT R4, R5, R4, RZ, 0x3c, !PT ;  /* 0x000000040504b212 */ /* 0x000fc800078e3cff */
[----:B------:R-:W-:-:S05]  /*1ae30*/  @!P3 LOP3.LUT R5, R5, R4, RZ, 0x3c, !PT ;  /* 0x000000040505b212 */ /* 0x000fca00078e3cff */
[----:B------:R-:W2:Y:S04]  /*1ae40*/  @!P3 LDG.E.U16 R9, desc[UR10][R4.64] ;  /* 0x0000000a0409b981 */ /* 0x000ea8000c1e1500 */
[----:B--2---:R0:W-:Y:S04]  /*1ae50*/  STL [R1+0x60], R9 ;  /* 0x0000600901007387 */ /* 0x0041e80000100800 */
[----:B0-----:R-:W2:Y:S04]  /*1ae60*/  LDL.LU R9, [R1+0x18c4] ;  /* 0x0018c40001097983 */ /* 0x001ea80000300800 */
[----:B------:R-:W4:Y:S04]  /*1ae70*/  LDL R4, [R1+0xa28] ;  /* 0x000a280001047983 */ /* 0x000f280000100800 */
[----:B------:R-:W4:Y:S01]  /*1ae80*/  LDL R5, [R1+0xa2c] ;  /* 0x000a2c0001057983 */ /* 0x000f220000100800 */
[----:B---3--:R-:W-:-:S02]  /*1ae90*/  PRMT R14, RZ, 0x7610, R14 ;  /* 0x00007610ff0e7816 */ /* 0x008fc4000000000e */
[----:B----4-:R-:W-:-:S04]  /*1aea0*/  @!P3 LOP3.LUT R5, R5, R4, RZ, 0x3c, !PT ;  /* 0x000000040505b212 */ /* 0x010fc800078e3cff */
        /* <DEDUP_REMOVED lines=61> */
[----:B------:R-:W-:-:S02]  /*1b280*/  PRMT R9, RZ, 0x7610, R9 ;  /* 0x00007610ff097816 */ /* 0x000fc40000000009 */
[----:B---3--:R-:W-:-:S04]  /*1b290*/  @!P3 LOP3.LUT R5, R5, R4, RZ, 0x3c, !PT ;  /* 0x000000040505b212 */ /* 0x008fc800078e3cff */
        /* <DEDUP_REMOVED lines=9> */
[----:B------:R-:W4:Y:S04]  /*1b330*/  @!P3 LDG.E.U16 R8, desc[UR10][R4.64] ;  /* 0x0000000a0408b981 */ /* 0x000f28000c1e1500 */
[----:B---3--:R0:W-:Y:S04]  /*1b340*/  STL [R1+0x40], R9 ;  /* 0x0000400901007387 */ /* 0x0081e80000100800 */
[----:B0-----:R-:W3:Y:S04]  /*1b350*/  LDL R9, [R1+0x88c] ;  /* 0x00088c0001097983 */ /* 0x001ee80000100800 */
        /* <DEDUP_REMOVED lines=26> */
[----:B------:R0:W4:Y:S04]  /*1b500*/  @!P3 LDG.E.U16 R14, desc[UR10][R4.64] ;  /* 0x0000000a040eb981 */ /* 0x000128000c1e1500 */
[----:B------:R-:W0:Y:S04]  /*1b510*/  LDL R4, [R1+0x8a8] ;  /* 0x0008a80001047983 */ /* 0x000e280000100800 */
[----:B------:R-:W0:Y:S01]  /*1b520*/  LDL R5, [R1+0x8ac] ;  /* 0x0008ac0001057983 */ /* 0x000e220000100800 */
[----:B------:R-:W-:Y:S02]  /*1b530*/  PRMT R29, RZ, 0x7610, R29 ;  /* 0x00007610ff1d7816 */ /* 0x000fe4000000001d */
[----:B0-----:R-:W-:-:S04]  /*1b540*/  @!P3 LOP3.LUT R5, R5, R4, RZ, 0x3c, !PT ;  /* 0x000000040505b212 */ /* 0x001fc800078e3cff */
[----:B------:R-:W-:-:S04]  /*1b550*/  @!P3 LOP3.LUT R4, R5, R4, RZ, 0x3c, !PT ;  /* 0x000000040504b212 */ /* 0x000fc800078e3cff */
[----:B------:R-:W-:-:S05]  /*1b560*/  @!P3 LOP3.LUT R5, R5, R4, RZ, 0x3c, !PT ;  /* 0x000000040505b212 */ /* 0x000fca00078e3cff */
[----:B------:R-:W2:Y:S04]  /*1b570*/  @!P3 LDG.E.U16 R29, desc[UR10][R4.64] ;  /* 0x0000000a041db981 */ /* 0x000ea8000c1e1500 */
[----:B----4-:R0:W-:Y:S04]  /*1b580*/  STL [R1+0x30], R14 ;  /* 0x0000300e01007387 */ /* 0x0101e80000100800 */
[----:B0-----:R-:W4:Y:S04]  /*1b590*/  LDL R14, [R1+0x80c] ;  /* 0x00080c00010e7983 */ /* 0x001f280000100800 */
[----:B--2---:R0:W-:Y:S04]  /*1b5a0*/  STL [R1+0x2c], R29 ;  /* 0x00002c1d01007387 */ /* 0x0041e80000100800 */
[----:B0-----:R-:W2:Y:S04]  /*1b5b0*/  LDL.LU R29, [R1+0x1898] ;  /* 0x00189800011d7983 */ /* 0x001ea80000300800 */
[----:B------:R-:W3:Y:S01]  /*1b5c0*/  LDL R5, [R1+0x888] ;  /* 0x0008880001057983 */ /* 0x000ee20000100800 */
[----:B------:R-:W-:Y:S01]  /*1b5d0*/  PRMT R28, RZ, 0x7610, R28 ;  /* 0x00007610ff1c7816 */ /* 0x000fe2000000001c */
[----:B------:R-:W-:-:S02]  /*1b5e0*/  @!P3 IMAD.MOV.U32 R4, RZ, RZ, R9 ;  /* 0x000000ffff04b224 */ /* 0x000fc400078e0009 */
[----:B------:R-:W2:Y:S04]  /*1b5f0*/  LDL R9, [R1+0x7ec] ;  /* 0x0007ec0001097983 */ /* 0x000ea80000100800 */
[----:B---3--:R-:W3:Y:S04]  /*1b600*/  @!P3 LDG.E.U16 R28, desc[UR10][R4.64] ;  /* 0x0000000a041cb981 */ /* 0x008ee8000c1e1500 */
        /* <DEDUP_REMOVED lines=17> */
[----:B------:R0:W2:Y:S04]  /*1b720*/  @!P3 LDG.E.U16 R7, desc[UR10][R4.64] ;  /* 0x0000000a0407b981 */ /* 0x0000a8000c1e1500 */
[----:B------:R-:W0:Y:S04]  /*1b730*/  LDL R4, [R1+0x828] ;  /* 0x0008280001047983 */ /* 0x000e280000100800 */
[----:B------:R-:W0:Y:S01]  /*1b740*/  LDL R5, [R1+0x82c] ;  /* 0x00082c0001057983 */ /* 0x000e220000100800 */
[----:B------:R-:W-:Y:S02]  /*1b750*/  PRMT R13, RZ, 0x7610, R13 ;  /* 0x00007610ff0d7816 */ /* 0x000fe4000000000d */
[----:B0-----:R-:W-:-:S04]  /*1b760*/  @!P3 LOP3.LUT R5, R5, R4, RZ, 0x3c, !PT ;  /* 0x000000040505b212 */ /* 0x001fc800078e3cff */
[----:B------:R-:W-:-:S04]  /*1b770*/  @!P3 LOP3.LUT R4, R5, R4, RZ, 0x3c, !PT ;  /* 0x000000040504b212 */ /* 0x000fc800078e3cff */
[----:B------:R-:W-:-:S05]  /*1b780*/  @!P3 LOP3.LUT R5, R5, R4, RZ, 0x3c, !PT ;  /* 0x000000040505b212 */ /* 0x000fca00078e3cff */
[----:B------:R-:W3:Y:S04]  /*1b790*/  @!P3 LDG.E.U16 R13, desc[UR10][R4.64] ;  /* 0x0000000a040db981 */ /* 0x000ee8000c1e1500 */
[----:B--2---:R0:W-:Y:S04]  /*1b7a0*/  STL [R1+0x1c], R7 ;  /* 0x00001c0701007387 */ /* 0x0041e80000100800 */
[----:B0-----:R-:W2:Y:S04]  /*1b7b0*/  LDL R7, [R1+0x7ac] ;  /* 0x0007ac0001077983 */ /* 0x001ea80000100800 */
[----:B---3--:R0:W-:Y:S04]  /*1b7c0*/  STL [R1+0x18], R13 ;  /* 0x0000180d01007387 */ /* 0x0081e80000100800 */
[----:B0-----:R-:W3:Y:S04]  /*1b7d0*/  LDL.LU R13, [R1+0x188c] ;  /* 0x00188c00010d7983 */ /* 0x001ee80000300800 */
[----:B------:R-:W4:Y:S01]  /*1b7e0*/  LDL R5, [R1+0x808] ;  /* 0x0008080001057983 */ /* 0x000f220000100800 */
[----:B------:R-:W-:Y:S01]  /*1b7f0*/  PRMT R11, RZ, 0x7610, R11 ;  /* 0x00007610ff0b7816 */ /* 0x000fe2000000000b */
[----:B------:R-:W-:Y:S01]  /*1b800*/  @!P3 IMAD.MOV.U32 R4, RZ, RZ, R14 ;  /* 0x000000ffff04b224 */ /* 0x000fe200078e000e */
[----:B------:R-:W-:Y:S01]  /*1b810*/  PRMT R8, RZ, 0x7610, R8 ;  /* 0x00007610ff087816 */ /* 0x000fe20000000008 */
[----:B------:R-:W3:Y:S04]  /*1b820*/  LDL R14, [R1+0x768] ;  /* 0x00076800010e7983 */ /* 0x000ee80000100800 */
[----:B----4-:R0:W4:Y:S04]  /*1b830*/  @!P3 LDG.E.U16 R11, desc[UR10][R4.64] ;  /* 0x0000000a040bb981 */ /* 0x010128000c1e1500 */
[----:B------:R-:W2:Y:S01]  /*1b840*/  LDL R5, [R1+0x7e8] ;  /* 0x0007e80001057983 */ /* 0x000ea20000100800 */
[----:B0-----:R-:W-:-:S03]  /*1b850*/  @!P3 IMAD.MOV.U32 R4, RZ, RZ, R9 ;  /* 0x000000ffff04b224 */ /* 0x001fc600078e0009 */
[----:B----4-:R0:W-:Y:S01]  /*1b860*/  STL [R1+0x14], R11 ;  /* 0x0000140b01007387 */ /* 0x0101e20000100800 */
[----:B------:R-:W-:-:S03]  /*1b870*/  PRMT R12, RZ, 0x7610, R12 ;  /* 0x00007610ff0c7816 */ /* 0x000fc6000000000c */
[----:B------:R-:W4:Y:S04]  /*1b880*/  LDL R9, [R1+0x748] ;  /* 0x0007480001097983 */ /* 0x000f280000100800 */
[----:B--2---:R1:W2:Y:S04]  /*1b890*/  @!P3 LDG.E.U16 R8, desc[UR10][R4.64] ;  /* 0x0000000a0408b981 */ /* 0x0042a8000c1e1500 */
[----:B0-----:R-:W3:Y:S04]  /*1b8a0*/  LDL R11, [R1+0x76c] ;  /* 0x00076c00010b7983 */ /* 0x001ee80000100800 */
[----:B------:R-:W1:Y:S04]  /*1b8b0*/  LDL R4, [R1+0x7c8] ;  /* 0x0007c80001047983 */ /* 0x000e680000100800 */
[----:B------:R-:W1:Y:S02]  /*1b8c0*/  LDL R5, [R1+0x7cc] ;  /* 0x0007cc0001057983 */ /* 0x000e640000100800 */
[----:B-1----:R-:W-:-:S04]  /*1b8d0*/  @!P3 LOP3.LUT R5, R5, R4, RZ, 0x3c, !PT ;  /* 0x000000040505b212 */ /* 0x002fc800078e3cff */
[----:B------:R-:W-:-:S04]  /*1b8e0*/  @!P3 LOP3.LUT R4, R5, R4, RZ, 0x3c, !PT ;  /* 0x000000040504b212 */ /* 0x000fc800078e3cff */
[----:B------:R-:W-:-:S05]  /*1b8f0*/  @!P3 LOP3.LUT R5, R5, R4, RZ, 0x3c, !PT ;  /* 0x000000040505b212 */ /* 0x000fca00078e3cff */
[----:B------:R-:W4:Y:S04]  /*1b900*/  @!P3 LDG.E.U16 R12, desc[UR10][R4.64] ;  /* 0x0000000a040cb981 */ /* 0x000f28000c1e1500 */
[----:B--2---:R0:W-:Y:S04]  /*1b910*/  STL [R1+0x10], R8 ;  /* 0x0000100801007387 */ /* 0x0041e80000100800 */
[----:B0-----:R-:W2:Y:S04]  /*1b920*/  LDL R8, [R1+0x74c] ;  /* 0x00074c0001087983 */ /* 0x001ea80000100800 */
[----:B----4-:R0:W-:Y:S04]  /*1b930*/  STL [R1+0xc], R12 ;  /* 0x00000c0c01007387 */ /* 0x0101e80000100800 */
[----:B0-----:R-:W4:Y:S04]  /*1b940*/  LDL.LU R12, [R1+0x1888] ;  /* 0x00188800010c7983 */ /* 0x001f280000300800 */
[----:B------:R-:W3:Y:S01]  /*1b950*/  LDL R5, [R1+0x7a8] ;  /* 0x0007a80001057983 */ /* 0x000ee20000100800 */
[----:B------:R-:W-:Y:S01]  /*1b960*/  PRMT R6, RZ, 0x7610, R6 ;  /* 0x00007610ff067816 */ /* 0x000fe20000000006 */
[----:B------:R-:W-:Y:S01]  /*1b970*/  @!P3 IMAD.MOV.U32 R4, RZ, RZ, R7 ;  /* 0x000000ffff04b224 */ /* 0x000fe200078e0007 */
[----:B------:R-:W-:Y:S01]  /*1b980*/  PRMT R15, RZ, 0x7610, R15 ;  /* 0x00007610ff0f7816 */ /* 0x000fe2000000000f */
[----:B------:R-:W4:Y:S04]  /*1b990*/  LDL R7, [R1+0x728] ;  /* 0x0007280001077983 */ /* 0x000f280000100800 */
[----:B---3--:R0:W3:Y:S04]  /*1b9a0*/  @!P3 LDG.E.U16 R6, desc[UR10][R4.64] ;  /* 0x0000000a0406b981 */ /* 0x0080e8000c1e1500 */
[----:B------:R-:W0:Y:S04]  /*1b9b0*/  LDL R4, [R1+0x788] ;  /* 0x0007880001047983 */ /* 0x000e280000100800 */
[----:B------:R-:W0:Y:S01]  /*1b9c0*/  LDL R5, [R1+0x78c] ;  /* 0x00078c0001057983 */ /* 0x000e220000100800 */
[----:B------:R-:W-:-:S02]  /*1b9d0*/  PRMT R10, RZ, 0x7610, R10 ;  /* 0x00007610ff0a7816 */ /* 0x000fc4000000000a */
[----:B0-----:R-:W-:-:S04]  /*1b9e0*/  @!P3 LOP3.LUT R5, R5, R4, RZ, 0x3c, !PT ;  /* 0x000000040505b212 */ /* 0x001fc800078e3cff */
[----:B------:R-:W-:-:S04]  /*1b9f0*/  @!P3 LOP3.LUT R4, R5, R4, RZ, 0x3c, !PT ;  /* 0x000000040504b212 */ /* 0x000fc800078e3cff */
[----:B------:R-:W-:-:S05]  /*1ba00*/  @!P3 LOP3.LUT R5, R5, R4, RZ, 0x3c, !PT ;  /* 0x000000040505b212 */ /* 0x000fca00078e3cff */
[----:B------:R0:W4:Y:S02]  /*1ba10*/  @!P3 LDG.E.U16 R15, desc[UR10][R4.64] ;  /* 0x0000000a040fb981 */ /* 0x000124000c1e1500 */
[----:B0-----:R-:W-:Y:S02]  /*1ba20*/  @!P3 IMAD.MOV.U32 R4, RZ, RZ, R11 ;  /* 0x000000ffff04b224 */ /* 0x001fe400078e000b */
[----:B------:R-:W-:-:S05]  /*1ba30*/  @!P3 IMAD.MOV.U32 R5, RZ, RZ, R14 ;  /* 0x000000ffff05b224 */ /* 0x000fca00078e000e */
[----:B------:R2:W4:Y:S04]  /*1ba40*/  @!P3 LDG.E.U16 R10, desc[UR10][R4.64] ;  /* 0x0000000a040ab981 */ /* 0x000528000c1e1500 */
[----:B---3--:R0:W-:Y:S04]  /*1ba50*/  STL [R1+0x8], R6 ;  /* 0x0000080601007387 */ /* 0x0081e80000100800 */
[----:B------:R-:W3:Y:S04]  /*1ba60*/  LDL R11, [R1+0x708] ;  /* 0x00070800010b7983 */ /* 0x000ee80000100800 */
[----:B0-----:R-:W3:Y:S01]  /*1ba70*/  LDL R6, [R1+0x72c] ;  /* 0x00072c0001067983 */ /* 0x001ee20000100800 */
[----:B--2---:R-:W-:-:S02]  /*1ba80*/  @!P3 IMAD.MOV.U32 R4, RZ, RZ, R8 ;  /* 0x000000ffff04b224 */ /* 0x004fc400078e0008 */
[----:B------:R-:W-:Y:S01]  /*1ba90*/  @!P3 IMAD.MOV.U32 R5, RZ, RZ, R9 ;  /* 0x000000ffff05b224 */ /* 0x000fe200078e0009 */
[----:B------:R-:W-:-:S06]  /*1baa0*/  PRMT R29, RZ, 0x7610, R29 ;  /* 0x00007610ff1d7816 */ /* 0x000fcc000000001d */
[----:B------:R3:W2:Y:S04]  /*1bab0*/  @!P3 LDG.E.U16 R29, desc[UR10][R4.64] ;  /* 0x0000000a041db981 */ /* 0x0006a8000c1e1500 */
[----:B----4-:R0:W-:Y:S04]  /*1bac0*/  STL [R1], R10 ;  /* 0x0000000a01007387 */ /* 0x0101e80000100800 */
[----:B------:R-:W4:Y:S04]  /*1bad0*/  LDL R9, [R1+0x6e8] ;  /* 0x0006e80001097983 */ /* 0x000f280000100800 */
[----:B------:R-:W4:Y:S04]  /*1bae0*/  LDL R8, [R1+0x6ec] ;  /* 0x0006ec0001087983 */ /* 0x000f280000100800 */
[----:B0-----:R-:W4:Y:S01]  /*1baf0*/  LDL R10, [R1+0x70c] ;  /* 0x00070c00010a7983 */ /* 0x001f220000100800 */
[----:B------:R-:W-:Y:S01]  /*1bb00*/  PRMT R28, RZ, 0x7610, R28 ;  /* 0x00007610ff1c7816 */ /* 0x000fe2000000001c */
[----:B---3--:R-:W-:-:S02]  /*1bb10*/  @!P3 IMAD.MOV.U32 R4, RZ, RZ, R6 ;  /* 0x000000ffff04b224 */ /* 0x008fc400078e0006 */
[----:B------:R-:W-:Y:S01]  /*1bb20*/  @!P3 IMAD.MOV.U32 R5, RZ, RZ, R7 ;  /* 0x000000ffff05b224 */ /* 0x000fe200078e0007 */
[----:B------:R-:W-:-:S04]  /*1bb30*/  PRMT R27, RZ, 0x7610, R27 ;  /* 0x00007610ff1b7816 */ /* 0x000fc8000000001b */
[----:B------:R0:W3:Y:S02]  /*1bb40*/  @!P3 LDG.E.U16 R28, desc[UR10][R4.64] ;  /* 0x0000000a041cb981 */ /* 0x0000e4000c1e1500 */
[----:B0-----:R-:W-:Y:S01]  /*1bb50*/  @!P3 IMAD.MOV.U32 R5, RZ, RZ, R11 ;  /* 0x000000ffff05b224 */ /* 0x001fe200078e000b */
[----:B------:R-:W-:Y:S01]  /*1bb60*/  PRMT R3, RZ, 0x7610, R3 ;  /* 0x00007610ff037816 */ /* 0x000fe20000000003 */
[----:B--2---:R-:W-:Y:S04]  /*1bb70*/  STL [R1+0x17b0], R29 ;  /* 0x0017b01d01007387 */ /* 0x004fe80000100800 */
[----:B------:R-:W-:Y:S04]  /*1bb80*/  STL [R1+0x17b4], R29 ;  /* 0x0017b41d01007387 */ /* 0x000fe80000100800 */
[----:B------:R-:W2:Y:S04]  /*1bb90*/  LDL R7, [R1+0x6c8] ;  /* 0x0006c80001077983 */ /* 0x000ea80000100800 */
[----:B------:R-:W2:Y:S01]  /*1bba0*/  LDL R6, [R1+0x6cc] ;  /* 0x0006cc0001067983 */ /* 0x000ea20000100800 */
[----:B----4-:R-:W-:-:S05]  /*1bbb0*/  @!P3 IMAD.MOV.U32 R4, RZ, RZ, R10 ;  /* 0x000000ffff04b224 */ /* 0x010fca00078e000a */
[----:B------:R0:W4:Y:S02]  /*1bbc0*/  @!P3 LDG.E.U16 R27, desc[UR10][R4.64] ;  /* 0x0000000a041bb981 */ /* 0x000124000c1e1500 */
[----:B0-----:R-:W-:Y:S02]  /*1bbd0*/  @!P3 IMAD.MOV.U32 R4, RZ, RZ, R8 ;  /* 0x000000ffff04b224 */ /* 0x001fe400078e0008 */
[----:B------:R-:W-:-:S05]  /*1bbe0*/  @!P3 IMAD.MOV.U32 R5, RZ, RZ, R9 ;  /* 0x000000ffff05b224 */ /* 0x000fca00078e0009 */
[----:B------:R0:W4:Y:S04]  /*1bbf0*/  @!P3 LDG.E.U16 R3, desc[UR10][R4.64] ;  /* 0x0000000a0403b981 */ /* 0x000128000c1e1500 */
[----:B---3--:R-:W-:Y:S04]  /*1bc00*/  STL [R1+0x17ac], R28 ;  /* 0x0017ac1c01007387 */ /* 0x008fe80000100800 */
[----:B------:R-:W-:Y:S04]  /*1bc10*/  STL [R1+0x17b8], R28 ;  /* 0x0017b81c01007387 */ /* 0x000fe80000100800 */
[----:B------:R-:W-:Y:S01]  /*1bc20*/  STL [R1+0x17bc], R28 ;  /* 0x0017bc1c01007387 */ /* 0x000fe20000100800 */
[----:B0-----:R-:W-:-:S06]  /*1bc30*/  PRMT R4, RZ, 0x7610, R4 ;  /* 0x00007610ff047816 */ /* 0x001fcc0000000004 */
[----:B--2---:R-:W2:Y:S04]  /*1bc40*/  @!P3 LDG.E.U16 R4, desc[UR10][R6.64] ;  /* 0x0000000a0604b981 */ /* 0x004ea8000c1e1500 */
[----:B----4-:R-:W-:Y:S04]  /*1bc50*/  STL [R1+0x17a8], R27 ;  /* 0x0017a81b01007387 */ /* 0x010fe80000100800 */
[----:B------:R-:W-:Y:S04]  /*1bc60*/  STL [R1+0x17c0], R27 ;  /* 0x0017c01b01007387 */ /* 0x000fe80000100800 */
[----:B------:R-:W-:Y:S04]  /*1bc70*/  STL [R1+0x17c4], R27 ;  /* 0x0017c41b01007387 */ /* 0x000fe80000100800 */
[----:B------:R-:W3:Y:S04]  /*1bc80*/  LDL R11, [R1+0x6a8] ;  /* 0x0006a800010b7983 */ /* 0x000ee80000100800 */
[----:B------:R-:W4:Y:S04]  /*1bc90*/  LDL R10, [R1+0x6ac] ;  /* 0x0006ac00010a7983 */ /* 0x000f280000100800 */
[----:B------:R0:W-:Y:S04]  /*1bca0*/  STL [R1+0x4], R15 ;  /* 0x0000040f01007387 */ /* 0x0001e80000100800 */
[----:B------:R-:W-:Y:S04]  /*1bcb0*/  STL [R1+0x17a4], R3 ;  /* 0x0017a40301007387 */ /* 0x000fe80000100800 */
[----:B------:R-:W-:Y:S04]  /*1bcc0*/  STL [R1+0x17c8], R3 ;  /* 0x0017c80301007387 */ /* 0x000fe80000100800 */
[----:B------:R-:W-:Y:S04]  /*1bcd0*/  STL [R1+0x17cc], R3 ;  /* 0x0017cc0301007387 */ /* 0x000fe80000100800 */
[----:B------:R-:W4:Y:S04]  /*1bce0*/  LDL R9, [R1+0x688] ;  /* 0x0006880001097983 */ /* 0x000f280000100800 */
[----:B------:R-:W4:Y:S04]  /*1bcf0*/  LDL R8, [R1+0x68c] ;  /* 0x00068c0001087983 */ /* 0x000f280000100800 */
[----:B0-----:R-:W4:Y:S04]  /*1bd00*/  LDL R15, [R1+0x668] ;  /* 0x00066800010f7983 */ /* 0x001f280000100800 */
[----:B------:R-:W4:Y:S01]  /*1bd10*/  LDL R14, [R1+0x66c] ;  /* 0x00066c00010e7983 */ /* 0x000f220000100800 */
[----:B------:R-:W-:-:S03]  /*1bd20*/  PRMT R5, RZ, 0x7610, R5 ;  /* 0x00007610ff057816 */ /* 0x000fc60000000005 */
[----:B--2---:R-:W-:Y:S04]  /*1bd30*/  STL [R1+0x17a0], R4 ;  /* 0x0017a00401007387 */ /* 0x004fe80000100800 */
[----:B------:R-:W-:Y:S04]  /*1bd40*/  STL [R1+0x17d0], R4 ;  /* 0x0017d00401007387 */ /* 0x000fe80000100800 */
[----:B------:R-:W-:Y:S04]  /*1bd50*/  STL [R1+0x17d4], R4 ;  /* 0x0017d40401007387 */ /* 0x000fe80000100800 */
[----:B------:R-:W-:Y:S04]  /*1bd60*/  STL [R1+0x1800], R4 ;  /* 0x0018000401007387 */ /* 0x000fe80000100800 */
[----:B------:R-:W-:Y:S01]  /*1bd70*/  STL [R1+0x180c], R4 ;  /* 0x00180c0401007387 */ /* 0x000fe20000100800 */
[----:B---3--:R-:W-:-:S03]  /*1bd80*/  @!P3 IMAD.MOV.U32 R7, RZ, RZ, R11 ;  /* 0x000000ffff07b224 */ /* 0x008fc600078e000b */
[----:B------:R-:W2:Y:S01]  /*1bd90*/  LDL R11, [R1+0x648] ;  /* 0x00064800010b7983 */ /* 0x000ea20000100800 */
[----:B----4-:R-:W-:-:S03]  /*1bda0*/  @!P3 IMAD.MOV.U32 R6, RZ, RZ, R10 ;  /* 0x000000ffff06b224 */ /* 0x010fc600078e000a */
[----:B------:R-:W2:Y:S04]  /*1bdb0*/  LDL R10, [R1+0x64c] ;  /* 0x00064c00010a7983 */ /* 0x000ea80000100800 */
[----:B------:R0:W3:Y:S02]  /*1bdc0*/  @!P3 LDG.E.U16 R5, desc[UR10][R6.64] ;  /* 0x0000000a0605b981 */ /* 0x0000e4000c1e1500 */
[----:B0-----:R-:W-:Y:S02]  /*1bdd0*/  PRMT R6, RZ, 0x7610, R6 ;  /* 0x00007610ff067816 */ /* 0x001fe40000000006 */
[----:B------:R-:W-:-:S04]  /*1bde0*/  PRMT R7, RZ, 0x7610, R7 ;  /* 0x00007610ff077816 */ /* 0x000fc80000000007 */
[----:B------:R0:W4:Y:S02]  /*1bdf0*/  @!P3 LDG.E.U16 R6, desc[UR10][R8.64] ;  /* 0x0000000a0806b981 */ /* 0x000124000c1e1500 */
[----:B0-----:R-:W-:Y:S02]  /*1be00*/  @!P3 IMAD.MOV.U32 R8, RZ, RZ, R14 ;  /* 0x000000ffff08b224 */ /* 0x001fe400078e000e */
[----:B------:R-:W-:-:S05]  /*1be10*/  @!P3 IMAD.MOV.U32 R9, RZ, RZ, R15 ;  /* 0x000000ffff09b224 */ /* 0x000fca00078e000f */
[----:B------:R0:W4:Y:S02]  /*1be20*/  @!P3 LDG.E.U16 R7, desc[UR10][R8.64] ;  /* 0x0000000a0807b981 */ /* 0x000124000c1e1500 */
[----:B0-----:R-:W-:-:S06]  /*1be30*/  PRMT R8, RZ, 0x7610, R8 ;  /* 0x00007610ff087816 */ /* 0x001fcc0000000008 */
[----:B--2---:R-:W2:Y:S04]  /*1be40*/  @!P3 LDG.E.U16 R8, desc[UR10][R10.64] ;  /* 0x0000000a0a08b981 */ /* 0x004ea8000c1e1500 */
[----:B---3--:R-:W-:Y:S04]  /*1be50*/  STL [R1+0x179c], R5 ;  /* 0x00179c0501007387 */ /* 0x008fe80000100800 */
[----:B------:R-:W-:Y:S04]  /*1be60*/  STL [R1+0x17d8], R5 ;  /* 0x0017d80501007387 */ /* 0x000fe80000100800 */
[----:B------:R-:W-:Y:S04]  /*1be70*/  STL [R1+0x17dc], R5 ;  /* 0x0017dc0501007387 */ /* 0x000fe80000100800 */
[----:B----4-:R-:W-:Y:S04]  /*1be80*/  STL [R1+0x1798], R6 ;  /* 0x0017980601007387 */ /* 0x010fe80000100800 */
[----:B------:R-:W-:Y:S04]  /*1be90*/  STL [R1+0x17e0], R6 ;  /* 0x0017e00601007387 */ /* 0x000fe80000100800 */
[----:B------:R-:W3:Y:S04]  /*1bea0*/  LDL R15, [R1+0x5c8] ;  /* 0x0005c800010f7983 */ /* 0x000ee80000100800 */
[----:B------:R-:W3:Y:S04]  /*1beb0*/  LDL R14, [R1+0x5cc] ;  /* 0x0005cc00010e7983 */ /* 0x000ee80000100800 */
[----:B------:R-:W-:Y:S04]  /*1bec0*/  STL [R1+0x17e4], R7 ;  /* 0x0017e40701007387 */ /* 0x000fe80000100800 */
[----:B------:R-:W-:Y:S04]  /*1bed0*/  STL [R1+0x17e8], R7 ;  /* 0x0017e80701007387 */ /* 0x000fe80000100800 */
[----:B------:R-:W-:Y:S04]  /*1bee0*/  STL [R1+0x17ec], R7 ;  /* 0x0017ec0701007387 */ /* 0x000fe80000100800 */
[----:B------:R-:W-:Y:S04]  /*1bef0*/  STL [R1+0x17f0], R7 ;  /* 0x0017f00701007387 */ /* 0x000fe80000100800 */
[----:B------:R-:W-:Y:S04]  /*1bf00*/  STL [R1+0x17f4], R7 ;  /* 0x0017f40701007387 */ /* 0x000fe80000100800 */
[----:B------:R-:W-:Y:S04]  /*1bf10*/  STL [R1+0x17f8], R7 ;  /* 0x0017f80701007387 */ /* 0x000fe80000100800 */
[----:B------:R-:W4:Y:S04]  /*1bf20*/  LDL R10, [R1+0x628] ;  /* 0x00062800010a7983 */ /* 0x000f280000100800 */
[----:B------:R-:W4:Y:S01]  /*1bf30*/  LDL R11, [R1+0x62c] ;  /* 0x00062c00010b7983 */ /* 0x000f220000100800 */
[----:B------:R-:W-:-:S03]  /*1bf40*/  PRMT R9, RZ, 0x7610, R9 ;  /* 0x00007610ff097816 */ /* 0x000fc60000000009 */
[----:B--2---:R-:W-:Y:S01]  /*1bf50*/  STL [R1+0x17fc], R8 ;  /* 0x0017fc0801007387 */ /* 0x004fe20000100800 */
[----:B----4-:R-:W-:-:S04]  /*1bf60*/  @!P3 LOP3.LUT R11, R11, R10, RZ, 0x3c, !PT ;  /* 0x0000000a0b0bb212 */ /* 0x010fc800078e3cff */
        /* <DEDUP_REMOVED lines=16> */
[----:B------:R0:W2:Y:S04]  /*1c070*/  @!P3 LDG.E.U16 R12, desc[UR10][R10.64] ;  /* 0x0000000a0a0cb981 */ /* 0x0000a8000c1e1500 */
[----:B----4-:R-:W-:Y:S01]  /*1c080*/  STL [R1+0x1794], R13 ;  /* 0x0017940d01007387 */ /* 0x010fe20000100800 */
[----:B0-----:R-:W-:-:S06]  /*1c090*/  PRMT R11, RZ, 0x7610, R11 ;  /* 0x00007610ff0b7816 */ /* 0x001fcc000000000b */
[----:B---3--:R0:W3:Y:S04]  /*1c0a0*/  @!P3 LDG.E.U16 R11, desc[UR10][R14.64] ;  /* 0x0000000a0e0bb981 */ /* 0x0080e8000c1e1500 */
[----:B--2---:R-:W-:Y:S04]  /*1c0b0*/  STL [R1+0x1790], R12 ;  /* 0x0017900c01007387 */ /* 0x004fe80000100800 */
[----:B------:R-:W0:Y:S04]  /*1c0c0*/  LDL R14, [R1+0x5a8] ;  /* 0x0005a800010e7983 */ /* 0x000e280000100800 */
[----:B------:R-:W0:Y:S01]  /*1c0d0*/  LDL R15, [R1+0x5ac] ;  /* 0x0005ac00010f7983 */ /* 0x000e220000100800 */
[----:B------:R-:W-:-:S02]  /*1c0e0*/  PRMT R10, RZ, 0x7610, R10 ;  /* 0x00007610ff0a7816 */ /* 0x000fc4000000000a */
[----:B0-----:R-:W-:-:S04]  /*1c0f0*/  @!P3 LOP3.LUT R15, R15, R14, RZ, 0x3c, !PT ;  /* 0x0000000e0f0fb212 */ /* 0x001fc800078e3cff */
        /* <DEDUP_REMOVED lines=9> */
[----:B------:R-:W4:Y:S04]  /*1c190*/  @!P3 LDG.E.U16 R17, desc[UR10][R14.64] ;  /* 0x0000000a0e11b981 */ /* 0x000f28000c1e1500 */
[----:B----4-:R0:W-:Y:S04]  /*1c1a0*/  STL [R1+0x80], R17 ;  /* 0x0000801101007387 */ /* 0x0101e80000100800 */
[----:B0-----:R-:W4:Y:S04]  /*1c1b0*/  LDL.LU R17, [R1+0x1884] ;  /* 0x0018840001117983 */ /* 0x001f280000300800 */
        /* <DEDUP_REMOVED lines=144> */
[----:B---3--:R-:W-:Y:S02]  /*1cac0*/  PRMT R17, RZ, 0x7610, R17 ;  /* 0x00007610ff117816 */ /* 0x008fe40000000011 */
[----:B0-----:R-:W-:-:S04]  /*1cad0*/  @!P3 LOP3.LUT R15, R15, R14, RZ, 0x3c, !PT ;  /* 0x0000000e0f0fb212 */ /* 0x001fc800078e3cff */
[----:B------:R-:W-:-:S04]  /*1cae0*/  @!P3 LOP3.LUT R14, R15, R14, RZ, 0x3c, !PT ;  /* 0x0000000e0f0eb212 */ /* 0x000fc800078e3cff */
[----:B------:R-:W-:-:S05]  /*1caf0*/  @!P3 LOP3.LUT R15, R15, R14, RZ, 0x3c, !PT ;  /* 0x0000000e0f0fb212 */ /* 0x000fca00078e3cff */
[----:B------:R-:W3:Y:S04]  /*1cb00*/  @!P3 LDG.E.U16 R17, desc[UR10][R14.64] ;  /* 0x0000000a0e11b981 */ /* 0x000ee8000c1e1500 */
[----:B----4-:R0:W-:Y:S04]  /*1cb10*/  STL [R1+0x100], R4 ;  /* 0x0001000401007387 */ /* 0x0101e80000100800 */
[----:B0-----:R-:W4:Y:S04]  /*1cb20*/  LDL R4, [R1+0x154] ;  /* 0x0001540001047983 */ /* 0x001f280000100800 */
[----:B---3--:R0:W-:Y:S04]  /*1cb30*/  STL [R1+0x104], R17 ;  /* 0x0001041101007387 */ /* 0x0081e80000100800 */
[----:B0-----:R-:W3:Y:S04]  /*1cb40*/  LDL.LU R17, [R1+0x1844] ;  /* 0x0018440001117983 */ /* 0x001ee80000300800 */
[----:B------:R-:W2:Y:S04]  /*1cb50*/  LDL R14, [R1+0x354] ;  /* 0x00035400010e7983 */ /* 0x000ea80000100800 */
[----:B------:R-:W2:Y:S01]  /*1cb60*/  LDL R15, [R1+0xac4] ;  /* 0x000ac400010f7983 */ /* 0x000ea20000100800 */
[----:B---3--:R-:W-:-:S02]  /*1cb70*/  PRMT R17, RZ, 0x7610, R17 ;  /* 0x00007610ff117816 */ /* 0x008fc40000000011 */
        /* <DEDUP_REMOVED lines=8> */
[----:B--2---:R-:W-:-:S02]  /*1cc00*/  PRMT R17, RZ, 0x7610, R17 ;  /* 0x00007610ff117816 */ /* 0x004fc40000000011 */
[----:B---3--:R-:W-:-:S04]  /*1cc10*/  @!P3 LOP3.LUT R15, R15, R14, RZ, 0x3c, !PT ;  /* 0x0000000e0f0fb212 */ /* 0x008fc800078e3cff */
        /* <DEDUP_REMOVED lines=75> */
[----:B------:R-:W2:Y:S04]  /*1d0d0*/  LDL R14, [R1+0xa00] ;  /* 0x000a0000010e7983 */ /* 0x000ea80000100800 */
[----:B------:R-:W2:Y:S01]  /*1d0e0*/  LDL R15, [R1+0xa04] ;  /* 0x000a0400010f7983 */ /* 0x000ea20000100800 */
[----:B------:R-:W-:-:S03]  /*1d0f0*/  PRMT R3, RZ, 0x7610, R3 ;  /* 0x00007610ff037816 */ /* 0x000fc60000000003 */
[----:B----4-:R0:W-:Y:S04]  /*1d100*/  STL [R1+0x180], R0 ;  /* 0x0001800001007387 */ /* 0x0101e80000100800 */
[----:B0-----:R-:W4:Y:S01]  /*1d110*/  LDL.LU R0, [R1+0x6c] ;  /* 0x00006c0001007983 */ /* 0x001f220000300800 */
[----:B--2---:R-:W-:-:S04]  /*1d120*/  @!P3 LOP3.LUT R15, R15, R14, RZ, 0x3c, !PT ;  /* 0x0000000e0f0fb212 */ /* 0x004fc800078e3cff */
[----:B------:R-:W-:-:S04]  /*1d130*/  @!P3 LOP3.LUT R14, R15, R14, RZ, 0x3c, !PT ;  /* 0x0000000e0f0eb212 */ /* 0x000fc800078e3cff */
[----:B------:R-:W-:-:S05]  /*1d140*/  @!P3 LOP3.LUT R15, R15, R14, RZ, 0x3c, !PT ;  /* 0x0000000e0f0fb212 */ /* 0x000fca00078e3cff */
[----:B------:R0:W2:Y:S04]  /*1d150*/  @!P3 LDG.E.U16 R3, desc[UR10][R14.64] ;  /* 0x0000000a0e03b981 */ /* 0x0000a8000c1e1500 */
[----:B------:R-:W3:Y:S01]  /*1d160*/  LDL R15, [R1+0x9e0] ;  /* 0x0009e000010f7983 */ /* 0x000ee20000100800 */
[----:B------:R-:W-:Y:S01]  /*1d170*/  PRMT R24, RZ, 0x7610, R24 ;  /* 0x00007610ff187816 */ /* 0x000fe20000000018 */
[----:B0-----:R-:W-:-:S05]  /*1d180*/  @!P3 IMAD.MOV.U32 R14, RZ, RZ, R6 ;  /* 0x000000ffff0eb224 */ /* 0x001fca00078e0006 */
[----:B---3--:R-:W3:Y:S04]  /*1d190*/  @!P3 LDG.E.U16 R24, desc[UR10][R14.64] ;  /* 0x0000000a0e18b981 */ /* 0x008ee8000c1e1500 */
[----:B--2---:R0:W-:Y:S04]  /*1d1a0*/  STL [R1+0x17c], R3 ;  /* 0x00017c0301007387 */ /* 0x0041e80000100800 */
[----:B0-----:R-:W2:Y:S04]  /*1d1b0*/  LDL.LU R3, [R1+0x7c] ;  /* 0x00007c0001037983 */ /* 0x001ea80000300800 */
[----:B------:R-:W2:Y:S04]  /*1d1c0*/  LDL.LU R6, [R1+0x78] ;  /* 0x0000780001067983 */ /* 0x000ea80000300800 */
        /* <DEDUP_REMOVED lines=18> */
[----:B------:R-:W3:Y:S04]  /*1d2f0*/  LDL R14, [R1+0x980] ;  /* 0x00098000010e7983 */ /* 0x000ee80000100800 */
[----:B------:R-:W3:Y:S01]  /*1d300*/  LDL R15, [R1+0x984] ;  /* 0x00098400010f7983 */ /* 0x000ee20000100800 */
[----:B------:R-:W-:-:S03]  /*1d310*/  PRMT R7, RZ, 0x7610, R7 ;  /* 0x00007610ff077816 */ /* 0x000fc60000000007 */
[----:B--2---:R0:W-:Y:S04]  /*1d320*/  STL [R1+0x170], R28 ;  /* 0x0001701c01007387 */ /* 0x0041e80000100800 */
[----:B0-----:R-:W2:Y:S01]  /*1d330*/  LDL.LU R28, [R1+0x20] ;  /* 0x00002000011c7983 */ /* 0x001ea20000300800 */
        /* <DEDUP_REMOVED lines=10> */
[----:B------:R-:W2:Y:S04]  /*1d3e0*/  @!P3 LDG.E.U16 R29, desc[UR10][R14.64] ;  /* 0x0000000a0e1db981 */ /* 0x000ea8000c1e1500 */
[----:B------:R-:W-:Y:S04]  /*1d3f0*/  STS.U16 [R4+UR5+0x20000], R16 ;  /* 0x0200001004007988 */ /* 0x000fe80008000405 */
[----:B------:R-:W-:Y:S04]  /*1d400*/  STS.U16 [R4+UR5+0x20200], R17 ;  /* 0x0202001104007988 */ /* 0x000fe80008000405 */
[----:B------:R-:W-:Y:S04]  /*1d410*/  STS.U16 [R4+UR5+0x20400], R18 ;  /* 0x0204001204007988 */ /* 0x000fe80008000405 */
[----:B------:R-:W-:Y:S04]  /*1d420*/  STS.U16 [R4+UR5+0x20600], R19 ;  /* 0x0206001304007988 */ /* 0x000fe80008000405 */
[----:B------:R-:W-:Y:S04]  /*1d430*/  STS.U16 [R4+UR5+0x20800], R20 ;  /* 0x0208001404007988 */ /* 0x000fe80008000405 */
[----:B------:R-:W-:Y:S04]  /*1d440*/  STS.U16 [R4+UR5+0x20a00], R21 ;  /* 0x020a001504007988 */ /* 0x000fe80008000405 */
[----:B---3--:R0:W-:Y:S04]  /*1d450*/  STL [R1+0x16c], R7 ;  /* 0x00016c0701007387 */ /* 0x0081e80000100800 */
[----:B------:R-:W-:Y:S04]  /*1d460*/  STS.U16 [R4+UR5+0x20c00], R22 ;  /* 0x020c001604007988 */ /* 0x000fe80008000405 */
[----:B------:R-:W3:Y:S04]  /*1d470*/  LDL R14, [R1+0x940] ;  /* 0x00094000010e7983 */ /* 0x000ee80000100800 */
[----:B------:R-:W3:Y:S04]  /*1d480*/  LDL R15, [R1+0x944] ;  /* 0x00094400010f7983 */ /* 0x000ee80000100800 */
[----:B------:R-:W-:Y:S04]  /*1d490*/  STS.U16 [R4+UR5+0x20e00], R23 ;  /* 0x020e001704007988 */ /* 0x000fe80008000405 */
[----:B------:R-:W-:Y:S04]  /*1d4a0*/  STS.U16 [R4+UR5+0x21000], R24 ;  /* 0x0210001804007988 */ /* 0x000fe80008000405 */
[----:B----4-:R-:W-:Y:S04]  /*1d4b0*/  STS.U16 [R4+UR5+0x21200], R25 ;  /* 0x0212001904007988 */ /* 0x010fe80008000405 */
[----:B------:R-:W-:Y:S04]  /*1d4c0*/  STS.U16 [R4+UR5+0x21400], R2 ;  /* 0x0214000204007988 */ /* 0x000fe80008000405 */
[----:B0-----:R-:W4:Y:S04]  /*1d4d0*/  LDL R7, [R1+0x904] ;  /* 0x0009040001077983 */ /* 0x001f280000100800 */
[----:B------:R-:W-:Y:S04]  /*1d4e0*/  STS.U16 [R4+UR5+0x21600], R26 ;  /* 0x0216001a04007988 */ /* 0x000fe80008000405 */
[----:B------:R-:W-:Y:S04]  /*1d4f0*/  STS.U16 [R4+UR5+0x21800], R0 ;  /* 0x0218000004007988 */ /* 0x000fe80008000405 */
[----:B--2---:R0:W-:Y:S04]  /*1d500*/  STL [R1+0x168], R29 ;  /* 0x0001681d01007387 */ /* 0x0041e80000100800 */
[----:B0-----:R-:W2:Y:S04]  /*1d510*/  LDL.LU R29, [R1+0x70] ;  /* 0x00007000011d7983 */ /* 0x001ea80000300800 */
[----:B------:R-:W4:Y:S01]  /*1d520*/  LDL.LU R0, [R1+0x1818] ;  /* 0x0018180001007983 */ /* 0x000f220000300800 */
[----:B---3--:R-:W-:-:S04]  /*1d530*/  @!P3 LOP3.LUT R15, R15, R14, RZ, 0x3c, !PT ;  /* 0x0000000e0f0fb212 */ /* 0x008fc800078e3cff */
[----:B------:R-:W-:-:S04]  /*1d540*/  @!P3 LOP3.LUT R14, R15, R14, RZ, 0x3c, !PT ;  /* 0x0000000e0f0eb212 */ /* 0x000fc800078e3cff */
[----:B------:R-:W-:Y:S02]  /*1d550*/  @!P3 LOP3.LUT R15, R15, R14, RZ, 0x3c, !PT ;  /* 0x0000000e0f0fb212 */ /* 0x000fe400078e3cff */
[----:B----4-:R-:W-:-:S06]  /*1d560*/  PRMT R0, RZ, 0x7610, R0 ;  /* 0x00007610ff007816 */ /* 0x010fcc0000000000 */
        /* <DEDUP_REMOVED lines=10> */
[----:B------:R0:W-:Y:S04]  /*1d610*/  STS.U16 [R4+UR5+0x21a00], R3 ;  /* 0x021a000304007988 */ /* 0x0001e80008000405 */
[----:B0-----:R-:W4:Y:S04]  /*1d620*/  LDL.LU R3, [R1+0x64] ;  /* 0x0000640001037983 */ /* 0x001f280000300800 */
[----:B---3--:R0:W-:Y:S04]  /*1d630*/  STL [R1+0x160], R0 ;  /* 0x0001600001007387 */ /* 0x0081e80000100800 */
[----:B0-----:R-:W3:Y:S04]  /*1d640*/  LDL.LU R0, [R1+0x1810] ;  /* 0x0018100001007983 */ /* 0x001ee80000300800 */
[----:B------:R-:W2:Y:S01]  /*1d650*/  LDL R15, [R1+0x900] ;  /* 0x00090000010f7983 */ /* 0x000ea20000100800 */
[----:B------:R-:W-:Y:S01]  /*1d660*/  PRMT R27, RZ, 0x7610, R27 ;  /* 0x00007610ff1b7816 */ /* 0x000fe2000000001b */
[----:B------:R-:W-:-:S02]  /*1d670*/  @!P3 IMAD.MOV.U32 R14, RZ, RZ, R7 ;  /* 0x000000ffff0eb224 */ /* 0x000fc400078e0007 */
[----:B------:R0:W-:Y:S04]  /*1d680*/  STS.U16 [R4+UR5+0x21c00], R6 ;  /* 0x021c000604007988 */ /* 0x0001e80008000405 */
[----:B0-----:R-:W4:Y:S04]  /*1d690*/  LDL R6, [R1+0x8a4] ;  /* 0x0008a40001067983 */ /* 0x001f280000100800 */
[----:B------:R-:W4:Y:S04]  /*1d6a0*/  LDL.LU R7, [R1+0x60] ;  /* 0x0000600001077983 */ /* 0x000f280000300800 */
[----:B--2---:R-:W2:Y:S04]  /*1d6b0*/  @!P3 LDG.E.U16 R27, desc[UR10][R14.64] ;  /* 0x0000000a0e1bb981 */ /* 0x004ea8000c1e1500 */
[----:B---3--:R-:W-:Y:S04]  /*1d6c0*/  STS.U16 [R4+UR5+0x21e00], R0 ;  /* 0x021e000004007988 */ /* 0x008fe80008000405 */
[----:B------:R-:W3:Y:S04]  /*1d6d0*/  LDL R14, [R1+0x8e0] ;  /* 0x0008e000010e7983 */ /* 0x000ee80000100800 */
[----:B------:R-:W3:Y:S04]  /*1d6e0*/  LDL R15, [R1+0x8e4] ;  /* 0x0008e400010f7983 */ /* 0x000ee80000100800 */
[----:B--2---:R0:W-:Y:S04]  /*1d6f0*/  STL [R1+0x15c], R27 ;  /* 0x00015c1b01007387 */ /* 0x0041e80000100800 */
[----:B0-----:R-:W2:Y:S04]  /*1d700*/  LDL.LU R27, [R1+0x5c] ;  /* 0x00005c00011b7983 */ /* 0x001ea80000300800 */
[----:B------:R-:W4:Y:S04]  /*1d710*/  LDL.LU R4, [R1+0x180c] ;  /* 0x00180c0001047983 */ /* 0x000f280000300800 */
[----:B------:R-:W2:Y:S01]  /*1d720*/  LDL.LU R0, [R1+0x1808] ;  /* 0x0018080001007983 */ /* 0x000ea20000300800 */
[----:B---3--:R-:W-:-:S04]  /*1d730*/  @!P3 LOP3.LUT R15, R15, R14, RZ, 0x3c, !PT ;  /* 0x0000000e0f0fb212 */ /* 0x008fc800078e3cff */
[----:B------:R-:W-:-:S04]  /*1d740*/  @!P3 LOP3.LUT R14, R15, R14, RZ, 0x3c, !PT ;  /* 0x0000000e0f0eb212 */ /* 0x000fc800078e3cff */
[----:B------:R-:W-:Y:S02]  /*1d750*/  @!P3 LOP3.LUT R15, R15, R14, RZ, 0x3c, !PT ;  /* 0x0000000e0f0fb212 */ /* 0x000fe400078e3cff */
[----:B--2---:R-:W-:-:S06]  /*1d760*/  PRMT R0, RZ, 0x7610, R0 ;  /* 0x00007610ff007816 */ /* 0x004fcc0000000000 */
        /* <DEDUP_REMOVED lines=10> */
[----:B--2---:R0:W-:Y:S04]  /*1d810*/  STS.U16 [R0+UR5], R28 ;  /* 0x0000001c00007988 */ /* 0x0041e80008000405 */
[----:B0-----:R-:W2:Y:S04]  /*1d820*/  LDL.LU R28, [R1+0x58] ;  /* 0x00005800011c7983 */ /* 0x001ea80000300800 */
[----:B---3--:R0:W-:Y:S04]  /*1d830*/  STL [R1+0x14c], R4 ;  /* 0x00014c0401007387 */ /* 0x0081e80000100800 */
[----:B0-----:R-:W3:Y:S04]  /*1d840*/  LDL.LU R4, [R1+0x1800] ;  /* 0x0018000001047983 */ /* 0x001ee80000300800 */
[----:B------:R-:W4:Y:S04]  /*1d850*/  LDL.LU R14, [R1+0x68] ;  /* 0x00006800010e7983 */ /* 0x000f280000300800 */
[----:B------:R-:W2:Y:S01]  /*1d860*/  LDL R15, [R1+0x8a0] ;  /* 0x0008a000010f7983 */ /* 0x000ea20000100800 */
[----:B------:R-:W-:-:S03]  /*1d870*/  PRMT R5, RZ, 0x7610, R5 ;  /* 0x00007610ff057816 */ /* 0x000fc60000000005 */
[----:B----4-:R0:W-:Y:S02]  /*1d880*/  STS.U16 [R0+UR5+0x800], R14 ;  /* 0x0008000e00007988 */ /* 0x0101e40008000405 */
[----:B0-----:R-:W-:Y:S01]  /*1d890*/  @!P3 IMAD.MOV.U32 R14, RZ, RZ, R6 ;  /* 0x000000ffff0eb224 */ /* 0x001fe200078e0006 */
[----:B---3--:R-:W-:Y:S01]  /*1d8a0*/  PRMT R4, RZ, 0x7610, R4 ;  /* 0x00007610ff047816 */ /* 0x008fe20000000004 */
[----:B------:R-:W3:Y:S04]  /*1d8b0*/  LDL R6, [R1+0x820] ;  /* 0x0008200001067983 */ /* 0x000ee80000100800 */
[----:B--2---:R-:W2:Y:S04]  /*1d8c0*/  @!P3 LDG.E.U16 R5, desc[UR10][R14.64] ;  /* 0x0000000a0e05b981 */ /* 0x004ea8000c1e1500 */
[----:B------:R-:W4:Y:S04]  /*1d8d0*/  LDL R14, [R1+0x880] ;  /* 0x00088000010e7983 */ /* 0x000f280000100800 */
[----:B------:R-:W4:Y:S04]  /*1d8e0*/  LDL R15, [R1+0x884] ;  /* 0x00088400010f7983 */ /* 0x000f280000100800 */
[----:B------:R-:W-:Y:S04]  /*1d8f0*/  STS.U16 [R0+UR5+0x1000], R29 ;  /* 0x0010001d00007988 */ /* 0x000fe80008000405 */
[----:B--2---:R0:W-:Y:S04]  /*1d900*/  STL [R1+0x148], R5 ;  /* 0x0001480501007387 */ /* 0x0041e80000100800 */
[----:B0-----:R-:W2:Y:S01]  /*1d910*/  LDL R5, [R1+0x824] ;  /* 0x0008240001057983 */ /* 0x001ea20000100800 */
[----:B----4-:R-:W-:-:S03]  /*1d920*/  @!P3 LOP3.LUT R15, R15, R14, RZ, 0x3c, !PT ;  /* 0x0000000e0f0fb212 */ /* 0x010fc600078e3cff */
[----:B------:R-:W4:Y:S01]  /*1d930*/  LDL.LU R29, [R1+0x54] ;  /* 0x00005400011d7983 */ /* 0x000f220000300800 */
        /* <DEDUP_REMOVED lines=10> */
[----:B------:R0:W-:Y:S04]  /*1d9e0*/  STS.U16 [R0+UR5+0x1800], R3 ;  /* 0x0018000300007988 */ /* 0x0001e80008000405 */
[----:B---3--:R1:W-:Y:S04]  /*1d9f0*/  STL [R1+0x144], R4 ;  /* 0x0001440401007387 */ /* 0x0083e80000100800 */
[----:B0-----:R-:W3:Y:S04]  /*1da00*/  LDL R3, [R1+0x804] ;  /* 0x0008040001037983 */ /* 0x001ee80000100800 */
[----:B-1----:R-:W4:Y:S04]  /*1da10*/  LDL R4, [R1+0x800] ;  /* 0x0008000001047983 */ /* 0x002f280000100800 */
[----:B------:R-:W-:Y:S04]  /*1da20*/  STS.U16 [R0+UR5+0x2000], R7 ;  /* 0x0020000700007988 */ /* 0x000fe80008000405 */
[----:B--2---:R0:W-:Y:S04]  /*1da30*/  STL [R1+0x140], R8 ;  /* 0x0001400801007387 */ /* 0x0041e80000100800 */
[----:B0-----:R-:W2:Y:S04]  /*1da40*/  LDL.LU R8, [R1+0x17fc] ;  /* 0x0017fc0001087983 */ /* 0x001ea80000300800 */
[----:B------:R-:W3:Y:S04]  /*1da50*/  LDL R14, [R1+0x840] ;  /* 0x00084000010e7983 */ /* 0x000ee80000100800 */
[----:B------:R-:W3:Y:S04]  /*1da60*/  LDL R15, [R1+0x844] ;  /* 0x00084400010f7983 */ /* 0x000ee80000100800 */
[----:B------:R-:W4:Y:S01]  /*1da70*/  LDL.LU R7, [R1+0x17f8] ;  /* 0x0017f80001077983 */ /* 0x000f220000300800 */
[----:B---3--:R-:W-:-:S04]  /*1da80*/  @!P3 LOP3.LUT R15, R15, R14, RZ, 0x3c, !PT ;  /* 0x0000000e0f0fb212 */ /* 0x008fc800078e3cff */
[C---:B------:R-:W-:Y:S02]  /*1da90*/  @!P3 LOP3.LUT R14, R15.reuse, R14, RZ, 0x3c, !PT ;  /* 0x0000000e0f0eb212 */ /* 0x040fe400078e3cff */
[----:B----4-:R-:W-:Y:S02]  /*1daa0*/  PRMT R7, RZ, 0x7610, R7 ;  /* 0x00007610ff077816 */ /* 0x010fe40000000007 */
[----:B------:R-:W-:-:S05]  /*1dab0*/  @!P3 LOP3.LUT R15, R15, R14, RZ, 0x3c, !PT ;  /* 0x0000000e0f0fb212 */ /* 0x000fca00078e3cff */
[----:B------:R0:W3:Y:S01]  /*1dac0*/  @!P3 LDG.E.U16 R7, desc[UR10][R14.64] ;  /* 0x0000000a0e07b981 */ /* 0x0000e2000c1e1500 */
[----:B------:R-:W-:Y:S02]  /*1dad0*/  PRMT R26, RZ, 0x7610, R26 ;  /* 0x00007610ff1a7816 */ /* 0x000fe4000000001a */
[----:B------:R-:W-:Y:S01]  /*1dae0*/  PRMT R24, RZ, 0x7610, R24 ;  /* 0x00007610ff187816 */ /* 0x000fe20000000018 */
[----:B0-----:R-:W-:Y:S02]  /*1daf0*/  @!P3 IMAD.MOV.U32 R14, RZ, RZ, R5 ;  /* 0x000000ffff0eb224 */ /* 0x001fe400078e0005 */
[----:B------:R-:W-:-:S05]  /*1db00*/  @!P3 IMAD.MOV.U32 R15, RZ, RZ, R6 ;  /* 0x000000ffff0fb224 */ /* 0x000fca00078e0006 */
[----:B------:R0:W4:Y:S04]  /*1db10*/  @!P3 LDG.E.U16 R26, desc[UR10][R14.64] ;  /* 0x0000000a0e1ab981 */ /* 0x000128000c1e1500 */
[----:B------:R-:W-:Y:S01]  /*1db20*/  STS.U16 [R0+UR5+0x2800], R27 ;  /* 0x0028001b00007988 */ /* 0x000fe20008000405 */
[----:B0-----:R-:W-:Y:S02]  /*1db30*/  @!P3 IMAD.MOV.U32 R14, RZ, RZ, R3 ;  /* 0x000000ffff0eb224 */ /* 0x001fe400078e0003 */
[----:B------:R-:W-:-:S05]  /*1db40*/  @!P3 IMAD.MOV.U32 R15, RZ, RZ, R4 ;  /* 0x000000ffff0fb224 */ /* 0x000fca00078e0004 */
[----:B------:R-:W2:Y:S04]  /*1db50*/  @!P3 LDG.E.U16 R24, desc[UR10][R14.64] ;  /* 0x0000000a0e18b981 */ /* 0x000ea8000c1e1500 */
[----:B---3--:R0:W-:Y:S04]  /*1db60*/  STL [R1+0x13c], R7 ;  /* 0x00013c0701007387 */ /* 0x0081e80000100800 */
[----:B0-----:R-:W3:Y:S04]  /*1db70*/  LDL.LU R7, [R1+0x17f4] ;  /* 0x0017f40001077983 */ /* 0x001ee80000300800 */
[----:B------:R-:W3:Y:S04]  /*1db80*/  LDL.LU R27, [R1+0x50] ;  /* 0x00005000011b7983 */ /* 0x000ee80000300800 */
[----:B------:R-:W3:Y:S04]  /*1db90*/  LDL R6, [R1+0x7e0] ;  /* 0x0007e00001067983 */ /* 0x000ee80000100800 */
[----:B------:R-:W3:Y:S04]  /*1dba0*/  LDL R5, [R1+0x7e4] ;  /* 0x0007e40001057983 */ /* 0x000ee80000100800 */
[----:B----4-:R-:W-:Y:S04]  /*1dbb0*/  STL [R1+0x16fc], R26 ;  /* 0x0016fc1a01007387 */ /* 0x010fe80000100800 */
[----:B------:R0:W-:Y:S04]  /*1dbc0*/  STS.U16 [R0+UR5+0x3000], R28 ;  /* 0x0030001c00007988 */ /* 0x0001e80008000405 */
[----:B------:R-:W4:Y:S04]  /*1dbd0*/  LDL R4, [R1+0x7c0] ;  /* 0x0007c00001047983 */ /* 0x000f280000100800 */
[----:B------:R-:W4:Y:S01]  /*1dbe0*/  LDL R3, [R1+0x7c4] ;  /* 0x0007c40001037983 */ /* 0x000f220000100800 */
[----:B------:R-:W-:-:S03]  /*1dbf0*/  PRMT R22, RZ, 0x7610, R22 ;  /* 0x00007610ff167816 */ /* 0x000fc60000000016 */
[----:B0-----:R-:W4:Y:S04]  /*1dc00*/  LDL.LU R28, [R1+0x4c] ;  /* 0x00004c00011c7983 */ /* 0x001f280000300800 */
[----:B--2---:R-:W-:Y:S04]  /*1dc10*/  STL [R1+0x1700], R24 ;  /* 0x0017001801007387 */ /* 0x004fe80000100800 */
[----:B------:R-:W-:Y:S04]  /*1dc20*/  STL [R1+0x1704], R24 ;  /* 0x0017041801007387 */ /* 0x000fe80000100800 */
[----:B------:R-:W-:Y:S04]  /*1dc30*/  STL [R1+0x1708], R24 ;  /* 0x0017081801007387 */ /* 0x000fe80000100800 */
[----:B------:R-:W-:Y:S04]  /*1dc40*/  STL [R1+0x170c], R24 ;  /* 0x00170c1801007387 */ /* 0x000fe80000100800 */
[----:B------:R-:W-:Y:S04]  /*1dc50*/  STL [R1+0x1734], R24 ;  /* 0x0017341801007387 */ /* 0x000fe80000100800 */
[----:B------:R0:W-:Y:S04]  /*1dc60*/  STS.U16 [R0+UR5+0x3800], R29 ;  /* 0x0038001d00007988 */ /* 0x0001e80008000405 */
[----:B0-----:R-:W2:Y:S01]  /*1dc70*/  LDL.LU R29, [R1+0x48] ;  /* 0x00004800011d7983 */ /* 0x001ea20000300800 */
[----:B---3--:R-:W-:-:S03]  /*1dc80*/  @!P3 IMAD.MOV.U32 R15, RZ, RZ, R6 ;  /* 0x000000ffff0fb224 */ /* 0x008fc600078e0006 */
[----:B------:R-:W3:Y:S01]  /*1dc90*/  LDL R6, [R1+0x7a0] ;  /* 0x0007a00001067983 */ /* 0x000ee20000100800 */
[----:B------:R-:W-:-:S03]  /*1dca0*/  @!P3 IMAD.MOV.U32 R14, RZ, RZ, R5 ;  /* 0x000000ffff0eb224 */ /* 0x000fc600078e0005 */
[----:B------:R-:W2:Y:S04]  /*1dcb0*/  LDL R5, [R1+0x7a4] ;  /* 0x0007a40001057983 */ /* 0x000ea80000100800 */
[----:B------:R4:W2:Y:S01]  /*1dcc0*/  @!P3 LDG.E.U16 R22, desc[UR10][R14.64] ;  /* 0x0000000a0e16b981 */ /* 0x0008a2000c1e1500 */
[----:B------:R-:W-:Y:S02]  /*1dcd0*/  PRMT R20, RZ, 0x7610, R20 ;  /* 0x00007610ff147816 */ /* 0x000fe40000000014 */
[----:B------:R-:W-:Y:S01]  /*1dce0*/  PRMT R18, RZ, 0x7610, R18 ;  /* 0x00007610ff127816 */ /* 0x000fe20000000012 */
[----:B----4-:R-:W-:Y:S02]  /*1dcf0*/  @!P3 IMAD.MOV.U32 R14, RZ, RZ, R3 ;  /* 0x000000ffff0eb224 */ /* 0x010fe400078e0003 */
[----:B------:R-:W-:-:S05]  /*1dd00*/  @!P3 IMAD.MOV.U32 R15, RZ, RZ, R4 ;  /* 0x000000ffff0fb224 */ /* 0x000fca00078e0004 */
[----:B------:R3:W4:Y:S02]  /*1dd10*/  @!P3 LDG.E.U16 R20, desc[UR10][R14.64] ;  /* 0x0000000a0e14b981 */ /* 0x000724000c1e1500 */
[----:B---3--:R-:W-:Y:S02]  /*1dd20*/  @!P3 IMAD.MOV.U32 R15, RZ, RZ, R6 ;  /* 0x000000ffff0fb224 */ /* 0x008fe400078e0006 */
[----:B--2---:R-:W-:Y:S01]  /*1dd30*/  @!P3 IMAD.MOV.U32 R14, RZ, RZ, R5 ;  /* 0x000000ffff0eb224 */ /* 0x004fe200078e0005 */
[----:B------:R-:W-:Y:S04]  /*1dd40*/  STL [R1+0x1710], R22 ;  /* 0x0017101601007387 */ /* 0x000fe80000100800 */
[----:B------:R-:W-:Y:S04]  /*1dd50*/  STL [R1+0x1714], R22 ;  /* 0x0017141601007387 */ /* 0x000fe80000100800 */
[----:B------:R-:W-:Y:S04]  /*1dd60*/  STL [R1+0x1738], R22 ;  /* 0x0017381601007387 */ /* 0x000fe80000100800 */
[----:B------:R-:W-:Y:S04]  /*1dd70*/  STL [R1+0x173c], R22 ;  /* 0x00173c1601007387 */ /* 0x000fe80000100800 */
[----:B------:R-:W2:Y:S04]  /*1dd80*/  @!P3 LDG.E.U16 R18, desc[UR10][R14.64] ;  /* 0x0000000a0e12b981 */ /* 0x000ea8000c1e1500 */
[----:B------:R-:W-:Y:S04]  /*1dd90*/  STL [R1+0x1740], R22 ;  /* 0x0017401601007387 */ /* 0x000fe80000100800 */
[----:B------:R-:W-:Y:S04]  /*1dda0*/  STL [R1+0x1744], R22 ;  /* 0x0017441601007387 */ /* 0x000fe80000100800 */
[----:B------:R-:W-:Y:S04]  /*1ddb0*/  STL [R1+0x1748], R22 ;  /* 0x0017481601007387 */ /* 0x000fe80000100800 */
[----:B------:R-:W3:Y:S04]  /*1ddc0*/  LDL R4, [R1+0x780] ;  /* 0x0007800001047983 */ /* 0x000ee80000100800 */
[----:B------:R-:W3:Y:S04]  /*1ddd0*/  LDL R3, [R1+0x784] ;  /* 0x0007840001037983 */ /* 0x000ee80000100800 */
[----:B----4-:R-:W-:Y:S04]  /*1dde0*/  STL [R1+0x1718], R20 ;  /* 0x0017181401007387 */ /* 0x010fe80000100800 */
[----:B------:R-:W-:Y:S04]  /*1ddf0*/  STL [R1+0x171c], R20 ;  /* 0x00171c1401007387 */ /* 0x000fe80000100800 */
[----:B------:R-:W-:Y:S04]  /*1de00*/  STL [R1+0x1720], R20 ;  /* 0x0017201401007387 */ /* 0x000fe80000100800 */
[----:B------:R0:W-:Y:S04]  /*1de10*/  STS.U16 [R0+UR5+0x4000], R27 ;  /* 0x0040001b00007988 */ /* 0x0001e80008000405 */
[----:B------:R-:W-:Y:S01]  /*1de20*/  STL [R1+0x174c], R20 ;  /* 0x00174c1401007387 */ /* 0x000fe20000100800 */
[----:B------:R-:W-:-:S03]  /*1de30*/  PRMT R16, RZ, 0x7610, R16 ;  /* 0x00007610ff107816 */ /* 0x000fc60000000010 */
[----:B0-----:R-:W4:Y:S04]  /*1de40*/  LDL.LU R27, [R1+0x44] ;  /* 0x00004400011b7983 */ /* 0x001f280000300800 */
[----:B------:R0:W-:Y:S04]  /*1de50*/  STS.U16 [R0+UR5+0x4800], R28 ;  /* 0x0048001c00007988 */ /* 0x0001e80008000405 */
[----:B------:R1:W-:Y:S04]  /*1de60*/  STS.U16 [R0+UR5+0x5000], R29 ;  /* 0x0050001d00007988 */ /* 0x0003e80008000405 */
[----:B--2---:R-:W-:Y:S04]  /*1de70*/  STL [R1+0x1724], R18 ;  /* 0x0017241201007387 */ /* 0x004fe80000100800 */
[----:B------:R-:W-:Y:S04]  /*1de80*/  STL [R1+0x1728], R18 ;  /* 0x0017281201007387 */ /* 0x000fe80000100800 */
[----:B------:R-:W-:Y:S04]  /*1de90*/  STL [R1+0x172c], R18 ;  /* 0x00172c1201007387 */ /* 0x000fe80000100800 */
[----:B------:R-:W-:Y:S04]  /*1dea0*/  STL [R1+0x1750], R18 ;  /* 0x0017501201007387 */ /* 0x000fe80000100800 */
[----:B------:R-:W-:Y:S01]  /*1deb0*/  STL [R1+0x1754], R18 ;  /* 0x0017541201007387 */ /* 0x000fe20000100800 */
[----:B---3--:R-:W-:-:S02]  /*1dec0*/  @!P3 IMAD.MOV.U32 R15, RZ, RZ, R4 ;  /* 0x000000ffff0fb224 */ /* 0x008fc400078e0004 */
[----:B------:R-:W-:Y:S01]  /*1ded0*/  @!P3 IMAD.MOV.U32 R14, RZ, RZ, R3 ;  /* 0x000000ffff0eb224 */ /* 0x000fe200078e0003 */
[----:B0-----:R-:W2:Y:S04]  /*1dee0*/  LDL R28, [R1+0x744] ;  /* 0x00074400011c7983 */ /* 0x001ea80000100800 */
[----:B-1----:R-:W3:Y:S04]  /*1def0*/  LDL.LU R29, [R1+0x3c] ;  /* 0x00003c00011d7983 */ /* 0x002ee80000300800 */
[----:B------:R-:W3:Y:S04]  /*1df00*/  LDL R3, [R1+0x724] ;  /* 0x0007240001037983 */ /* 0x000ee80000100800 */
[----:B------:R-:W3:Y:S04]  /*1df10*/  LDL.LU R5, [R1+0x34] ;  /* 0x0000340001057983 */ /* 0x000ee80000300800 */
[----:B------:R-:W3:Y:S04]  /*1df20*/  LDL.LU R4, [R1+0x30] ;  /* 0x0000300001047983 */ /* 0x000ee80000300800 */
[----:B------:R0:W4:Y:S04]  /*1df30*/  @!P3 LDG.E.U16 R16, desc[UR10][R14.64] ;  /* 0x0000000a0e10b981 */ /* 0x000128000c1e1500 */
[----:B------:R-:W0:Y:S04]  /*1df40*/  LDL R14, [R1+0x760] ;  /* 0x00076000010e7983 */ /* 0x000e280000100800 */
[----:B------:R-:W0:Y:S01]  /*1df50*/  LDL R15, [R1+0x764] ;  /* 0x00076400010f7983 */ /* 0x000e220000100800 */
[----:B------:R-:W-:-:S02]  /*1df60*/  PRMT R7, RZ, 0x7610, R7 ;  /* 0x00007610ff077816 */ /* 0x000fc40000000007 */
[----:B0-----:R-:W-:-:S04]  /*1df70*/  @!P3 LOP3.LUT R15, R15, R14, RZ, 0x3c, !PT ;  /* 0x0000000e0f0fb212 */ /* 0x001fc800078e3cff */
[----:B------:R-:W-:-:S04]  /*1df80*/  @!P3 LOP3.LUT R14, R15, R14, RZ, 0x3c, !PT ;  /* 0x0000000e0f0eb212 */ /* 0x000fc800078e3cff */
[----:B------:R-:W-:-:S05]  /*1df90*/  @!P3 LOP3.LUT R15, R15, R14, RZ, 0x3c, !PT ;  /* 0x0000000e0f0fb212 */ /* 0x000fca00078e3cff */
[----:B------:R-:W2:Y:S04]  /*1dfa0*/  @!P3 LDG.E.U16 R7, desc[UR10][R14.64] ;  /* 0x0000000a0e07b981 */ /* 0x000ea8000c1e1500 */
[----:B----4-:R-:W-:Y:S04]  /*1dfb0*/  STL [R1+0x1730], R16 ;  /* 0x0017301001007387 */ /* 0x010fe80000100800 */
        /* <DEDUP_REMOVED lines=14> */
[----:B------:R0:W-:Y:S04]  /*1e0a0*/  STS.U16 [R0+UR5+0x5800], R27 ;  /* 0x0058001b00007988 */ /* 0x0001e80008000405 */
[----:B------:R-:W4:Y:S04]  /*1e0b0*/  LDL R6, [R1+0x704] ;  /* 0x0007040001067983 */ /* 0x000f280000100800 */
[----:B0-----:R-:W4:Y:S04]  /*1e0c0*/  LDL R27, [R1+0x700] ;  /* 0x00070000011b7983 */ /* 0x001f280000100800 */
[----:B--2---:R0:W-:Y:S04]  /*1e0d0*/  STL [R1+0x138], R7 ;  /* 0x0001380701007387 */ /* 0x0041e80000100800 */
[----:B0-----:R-:W2:Y:S04]  /*1e0e0*/  LDL.LU R7, [R1+0x17f0] ;  /* 0x0017f00001077983 */ /* 0x001ea80000300800 */
[----:B------:R-:W3:Y:S04]  /*1e0f0*/  LDL.LU R14, [R1+0x40] ;  /* 0x00004000010e7983 */ /* 0x000ee80000300800 */
[----:B------:R-:W4:Y:S01]  /*1e100*/  LDL R15, [R1+0x740] ;  /* 0x00074000010f7983 */ /* 0x000f220000100800 */
[----:B--2---:R-:W-:-:S03]  /*1e110*/  PRMT R7, RZ, 0x7610, R7 ;  /* 0x00007610ff077816 */ /* 0x004fc60000000007 */
[----:B---3--:R0:W-:Y:S02]  /*1e120*/  STS.U16 [R0+UR5+0x6000], R14 ;  /* 0x0060000e00007988 */ /* 0x0081e40008000405 */
[----:B0-----:R-:W-:Y:S02]  /*1e130*/  @!P3 IMAD.MOV.U32 R14, RZ, RZ, R28 ;  /* 0x000000ffff0eb224 */ /* 0x001fe400078e001c */
[----:B------:R-:W2:Y:S04]  /*1e140*/  LDL.LU R28, [R1+0x28] ;  /* 0x00002800011c7983 */ /* 0x000ea80000300800 */
[----:B----4-:R-:W3:Y:S04]  /*1e150*/  @!P3 LDG.E.U16 R7, desc[UR10][R14.64] ;  /* 0x0000000a0e07b981 */ /* 0x010ee8000c1e1500 */
[----:B---3--:R0:W-:Y:S04]  /*1e160*/  STL [R1+0x134], R7 ;  /* 0x0001340701007387 */ /* 0x0081e80000100800 */
[----:B0-----:R-:W3:Y:S04]  /*1e170*/  LDL.LU R7, [R1+0x17ec] ;  /* 0x0017ec0001077983 */ /* 0x001ee80000300800 */
[----:B------:R-:W4:Y:S01]  /*1e180*/  LDL R15, [R1+0x720] ;  /* 0x00072000010f7983 */ /* 0x000f220000100800 */
[----:B------:R-:W-:Y:S01]  /*1e190*/  @!P3 IMAD.MOV.U32 R14, RZ, RZ, R3 ;  /* 0x000000ffff0eb224 */ /* 0x000fe200078e0003 */
[----:B---3--:R-:W-:-:S06]  /*1e1a0*/  PRMT R7, RZ, 0x7610, R7 ;  /* 0x00007610ff077816 */ /* 0x008fcc0000000007 */
[----:B----4-:R-:W3:Y:S04]  /*1e1b0*/  @!P3 LDG.E.U16 R7, desc[UR10][R14.64] ;  /* 0x0000000a0e07b981 */ /* 0x010ee8000c1e1500 */
[----:B------:R0:W-:Y:S04]  /*1e1c0*/  STS.U16 [R0+UR5+0x6800], R29 ;  /* 0x0068001d00007988 */ /* 0x0001e80008000405 */
[----:B0-----:R-:W4:Y:S04]  /*1e1d0*/  LDL.LU R29, [R1+0x24] ;  /* 0x00002400011d7983 */ /* 0x001f280000300800 */
[----:B------:R-:W2:Y:S04]  /*1e1e0*/  LDL R3, [R1+0x6c4] ;  /* 0x0006c40001037983 */ /* 0x000ea80000100800 */
[----:B---3--:R0:W-:Y:S04]  /*1e1f0*/  STL [R1+0x130], R7 ;  /* 0x0001300701007387 */ /* 0x0081e80000100800 */
[----:B0-----:R-:W3:Y:S04]  /*1e200*/  LDL.LU R7, [R1+0x17e8] ;  /* 0x0017e80001077983 */ /* 0x001ee80000300800 */
[----:B------:R-:W4:Y:S01]  /*1e210*/  LDL.LU R15, [R1+0x38] ;  /* 0x00003800010f7983 */ /* 0x000f220000300800 */
[----:B------:R-:W-:Y:S01]  /*1e220*/  @!P3 IMAD.MOV.U32 R14, RZ, RZ, R6 ;  /* 0x000000ffff0eb224 */ /* 0x000fe200078e0006 */
[----:B---3--:R-:W-:-:S02]  /*1e230*/  PRMT R7, RZ, 0x7610, R7 ;  /* 0x00007610ff077816 */ /* 0x008fc40000000007 */
[----:B----4-:R0:W-:Y:S02]  /*1e240*/  STS.U16 [R0+UR5+0x7000], R15 ;  /* 0x0070000f00007988 */ /* 0x0101e40008000405 */
[----:B0-----:R-:W-:Y:S02]  /*1e250*/  @!P3 IMAD.MOV.U32 R15, RZ, RZ, R27 ;  /* 0x000000ffff0fb224 */ /* 0x001fe400078e001b */
[----:B------:R-:W3:Y:S04]  /*1e260*/  LDL R27, [R1+0x6a4] ;  /* 0x0006a400011b7983 */ /* 0x000ee80000100800 */
[----:B------:R-:W4:Y:S04]  /*1e270*/  @!P3 LDG.E.U16 R7, desc[UR10][R14.64] ;  /* 0x0000000a0e07b981 */ /* 0x000f28000c1e1500 */
[----:B------:R-:W3:Y:S04]  /*1e280*/  LDL.LU R6, [R1+0x1c] ;  /* 0x00001c0001067983 */ /* 0x000ee80000300800 */
[----:B----4-:R0:W-:Y:S04]  /*1e290*/  STL [R1+0x12c], R7 ;  /* 0x00012c0701007387 */ /* 0x0101e80000100800 */
[----:B0-----:R-:W4:Y:S04]  /*1e2a0*/  LDL.LU R7, [R1+0x17e4] ;  /* 0x0017e40001077983 */ /* 0x001f280000300800 */
[----:B------:R-:W2:Y:S04]  /*1e2b0*/  LDL R14, [R1+0x6e0] ;  /* 0x0006e000010e7983 */ /* 0x000ea80000100800 */
[----:B------:R-:W2:Y:S01]  /*1e2c0*/  LDL R15, [R1+0x6e4] ;  /* 0x0006e400010f7983 */ /* 0x000ea20000100800 */
[----:B------:R-:W-:-:S03]  /*1e2d0*/  PRMT R2, RZ, 0x7610, R2 ;  /* 0x00007610ff027816 */ /* 0x000fc60000000002 */
[----:B------:R0:W-:Y:S04]  /*1e2e0*/  STS.U16 [R0+UR5+0x7800], R5 ;  /* 0x0078000500007988 */ /* 0x0001e80008000405 */
[----:B0-----:R-:W4:Y:S01]  /*1e2f0*/  LDL.LU R5, [R1+0x18] ;  /* 0x0000180001057983 */ /* 0x001f220000300800 */
[----:B--2---:R-:W-:-:S04]  /*1e300*/  @!P3 LOP3.LUT R15, R15, R14, RZ, 0x3c, !PT ;  /* 0x0000000e0f0fb212 */ /* 0x004fc800078e3cff */
[----:B------:R-:W-:-:S04]  /*1e310*/  @!P3 LOP3.LUT R14, R15, R14, RZ, 0x3c, !PT ;  /* 0x0000000e0f0eb212 */ /* 0x000fc800078e3cff */
[----:B------:R-:W-:-:S05]  /*1e320*/  @!P3 LOP3.LUT R15, R15, R14, RZ, 0x3c, !PT ;  /* 0x0000000e0f0fb212 */ /* 0x000fca00078e3cff */
[----:B------:R0:W2:Y:S04]  /*1e330*/  @!P3 LDG.E.U16 R2, desc[UR10][R14.64] ;  /* 0x0000000a0e02b981 */ /* 0x0000a8000c1e1500 */
[----:B------:R-:W3:Y:S01]  /*1e340*/  LDL R15, [R1+0x6c0] ;  /* 0x0006c000010f7983 */ /* 0x000ee20000100800 */
[----:B------:R-:W-:Y:S01]  /*1e350*/  PRMT R17, RZ, 0x7610, R17 ;  /* 0x00007610ff117816 */ /* 0x000fe20000000011 */
[----:B0-----:R-:W-:Y:S02]  /*1e360*/  @!P3 IMAD.MOV.U32 R14, RZ, RZ, R3 ;  /* 0x000000ffff0eb224 */ /* 0x001fe400078e0003 */
[----:B------:R-:W-:Y:S04]  /*1e370*/  STS.U16 [R0+UR5+0x8000], R4 ;  /* 0x0080000400007988 */ /* 0x000fe80008000405 */
[----:B--2---:R0:W-:Y:S04]  /*1e380*/  STL [R1+0x128], R2 ;  /* 0x0001280201007387 */ /* 0x0041e80000100800 */
[----:B0-----:R-:W2:Y:S04]  /*1e390*/  LDL R2, [R1+0x664] ;  /* 0x0006640001027983 */ /* 0x001ea80000100800 */
[----:B------:R-:W4:Y:S04]  /*1e3a0*/  LDL.LU R4, [R1+0x14] ;  /* 0x0000140001047983 */ /* 0x000f280000300800 */
[----:B------:R-:W4:Y:S04]  /*1e3b0*/  LDL.LU R3, [R1+0x10] ;  /* 0x0000100001037983 */ /* 0x000f280000300800 */
[----:B---3--:R0:W3:Y:S04]  /*1e3c0*/  @!P3 LDG.E.U16 R17, desc[UR10][R14.64] ;  /* 0x0000000a0e11b981 */ /* 0x0080e8000c1e1500 */
[----:B------:R-:W2:Y:S04]  /*1e3d0*/  LDL.LU R14, [R1+0x2c] ;  /* 0x00002c00010e7983 */ /* 0x000ea80000300800 */
[----:B------:R-:W4:Y:S01]  /*1e3e0*/  LDL R15, [R1+0x6a0] ;  /* 0x0006a000010f7983 */ /* 0x000f220000100800 */
[----:B------:R-:W-:-:S03]  /*1e3f0*/  PRMT R19, RZ, 0x7610, R19 ;  /* 0x00007610ff137816 */ /* 0x000fc60000000013 */
[----:B--2---:R0:W-:Y:S02]  /*1e400*/  STS.U16 [R0+UR5+0x8800], R14 ;  /* 0x0088000e00007988 */ /* 0x0041e40008000405 */
[----:B0-----:R-:W-:Y:S02]  /*1e410*/  @!P3 IMAD.MOV.U32 R14, RZ, RZ, R27 ;  /* 0x000000ffff0eb224 */ /* 0x001fe400078e001b */
[----:B------:R-:W2:Y:S04]  /*1e420*/  LDL.LU R27, [R1+0xc] ;  /* 0x00000c00011b7983 */ /* 0x000ea80000300800 */
[----:B----4-:R0:W4:Y:S04]  /*1e430*/  @!P3 LDG.E.U16 R19, desc[UR10][R14.64] ;  /* 0x0000000a0e13b981 */ /* 0x010128000c1e1500 */
[----:B------:R-:W0:Y:S04]  /*1e440*/  LDL R14, [R1+0x680] ;  /* 0x00068000010e7983 */ /* 0x000e280000100800 */
[----:B------:R-:W0:Y:S01]  /*1e450*/  LDL R15, [R1+0x684] ;  /* 0x00068400010f7983 */ /* 0x000e220000100800 */
[----:B------:R-:W-:-:S03]  /*1e460*/  PRMT R21, RZ, 0x7610, R21 ;  /* 0x00007610ff157816 */ /* 0x000fc60000000015 */
[----:B------:R1:W-:Y:S04]  /*1e470*/  STS.U16 [R0+UR5+0x9000], R28 ;  /* 0x0090001c00007988 */ /* 0x0003e80008000405 */
[----:B-1----:R-:W3:Y:S01]  /*1e480*/  LDL.LU R28, [R1+0x8] ;  /* 0x00000800011c7983 */ /* 0x002ee20000300800 */
[----:B0-----:R-:W-:-:S04]  /*1e490*/  @!P3 LOP3.LUT R15, R15, R14, RZ, 0x3c, !PT ;  /* 0x0000000e0f0fb212 */ /* 0x001fc800078e3cff */
[----:B------:R-:W-:-:S04]  /*1e4a0*/  @!P3 LOP3.LUT R14, R15, R14, RZ, 0x3c, !PT ;  /* 0x0000000e0f0eb212 */ /* 0x000fc800078e3cff */
[----:B------:R-:W-:-:S05]  /*1e4b0*/  @!P3 LOP3.LUT R15, R15, R14, RZ, 0x3c, !PT ;  /* 0x0000000e0f0fb212 */ /* 0x000fca00078e3cff */
[----:B------:R0:W4:Y:S04]  /*1e4c0*/  @!P3 LDG.E.U16 R21, desc[UR10][R14.64] ;  /* 0x0000000a0e15b981 */ /* 0x000128000c1e1500 */
[----:B------:R-:W2:Y:S01]  /*1e4d0*/  LDL R15, [R1+0x660] ;  /* 0x00066000010f7983 */ /* 0x000ea20000100800 */
[----:B------:R-:W-:Y:S01]  /*1e4e0*/  PRMT R23, RZ, 0x7610, R23 ;  /* 0x00007610ff177816 */ /* 0x000fe20000000017 */
[----:B0-----:R-:W-:Y:S02]  /*1e4f0*/  @!P3 IMAD.MOV.U32 R14, RZ, RZ, R2 ;  /* 0x000000ffff0eb224 */ /* 0x001fe400078e0002 */
[----:B------:R0:W-:Y:S04]  /*1e500*/  STS.U16 [R0+UR5+0x9800], R29 ;  /* 0x0098001d00007988 */ /* 0x0001e80008000405 */
[----:B0-----:R-:W4:Y:S04]  /*1e510*/  LDL.LU R29, [R1+0x4] ;  /* 0x00000400011d7983 */ /* 0x001f280000300800 */
[----:B------:R-:W4:Y:S04]  /*1e520*/  LDL.LU R2, [R1] ;  /* 0x0000000001027983 */ /* 0x000f280000300800 */
[----:B--2---:R0:W2:Y:S04]  /*1e530*/  @!P3 LDG.E.U16 R23, desc[UR10][R14.64] ;  /* 0x0000000a0e17b981 */ /* 0x0040a8000c1e1500 */
[----:B------:R-:W0:Y:S04]  /*1e540*/  LDL R14, [R1+0x640] ;  /* 0x00064000010e7983 */ /* 0x000e280000100800 */
[----:B------:R-:W0:Y:S01]  /*1e550*/  LDL R15, [R1+0x644] ;  /* 0x00064400010f7983 */ /* 0x000e220000100800 */
[----:B------:R-:W-:-:S03]  /*1e560*/  PRMT R25, RZ, 0x7610, R25 ;  /* 0x00007610ff197816 */ /* 0x000fc60000000019 */
[----:B------:R1:W-:Y:S04]  /*1e570*/  STS.U16 [R0+UR5+0xa000], R6 ;  /* 0x00a0000600007988 */ /* 0x0003e80008000405 */
[----:B-1----:R-:W2:Y:S04]  /*1e580*/  LDL.LU R6, [R1+0x17e0] ;  /* 0x0017e00001067983 */ /* 0x002ea80000300800 */
[----:B------:R1:W-:Y:S01]  /*1e590*/  STS.U16 [R0+UR5+0xa800], R5 ;  /* 0x00a8000500007988 */ /* 0x0003e20008000405 */
[----:B0-----:R-:W-:-:S04]  /*1e5a0*/  @!P3 LOP3.LUT R15, R15, R14, RZ, 0x3c, !PT ;  /* 0x0000000e0f0fb212 */ /* 0x001fc800078e3cff */
[----:B------:R-:W-:-:S04]  /*1e5b0*/  @!P3 LOP3.LUT R14, R15, R14, RZ, 0x3c, !PT ;  /* 0x0000000e0f0eb212 */ /* 0x000fc800078e3cff */
[----:B------:R-:W-:-:S05]  /*1e5c0*/  @!P3 LOP3.LUT R15, R15, R14, RZ, 0x3c, !PT ;  /* 0x0000000e0f0fb212 */ /* 0x000fca00078e3cff */
[----:B------:R0:W2:Y:S04]  /*1e5d0*/  @!P3 LDG.E.U16 R25, desc[UR10][R14.64] ;  /* 0x0000000a0e19b981 */ /* 0x0000a8000c1e1500 */
[----:B------:R-:W0:Y:S04]  /*1e5e0*/  LDL R14, [R1+0x620] ;  /* 0x00062000010e7983 */ /* 0x000e280000100800 */
[----:B------:R-:W0:Y:S04]  /*1e5f0*/  LDL R15, [R1+0x624] ;  /* 0x00062400010f7983 */ /* 0x000e280000100800 */
[----:B-1----:R-:W3:Y:S01]  /*1e600*/  LDL.LU R5, [R1+0x17dc] ;  /* 0x0017dc0001057983 */ /* 0x002ee20000300800 */
[----:B0-----:R-:W-:-:S04]  /*1e610*/  @!P3 LOP3.LUT R15, R15, R14, RZ, 0x3c, !PT ;  /* 0x0000000e0f0fb212 */ /* 0x001fc800078e3cff */
[C---:B------:R-:W-:Y:S02]  /*1e620*/  @!P3 LOP3.LUT R14, R15.reuse, R14, RZ, 0x3c, !PT ;  /* 0x0000000e0f0eb212 */ /* 0x040fe400078e3cff */
[----:B---3--:R-:W-:Y:S02]  /*1e630*/  PRMT R5, RZ, 0x7610, R5 ;  /* 0x00007610ff057816 */ /* 0x008fe40000000005 */
[----:B------:R-:W-:-:S05]  /*1e640*/  @!P3 LOP3.LUT R15, R15, R14, RZ, 0x3c, !PT ;  /* 0x0000000e0f0fb212 */ /* 0x000fca00078e3cff */
[----:B------:R-:W3:Y:S04]  /*1e650*/  @!P3 LDG.E.U16 R5, desc[UR10][R14.64] ;  /* 0x0000000a0e05b981 */ /* 0x000ee8000c1e1500 */
[----:B------:R-:W-:Y:S04]  /*1e660*/  STS.U16 [R0+UR5+0xb000], R4 ;  /* 0x00b0000400007988 */ /* 0x000fe80008000405 */
[----:B---3--:R0:W-:Y:S04]  /*1e670*/  STL [R1+0x124], R5 ;  /* 0x0001240501007387 */ /* 0x0081e80000100800 */
[----:B0-----:R-:W3:Y:S04]  /*1e680*/  LDL.LU R5, [R1+0x17d8] ;  /* 0x0017d80001057983 */ /* 0x001ee80000300800 */
[----:B------:R-:W4:Y:S04]  /*1e690*/  LDL R14, [R1+0x600] ;  /* 0x00060000010e7983 */ /* 0x000f280000100800 */
[----:B------:R-:W4:Y:S04]  /*1e6a0*/  LDL R15, [R1+0x604] ;  /* 0x00060400010f7983 */ /* 0x000f280000100800 */
[----:B------:R-:W2:Y:S01]  /*1e6b0*/  LDL.LU R4, [R1+0x17d4] ;  /* 0x0017d40001047983 */ /* 0x000ea20000300800 */
[----:B----4-:R-:W-:-:S04]  /*1e6c0*/  @!P3 LOP3.LUT R15, R15, R14, RZ, 0x3c, !PT ;  /* 0x0000000e0f0fb212 */ /* 0x010fc800078e3cff */
[C---:B------:R-:W-:Y:S02]  /*1e6d0*/  @!P3 LOP3.LUT R14, R15.reuse, R14, RZ, 0x3c, !PT ;  /* 0x0000000e0f0eb212 */ /* 0x040fe400078e3cff */
[----:B--2---:R-:W-:Y:S02]  /*1e6e0*/  PRMT R4, RZ, 0x7610, R4 ;  /* 0x00007610ff047816 */ /* 0x004fe40000000004 */
[----:B------:R-:W-:-:S05]  /*1e6f0*/  @!P3 LOP3.LUT R15, R15, R14, RZ, 0x3c, !PT ;  /* 0x0000000e0f0fb212 */ /* 0x000fca00078e3cff */
[----:B------:R-:W2:Y:S04]  /*1e700*/  @!P3 LDG.E.U16 R4, desc[UR10][R14.64] ;  /* 0x0000000a0e04b981 */ /* 0x000ea8000c1e1500 */
[----:B------:R-:W-:Y:S04]  /*1e710*/  STS.U16 [R0+UR5+0xb800], R3 ;  /* 0x00b8000300007988 */ /* 0x000fe80008000405 */
[----:B--2---:R0:W-:Y:S04]  /*1e720*/  STL [R1+0x120], R4 ;  /* 0x0001200401007387 */ /* 0x0041e80000100800 */
[----:B0-----:R-:W2:Y:S04]  /*1e730*/  LDL.LU R4, [R1+0x17d0] ;  /* 0x0017d00001047983 */ /* 0x001ea80000300800 */
[----:B------:R-:W4:Y:S04]  /*1e740*/  LDL R14, [R1+0x5e0] ;  /* 0x0005e000010e7983 */ /* 0x000f280000100800 */
[----:B------:R-:W4:Y:S04]  /*1e750*/  LDL R15, [R1+0x5e4] ;  /* 0x0005e400010f7983 */ /* 0x000f280000100800 */
[----:B------:R-:W3:Y:S01]  /*1e760*/  LDL.LU R3, [R1+0x17cc] ;  /* 0x0017cc0001037983 */ /* 0x000ee20000300800 */
[----:B----4-:R-:W-:-:S04]  /*1e770*/  @!P3 LOP3.LUT R15, R15, R14, RZ, 0x3c, !PT ;  /* 0x0000000e0f0fb212 */ /* 0x010fc800078e3cff */
        /* <DEDUP_REMOVED lines=26> */
[----:B---3--:R0:W-:Y:S04]  /*1e920*/  STL [R1+0xfc], R28 ;  /* 0x0000fc1c01007387 */ /* 0x0081e80000100800 */
[----:B0-----:R-:W3:Y:S04]  /*1e930*/  LDL.LU R28, [R1+0x17b8] ;  /* 0x0017b800011c7983 */ /* 0x001ee80000300800 */
[----:B------:R-:W4:Y:S04]  /*1e940*/  LDL R14, [R1+0x580] ;  /* 0x00058000010e7983 */ /* 0x000f280000100800 */
[----:B------:R-:W4:Y:S01]  /*1e950*/  LDL R15, [R1+0x584] ;  /* 0x00058400010f7983 */ /* 0x000f220000100800 */
[----:B------:R-:W-:-:S03]  /*1e960*/  PRMT R24, RZ, 0x7610, R24 ;  /* 0x00007610ff187816 */ /* 0x000fc60000000018 */
[----:B------:R0:W-:Y:S04]  /*1e970*/  STS.U16 [R0+UR5+0xd000], R29 ;  /* 0x00d0001d00007988 */ /* 0x0001e80008000405 */
[----:B0-----:R-:W2:Y:S01]  /*1e980*/  LDL.LU R29, [R1+0x17b4] ;  /* 0x0017b400011d7983 */ /* 0x001ea20000300800 */
[----:B----4-:R-:W-:-:S04]  /*1e990*/  @!P3 LOP3.LUT R15, R15, R14, RZ, 0x3c, !PT ;  /* 0x0000000e0f0fb212 */ /* 0x010fc800078e3cff */
[----:B------:R-:W-:-:S04]  /*1e9a0*/  @!P3 LOP3.LUT R14, R15, R14, RZ, 0x3c, !PT ;  /* 0x0000000e0f0eb212 */ /* 0x000fc800078e3cff */
[----:B------:R-:W-:-:S05]  /*1e9b0*/  @!P3 LOP3.LUT R15, R15, R14, RZ, 0x3c, !PT ;  /* 0x0000000e0f0fb212 */ /* 0x000fca00078e3cff */
[----:B------:R0:W4:Y:S04]  /*1e9c0*/  @!P3 LDG.E.U16 R24, desc[UR10][R14.64] ;  /* 0x0000000a0e18b981 */ /* 0x000128000c1e1500 */
[----:B------:R-:W0:Y:S04]  /*1e9d0*/  LDL R14, [R1+0x560] ;  /* 0x00056000010e7983 */ /* 0x000e280000100800 */
[----:B------:R-:W0:Y:S01]  /*1e9e0*/  LDL R15, [R1+0x564] ;  /* 0x00056400010f7983 */ /* 0x000e220000100800 */
[----:B--2---:R-:W-:Y:S02]  /*1e9f0*/  PRMT R29, RZ, 0x7610, R29 ;  /* 0x00007610ff1d7816 */ /* 0x004fe4000000001d */
[----:B0-----:R-:W-:-:S04]  /*1ea00*/  @!P3 LOP3.LUT R15, R15, R14, RZ, 0x3c, !PT ;  /* 0x0000000e0f0fb212 */ /* 0x001fc800078e3cff */
[----:B------:R-:W-:-:S04]  /*1ea10*/  @!P3 LOP3.LUT R14, R15, R14, RZ, 0x3c, !PT ;  /* 0x0000000e0f0eb212 */ /* 0x000fc800078e3cff */
[----:B------:R-:W-:-:S05]  /*1ea20*/  @!P3 LOP3.LUT R15, R15, R14, RZ, 0x3c, !PT ;  /* 0x0000000e0f0fb212 */ /* 0x000fca00078e3cff */
[----:B------:R-:W2:Y:S04]  /*1ea30*/  @!P3 LDG.E.U16 R29, desc[UR10][R14.64] ;  /* 0x0000000a0e1db981 */ /* 0x000ea8000c1e1500 */
[----:B------:R0:W-:Y:S04]  /*1ea40*/  STS.U16 [R0+UR5+0xd800], R2 ;  /* 0x00d8000200007988 */ /* 0x0001e80008000405 */
[----:B----4-:R1:W-:Y:S04]  /*1ea50*/  STL [R1+0xec], R24 ;  /* 0x0000ec1801007387 */ /* 0x0103e80000100800 */
[----:B0-----:R-:W4:Y:S04]  /*1ea60*/  LDL R2, [R1+0x4e4] ;  /* 0x0004e40001027983 */ /* 0x001f280000100800 */
[----:B-1----:R-:W4:Y:S04]  /*1ea70*/  LDL R24, [R1+0x4e0] ;  /* 0x0004e00001187983 */ /* 0x002f280000100800 */
        /* <DEDUP_REMOVED lines=28> */
[----:B0-----:R-:W2:Y:S01]  /*1ec40*/  LDL.LU R3, [R1+0x17a4] ;  /* 0x0017a40001037983 */ /* 0x001ea20000300800 */
[----:B------:R-:W-:-:S03]  /*1ec50*/  PRMT R4, RZ, 0x7610, R4 ;  /* 0x00007610ff047816 */ /* 0x000fc60000000004 */
[----:B--2---:R0:W-:Y:S02]  /*1ec60*/  STS.U16 [R0+UR5+0xf800], R3 ;  /* 0x00f8000300007988 */ /* 0x0041e40008000405 */
[----:B0-----:R-:W-:Y:S02]  /*1ec70*/  @!P3 IMAD.MOV.U32 R3, RZ, RZ, R24 ;  /* 0x000000ffff03b224 */ /* 0x001fe400078e0018 */
[----:B------:R-:W2:Y:S04]  /*1ec80*/  LDL R24, [R1+0x464] ;  /* 0x0004640001187983 */ /* 0x000ea80000100800 */
        /* <DEDUP_REMOVED lines=28> */
[----:B------:R-:W4:Y:S01]  /*1ee50*/  LDL R3, [R1+0x460] ;  /* 0x0004600001037983 */ /* 0x000f220000100800 */
[----:B------:R-:W-:Y:S01]  /*1ee60*/  PRMT R18, RZ, 0x7610, R18 ;  /* 0x00007610ff127816 */ /* 0x000fe20000000012 */
[----:B0-----:R-:W-:Y:S02]  /*1ee70*/  @!P3 IMAD.MOV.U32 R2, RZ, RZ, R24 ;  /* 0x000000ffff02b224 */ /* 0x001fe400078e0018 */
[----:B---3--:R0:W-:Y:S04]  /*1ee80*/  STL [R1+0xa8], R15 ;  /* 0x0000a80f01007387 */ /* 0x0081e80000100800 */
[----:B----4-:R-:W3:Y:S01]  /*1ee90*/  @!P3 LDG.E.U16 R18, desc[UR10][R2.64] ;  /* 0x0000000a0212b981 */ /* 0x010ee2000c1e1500 */
[----:B------:R-:W-:-:S03]  /*1eea0*/  PRMT R26, RZ, 0x7610, R26 ;  /* 0x00007610ff1a7816 */ /* 0x000fc6000000001a */
[----:B0-----:R-:W4:Y:S04]  /*1eeb0*/  LDL R15, [R1+0x404] ;  /* 0x00040400010f7983 */ /* 0x001f280000100800 */
[----:B------:R-:W2:Y:S04]  /*1eec0*/  LDL R2, [R1+0x440] ;  /* 0x0004400001027983 */ /* 0x000ea80000100800 */
[----:B------:R-:W2:Y:S04]  /*1eed0*/  LDL R3, [R1+0x444] ;  /* 0x0004440001037983 */ /* 0x000ea80000100800 */
[----:B---3--:R0:W-:Y:S04]  /*1eee0*/  STL [R1+0xa4], R18 ;  /* 0x0000a41201007387 */ /* 0x0081e80000100800 */
[----:B0-----:R-:W3:Y:S01]  /*1eef0*/  LDL R18, [R1+0x3e4] ;  /* 0x0003e40001127983 */ /* 0x001ee20000100800 */
[----:B--2---:R-:W-:-:S03]  /*1ef00*/  @!P3 LOP3.LUT R3, R3, R2, RZ, 0x3c, !PT ;  /* 0x000000020303b212 */ /* 0x004fc600078e3cff */
[----:B------:R-:W2:Y:S01]  /*1ef10*/  LDL.LU R24, [R1+0x80] ;  /* 0x0000800001187983 */ /* 0x000ea20000300800 */
        /* <DEDUP_REMOVED lines=9> */
[----:B------:R-:W3:Y:S04]  /*1efb0*/  @!P3 LDG.E.U16 R13, desc[UR10][R2.64] ;  /* 0x0000000a020db981 */ /* 0x000ee8000c1e1500 */
[----:B----4-:R0:W-:Y:S04]  /*1efc0*/  STL [R1+0xa0], R26 ;  /* 0x0000a01a01007387 */ /* 0x0101e80000100800 */
[----:B0-----:R-:W4:Y:S04]  /*1efd0*/  LDL.LU R26, [R1+0x84] ;  /* 0x00008400011a7983 */ /* 0x001f280000300800 */
[----:B---3--:R0:W-:Y:S04]  /*1efe0*/  STL [R1+0x9c], R13 ;  /* 0x00009c0d01007387 */ /* 0x0081e80000100800 */
[----:B0-----:R-:W3:Y:S04]  /*1eff0*/  LDL.LU R13, [R1+0x1794] ;  /* 0x00179400010d7983 */ /* 0x001ee80000300800 */
[----:B------:R-:W2:Y:S01]  /*1f000*/  LDL R3, [R1+0x400] ;  /* 0x0004000001037983 */ /* 0x000ea20000100800 */
[----:B------:R-:W-:Y:S01]  /*1f010*/  PRMT R12, RZ, 0x7610, R12 ;  /* 0x00007610ff0c7816 */ /* 0x000fe2000000000c */
[----:B------:R-:W-:-:S02]  /*1f020*/  @!P3 IMAD.MOV.U32 R2, RZ, RZ, R15 ;  /* 0x000000ffff02b224 */ /* 0x000fc400078e000f */
[----:B------:R-:W3:Y:S04]  /*1f030*/  LDL.LU R15, [R1+0x88] ;  /* 0x00008800010f7983 */ /* 0x000ee80000300800 */
[----:B--2---:R-:W2:Y:S01]  /*1f040*/  @!P3 LDG.E.U16 R12, desc[UR10][R2.64] ;  /* 0x0000000a020cb981 */ /* 0x004ea2000c1e1500 */
[----:B------:R-:W-:-:S03]  /*1f050*/  PRMT R20, RZ, 0x7610, R20 ;  /* 0x00007610ff147816 */ /* 0x000fc60000000014 */
[----:B--2---:R0:W-:Y:S04]  /*1f060*/  STL [R1+0x98], R12 ;  /* 0x0000980c01007387 */ /* 0x0041e80000100800 */
[----:B0-----:R-:W2:Y:S04]  /*1f070*/  LDL.LU R12, [R1+0x1790] ;  /* 0x00179000010c7983 */ /* 0x001ea80000300800 */
[----:B------:R-:W4:Y:S01]  /*1f080*/  LDL R3, [R1+0x3e0] ;  /* 0x0003e00001037983 */ /* 0x000f220000100800 */
[----:B------:R-:W-:-:S03]  /*1f090*/  @!P3 IMAD.MOV.U32 R2, RZ, RZ, R18 ;  /* 0x000000ffff02b224 */ /* 0x000fc600078e0012 */
[----:B------:R-:W2:Y:S04]  /*1f0a0*/  LDL.LU R18, [R1+0x8c] ;  /* 0x00008c0001127983 */ /* 0x000ea80000300800 */
[----:B----4-:R0:W4:Y:S04]  /*1f0b0*/  @!P3 LDG.E.U16 R20, desc[UR10][R2.64] ;  /* 0x0000000a0214b981 */ /* 0x010128000c1e1500 */
[----:B------:R-:W0:Y:S04]  /*1f0c0*/  LDL R2, [R1+0x3c0] ;  /* 0x0003c00001027983 */ /* 0x000e280000100800 */
[----:B------:R-:W0:Y:S01]  /*1f0d0*/  LDL R3, [R1+0x3c4] ;  /* 0x0003c40001037983 */ /* 0x000e220000100800 */
[----:B------:R-:W-:-:S02]  /*1f0e0*/  PRMT R22, RZ, 0x7610, R22 ;  /* 0x00007610ff167816 */ /* 0x000fc40000000016 */
[----:B0-----:R-:W-:-:S04]  /*1f0f0*/  @!P3 LOP3.LUT R3, R3, R2, RZ, 0x3c, !PT ;  /* 0x000000020303b212 */ /* 0x001fc800078e3cff */
[----:B------:R-:W-:-:S04]  /*1f100*/  @!P3 LOP3.LUT R2, R3, R2, RZ, 0x3c, !PT ;  /* 0x000000020302b212 */ /* 0x000fc800078e3cff */
[----:B------:R-:W-:-:S05]  /*1f110*/  @!P3 LOP3.LUT R3, R3, R2, RZ, 0x3c, !PT ;  /* 0x000000020303b212 */ /* 0x000fca00078e3cff */
[----:B------:R-:W3:Y:S04]  /*1f120*/  @!P3 LDG.E.U16 R22, desc[UR10][R2.64] ;  /* 0x0000000a0216b981 */ /* 0x000ee8000c1e1500 */
[----:B----4-:R0:W-:Y:S04]  /*1f130*/  STL [R1+0x94], R20 ;  /* 0x0000941401007387 */ /* 0x0101e80000100800 */
[----:B0-----:R-:W4:Y:S04]  /*1f140*/  LDL.LU R20, [R1+0xc0] ;  /* 0x0000c00001147983 */ /* 0x001f280000300800 */
[----:B------:R-:W2:Y:S04]  /*1f150*/  LDL R2, [R1+0x3a0] ;  /* 0x0003a00001027983 */ /* 0x000ea80000100800 */
[----:B------:R-:W2:Y:S04]  /*1f160*/  LDL R3, [R1+0x3a4] ;  /* 0x0003a40001037983 */ /* 0x000ea80000100800 */
[----:B------:R0:W-:Y:S04]  /*1f170*/  STS.U16 [R0+UR5+0x14000], R11 ;  /* 0x0140000b00007988 */ /* 0x0001e80008000405 */
[----:B------:R-:W-:Y:S04]  /*1f180*/  STS.U16 [R0+UR5+0x14800], R10 ;  /* 0x0148000a00007988 */ /* 0x000fe80008000405 */
[----:B0-----:R-:W4:Y:S04]  /*1f190*/  LDL R11, [R1+0x384] ;  /* 0x00038400010b7983 */ /* 0x001f280000100800 */
[----:B---3--:R0:W-:Y:S04]  /*1f1a0*/  STL [R1+0x90], R22 ;  /* 0x0000901601007387 */ /* 0x0081e80000100800 */
[----:B0-----:R-:W3:Y:S04]  /*1f1b0*/  LDL.LU R22, [R1+0xc4] ;  /* 0x0000c40001167983 */ /* 0x001ee80000300800 */
[----:B------:R-:W3:Y:S01]  /*1f1c0*/  LDL R10, [R1+0x380] ;  /* 0x00038000010a7983 */ /* 0x000ee20000100800 */
[----:B--2---:R-:W-:-:S03]  /*1f1d0*/  @!P3 LOP3.LUT R3, R3, R2, RZ, 0x3c, !PT ;  /* 0x000000020303b212 */ /* 0x004fc600078e3cff */
[----:B------:R0:W-:Y:S01]  /*1f1e0*/  STS.U16 [R0+UR5+0x12000], R8 ;  /* 0x0120000800007988 */ /* 0x0001e20008000405 */
[----:B------:R-:W-:-:S04]  /*1f1f0*/  @!P3 LOP3.LUT R2, R3, R2, RZ, 0x3c, !PT ;  /* 0x000000020302b212 */ /* 0x000fc800078e3cff */
[----:B------:R-:W-:Y:S02]  /*1f200*/  @!P3 LOP3.LUT R3, R3, R2, RZ, 0x3c, !PT ;  /* 0x000000020303b212 */ /* 0x000fe400078e3cff */
[----:B0-----:R-:W-:Y:S01]  /*1f210*/  PRMT R8, RZ, 0x7610, R8 ;  /* 0x00007610ff087816 */ /* 0x001fe20000000008 */
[----:B------:R0:W-:Y:S05]  /*1f220*/  STS.U16 [R0+UR5+0x11800], R7 ;  /* 0x0118000700007988 */ /* 0x0001ea0008000405 */
[----:B------:R4:W2:Y:S01]  /*1f230*/  @!P3 LDG.E.U16 R8, desc[UR10][R2.64] ;  /* 0x0000000a0208b981 */ /* 0x0008a2000c1e1500 */
[----:B0-----:R-:W-:-:S03]  /*1f240*/  PRMT R7, RZ, 0x7610, R7 ;  /* 0x00007610ff077816 */ /* 0x001fc60000000007 */
[----:B------:R0:W-:Y:S01]  /*1f250*/  STS.U16 [R0+UR5+0x15000], R24 ;  /* 0x0150001800007988 */ /* 0x0001e20008000405 */
[----:B----4-:R-:W-:-:S03]  /*1f260*/  @!P3 IMAD.MOV.U32 R2, RZ, RZ, R11 ;  /* 0x000000ffff02b224 */ /* 0x010fc600078e000b */
[----:B0-----:R-:W4:Y:S04]  /*1f270*/  LDL.LU R24, [R1+0xc8] ;  /* 0x0000c80001187983 */ /* 0x001f280000300800 */
[----:B------:R0:W-:Y:S04]  /*1f280*/  STS.U16 [R0+UR5+0x11000], R6 ;  /* 0x0110000600007988 */ /* 0x0001e80008000405 */
[----:B------:R1:W-:Y:S04]  /*1f290*/  STS.U16 [R0+UR5+0x15800], R26 ;  /* 0x0158001a00007988 */ /* 0x0003e80008000405 */
[----:B------:R-:W2:Y:S01]  /*1f2a0*/  LDL R11, [R1+0xad0] ;  /* 0x000ad000010b7983 */ /* 0x000ea20000100800 */
[----:B---3--:R-:W-:Y:S01]  /*1f2b0*/  @!P3 IMAD.MOV.U32 R3, RZ, RZ, R10 ;  /* 0x000000ffff03b224 */ /* 0x008fe200078e000a */
[----:B0-----:R-:W-:-:S02]  /*1f2c0*/  PRMT R6, RZ, 0x7610, R6 ;  /* 0x00007610ff067816 */ /* 0x001fc40000000006 */
[----:B------:R-:W2:Y:S04]  /*1f2d0*/  LDL R10, [R1+0xb20] ;  /* 0x000b2000010a7983 */ /* 0x000ea80000100800 */
[----:B------:R0:W3:Y:S04]  /*1f2e0*/  @!P3 LDG.E.U16 R7, desc[UR10][R2.64] ;  /* 0x0000000a0207b981 */ /* 0x0000e8000c1e1500 */
[----:B------:R-:W0:Y:S04]  /*1f2f0*/  LDL R2, [R1+0x360] ;  /* 0x0003600001027983 */ /* 0x000e280000100800 */
[----:B------:R-:W0:Y:S04]  /*1f300*/  LDL R3, [R1+0x364] ;  /* 0x0003640001037983 */ /* 0x000e280000100800 */
[----:B-1----:R-:W3:Y:S01]  /*1f310*/  LDL.LU R26, [R1+0xd0] ;  /* 0x0000d000011a7983 */ /* 0x002ee20000300800 */
[----:B0-----:R-:W-:-:S04]  /*1f320*/  @!P3 LOP3.LUT R3, R3, R2, RZ, 0x3c, !PT ;  /* 0x000000020303b212 */ /* 0x001fc800078e3cff */
[----:B------:R-:W-:-:S04]  /*1f330*/  @!P3 LOP3.LUT R2, R3, R2, RZ, 0x3c, !PT ;  /* 0x000000020302b212 */ /* 0x000fc800078e3cff */
[----:B------:R-:W-:-:S05]  /*1f340*/  @!P3 LOP3.LUT R3, R3, R2, RZ, 0x3c, !PT ;  /* 0x000000020303b212 */ /* 0x000fca00078e3cff */
[----:B------:R0:W3:Y:S04]  /*1f350*/  @!P3 LDG.E.U16 R6, desc[UR10][R2.64] ;  /* 0x0000000a0206b981 */ /* 0x0000e8000c1e1500 */
[----:B------:R-:W0:Y:S04]  /*1f360*/  LDL R2, [R1+0x350] ;  /* 0x0003500001027983 */ /* 0x000e280000100800 */
[----:B------:R-:W0:Y:S04]  /*1f370*/  LDL R3, [R1+0xacc] ;  /* 0x000acc0001037983 */ /* 0x000e280000100800 */
[----:B------:R1:W-:Y:S04]  /*1f380*/  STS.U16 [R0+UR5+0x10800], R5 ;  /* 0x0108000500007988 */ /* 0x0003e80008000405 */
[----:B------:R4:W-:Y:S01]  /*1f390*/  STS.U16 [R0+UR5+0x16000], R15 ;  /* 0x0160000f00007988 */ /* 0x0009e20008000405 */
[----:B-1----:R-:W-:-:S03]  /*1f3a0*/  PRMT R5, RZ, 0x7610, R5 ;  /* 0x00007610ff057816 */ /* 0x002fc60000000005 */
[----:B----4-:R-:W4:Y:S01]  /*1f3b0*/  LDL.LU R15, [R1+0xd4] ;  /* 0x0000d400010f7983 */ /* 0x010f220000300800 */
[----:B0-----:R-:W-:-:S04]  /*1f3c0*/  @!P3 LOP3.LUT R3, R3, R2, RZ, 0x3c, !PT ;  /* 0x000000020303b212 */ /* 0x001fc800078e3cff */
[----:B------:R-:W-:-:S04]  /*1f3d0*/  @!P3 LOP3.LUT R2, R3, R2, RZ, 0x3c, !PT ;  /* 0x000000020302b212 */ /* 0x000fc800078e3cff */
[----:B------:R-:W-:-:S05]  /*1f3e0*/  @!P3 LOP3.LUT R3, R3, R2, RZ, 0x3c, !PT ;  /* 0x000000020303b212 */ /* 0x000fca00078e3cff */
[----:B------:R0:W4:Y:S04]  /*1f3f0*/  @!P3 LDG.E.U16 R5, desc[UR10][R2.64] ;  /* 0x0000000a0205b981 */ /* 0x000128000c1e1500 */
[----:B------:R-:W0:Y:S04]  /*1f400*/  LDL R2, [R1+0xab0] ;  /* 0x000ab00001027983 */ /* 0x000e280000100800 */
[----:B------:R-:W0:Y:S04]  /*1f410*/  LDL R3, [R1+0xaec] ;  /* 0x000aec0001037983 */ /* 0x000e280000100800 */
[----:B------:R1:W-:Y:S02]  /*1f420*/  STS.U16 [R0+UR5+0x10000], R4 ;  /* 0x0100000400007988 */ /* 0x0003e40008000405 */
[----:B-1----:R-:W-:-:S02]  /*1f430*/  PRMT R4, RZ, 0x7610, R4 ;  /* 0x00007610ff047816 */ /* 0x002fc40000000004 */
[----:B------:R1:W-:Y:S04]  /*1f440*/  STS.U16 [R0+UR5+0x16800], R18 ;  /* 0x0168001200007988 */ /* 0x0003e80008000405 */
[----:B------:R2:W-:Y:S04]  /*1f450*/  STS.U16 [R0+UR5+0x17000], R20 ;  /* 0x0170001400007988 */ /* 0x0005e80008000405 */
[----:B-1----:R-:W4:Y:S04]  /*1f460*/  LDL.LU R18, [R1+0xd8] ;  /* 0x0000d80001127983 */ /* 0x002f280000300800 */
[----:B--2---:R-:W2:Y:S01]  /*1f470*/  LDL.LU R20, [R1+0xe0] ;  /* 0x0000e00001147983 */ /* 0x004ea20000300800 */
[----:B0-----:R-:W-:-:S04]  /*1f480*/  @!P3 LOP3.LUT R3, R3, R2, RZ, 0x3c, !PT ;  /* 0x000000020303b212 */ /* 0x001fc800078e3cff */
[----:B------:R-:W-:-:S04]  /*1f490*/  @!P3 LOP3.LUT R2, R3, R2, RZ, 0x3c, !PT ;  /* 0x000000020302b212 */ /* 0x000fc800078e3cff */
[----:B------:R-:W-:-:S05]  /*1f4a0*/  @!P3 LOP3.LUT R3, R3, R2, RZ, 0x3c, !PT ;  /* 0x000000020303b212 */ /* 0x000fca00078e3cff */
[----:B------:R0:W2:Y:S02]  /*1f4b0*/  @!P3 LDG.E.U16 R4, desc[UR10][R2.64] ;  /* 0x0000000a0204b981 */ /* 0x0000a4000c1e1500 */
[----:B0-----:R-:W-:-:S06]  /*1f4c0*/  PRMT R3, RZ, 0x7610, R3 ;  /* 0x00007610ff037816 */ /* 0x001fcc0000000003 */
[----:B------:R0:W2:Y:S04]  /*1f4d0*/  @!P3 LDG.E.U16 R3, desc[UR10][R10.64] ;  /* 0x0000000a0a03b981 */ /* 0x0000a8000c1e1500 */
[----:B------:R-:W0:Y:S04]  /*1f4e0*/  LDL R10, [R1+0xaf0] ;  /* 0x000af000010a7983 */ /* 0x000e280000100800 */
[----:B------:R-:W0:Y:S01]  /*1f4f0*/  LDL R11, [R1+0xb10] ;  /* 0x000b1000010b7983 */ /* 0x000e220000100800 */
[----:B------:R-:W-:-:S03]  /*1f500*/  PRMT R2, RZ, 0x7610, R2 ;  /* 0x00007610ff027816 */ /* 0x000fc60000000002 */
[----:B------:R1:W-:Y:S04]  /*1f510*/  STS.U16 [R0+UR5+0x17800], R22 ;  /* 0x0178001600007988 */ /* 0x0003e80008000405 */
[----:B-1----:R-:W2:Y:S01]  /*1f520*/  LDL.LU R22, [R1+0xe4] ;  /* 0x0000e40001167983 */ /* 0x002ea20000300800 */
        /* <DEDUP_REMOVED lines=11> */
[----:B------:R0:W-:Y:S04]  /*1f5e0*/  STS.U16 [R0+UR5+0x18000], R24 ;  /* 0x0180001800007988 */ /* 0x0001e80008000405 */
[----:B0-----:R-:W2:Y:S04]  /*1f5f0*/  LDL.LU R24, [R1+0xe8] ;  /* 0x0000e80001187983 */ /* 0x001ea80000300800 */
        /* <DEDUP_REMOVED lines=20> */
[----:B------:R0:W-:Y:S04]  /*1f740*/  STS.U16 [R0+UR5+0x19000], R15 ;  /* 0x0190000f00007988 */ /* 0x0001e80008000405 */
[----:B0-----:R-:W3:Y:S04]  /*1f750*/  LDL.LU R15, [R1+0xf4] ;  /* 0x0000f400010f7983 */ /* 0x001ee80000300800 */
[----:B--2---:R0:W-:Y:S04]  /*1f760*/  STL [R1+0x84], R16 ;  /* 0x0000841001007387 */ /* 0x0041e80000100800 */
[----:B0-----:R-:W2:Y:S04]  /*1f770*/  LDL.LU R16, [R1+0x1784] ;  /* 0x0017840001107983 */ /* 0x001ea80000300800 */
[----:B------:R-:W4:Y:S04]  /*1f780*/  LDL R10, [R1+0xa58] ;  /* 0x000a5800010a7983 */ /* 0x000f280000100800 */
[----:B------:R-:W4:Y:S01]  /*1f790*/  LDL R11, [R1+0xa5c] ;  /* 0x000a5c00010b7983 */ /* 0x000f220000100800 */
[----:B--2---:R-:W-:-:S02]  /*1f7a0*/  PRMT R16, RZ, 0x7610, R16 ;  /* 0x00007610ff107816 */ /* 0x004fc40000000010 */
[----:B----4-:R-:W-:-:S04]  /*1f7b0*/  @!P3 LOP3.LUT R11, R11, R10, RZ, 0x3c, !PT ;  /* 0x0000000a0b0bb212 */ /* 0x010fc800078e3cff */
[----:B------:R-:W-:-:S04]  /*1f7c0*/  @!P3 LOP3.LUT R10, R11, R10, RZ, 0x3c, !PT ;  /* 0x0000000a0b0ab212 */ /* 0x000fc800078e3cff */
[----:B------:R-:W-:-:S05]  /*1f7d0*/  @!P3 LOP3.LUT R11, R11, R10, RZ, 0x3c, !PT ;  /* 0x0000000a0b0bb212 */ /* 0x000fca00078e3cff */
[----:B------:R-:W2:Y:S04]  /*1f7e0*/  @!P3 LDG.E.U16 R16, desc[UR10][R10.64] ;  /* 0x0000000a0a10b981 */ /* 0x000ea8000c1e1500 */
[----:B------:R0:W-:Y:S04]  /*1f7f0*/  STS.U16 [R0+UR5+0x19800], R18 ;  /* 0x0198001200007988 */ /* 0x0001e80008000405 */
[----:B0-----:R-:W4:Y:S04]  /*1f800*/  LDL.LU R18, [R1+0xf8] ;  /* 0x0000f80001127983 */ /* 0x001f280000300800 */
        /* <DEDUP_REMOVED lines=80> */
[----:B------:R-:W4:Y:S04]  /*1fd10*/  LDL R11, [R1+0x95c] ;  /* 0x00095c00010b7983 */ /* 0x000f280000100800 */
[----:B------:R0:W-:Y:S04]  /*1fd20*/  STS.U16 [R0+UR5+0x13000], R13 ;  /* 0x0130000d00007988 */ /* 0x0001e80008000405 */
[----:B------:R1:W-:Y:S01]  /*1fd30*/  STS.U16 [R0+UR5+0x1d800], R22 ;  /* 0x01d8001600007988 */ /* 0x0003e20008000405 */
[----:B0-----:R-:W-:-:S03]  /*1fd40*/  PRMT R13, RZ, 0x7610, R13 ;  /* 0x00007610ff0d7816 */ /* 0x001fc6000000000d */
[----:B-1----:R-:W3:Y:S01]  /*1fd50*/  LDL.LU R22, [R1+0x190] ;  /* 0x0001900001167983 */ /* 0x002ee20000300800 */
        /* <DEDUP_REMOVED lines=12> */
[----:B0-----:R-:W3:Y:S04]  /*1fe20*/  LDL.LU R24, [R1+0x18c] ;  /* 0x00018c0001187983 */ /* 0x001ee80000300800 */
[----:B----4-:R0:W-:Y:S04]  /*1fe30*/  STL [R1+0x60], R13 ;  /* 0x0000600d01007387 */ /* 0x0101e80000100800 */
[----:B0-----:R-:W3:Y:S04]  /*1fe40*/  LDL R13, [R1+0xb2c] ;  /* 0x000b2c00010d7983 */ /* 0x001ee80000100800 */
        /* <DEDUP_REMOVED lines=33> */
[----:B------:R-:W-:Y:S04]  /*20060*/  STL [R1+0xbac], R0 ;  /* 0x000bac0001007387 */ /* 0x000fe80000100800 */
[----:B------:R-:W-:Y:S04]  /*20070*/  STS.U16 [R0+UR5+0xe000], R29 ;  /* 0x00e0001d00007988 */ /* 0x000fe80008000405 */
[----:B------:R-:W-:Y:S04]  /*20080*/  STS.U16 [R0+UR5+0xe800], R28 ;  /* 0x00e8001c00007988 */ /* 0x000fe80008000405 */
[----:B------:R-:W-:Y:S04]  /*20090*/  STS.U16 [R0+UR5+0xf000], R27 ;  /* 0x00f0001b00007988 */ /* 0x000fe80008000405 */
[----:B------:R-:W-:Y:S04]  /*200a0*/  STS.U16 [R0+UR5+0x12800], R9 ;  /* 0x0128000900007988 */ /* 0x000fe80008000405 */
[----:B------:R-:W-:Y:S04]  /*200b0*/  STS.U16 [R0+UR5+0x13800], R12 ;  /* 0x0138000c00007988 */ /* 0x000fe80008000405 */
        /* <DEDUP_REMOVED lines=11> */
[----:B------:R-:W4:Y:S04]  /*20170*/  LDL R10, [R1+0x898] ;  /* 0x00089800010a7983 */ /* 0x000f280000100800 */
[----:B------:R-:W4:Y:S01]  /*20180*/  LDL R11, [R1+0x89c] ;  /* 0x00089c00010b7983 */ /* 0x000f220000100800 */
[----:B---3--:R-:W-:-:S03]  /*20190*/  PRMT R18, RZ, 0x7610, R18 ;  /* 0x00007610ff127816 */ /* 0x008fc60000000012 */
[----:B------:R-:W-:Y:S04]  /*201a0*/  STS.U16 [R13+UR5+0xa00], R22 ;  /* 0x000a00160d007988 */ /* 0x000fe80008000405 */
[----:B--2---:R0:W-:Y:S04]  /*201b0*/  STL [R1+0x4c], R20 ;  /* 0x00004c1401007387 */ /* 0x0041e80000100800 */
[----:B0-----:R-:W2:Y:S01]  /*201c0*/  LDL.LU R20, [R1+0x178] ;  /* 0x0001780001147983 */ /* 0x001ea20000300800 */
[----:B----4-:R-:W-:-:S03]  /*201d0*/  @!P3 LOP3.LUT R11, R11, R10, RZ, 0x3c, !PT ;  /* 0x0000000a0b0bb212 */ /* 0x010fc600078e3cff */
[----:B------:R-:W3:Y:S01]  /*201e0*/  LDL.LU R22, [R1+0x1748] ;  /* 0x0017480001167983 */ /* 0x000ee20000300800 */
[----:B------:R-:W-:-:S04]  /*201f0*/  @!P3 LOP3.LUT R10, R11, R10, RZ, 0x3c, !PT ;  /* 0x0000000a0b0ab212 */ /* 0x000fc800078e3cff */
[----:B------:R-:W-:-:S05]  /*20200*/  @!P3 LOP3.LUT R11, R11, R10, RZ, 0x3c, !PT ;  /* 0x0000000a0b0bb212 */ /* 0x000fca00078e3cff */
[----:B------:R-:W4:Y:S04]  /*20210*/  @!P3 LDG.E.U16 R18, desc[UR10][R10.64] ;  /* 0x0000000a0a12b981 */ /* 0x000f28000c1e1500 */
[----:B------:R-:W2:Y:S04]  /*20220*/  LDL R10, [R1+0x878] ;  /* 0x00087800010a7983 */ /* 0x000ea80000100800 */
[----:B------:R-:W2:Y:S01]  /*20230*/  LDL R11, [R1+0x87c] ;  /* 0x00087c00010b7983 */ /* 0x000ea20000100800 */
[----:B------:R-:W-:-:S03]  /*20240*/  PRMT R14, RZ, 0x7610, R14 ;  /* 0x00007610ff0e7816 */ /* 0x000fc6000000000e */
[----:B------:R-:W-:Y:S04]  /*20250*/  STS.U16 [R13+UR5+0x1200], R24 ;  /* 0x001200180d007988 */ /* 0x000fe80008000405 */
[----:B----4-:R0:W-:Y:S04]  /*20260*/  STL [R1+0x48], R18 ;  /* 0x0000481201007387 */ /* 0x0101e80000100800 */
[----:B0-----:R-:W4:Y:S01]  /*20270*/  LDL R18, [R1+0x81c] ;  /* 0x00081c0001127983 */ /* 0x001f220000100800 */
[----:B--2---:R-:W-:-:S03]  /*20280*/  @!P3 LOP3.LUT R11, R11, R10, RZ, 0x3c, !PT ;  /* 0x0000000a0b0bb212 */ /* 0x004fc600078e3cff */
[----:B------:R-:W2:Y:S01]  /*20290*/  LDL.LU R24, [R1+0x174] ;  /* 0x0001740001187983 */ /* 0x000ea20000300800 */
        /* <DEDUP_REMOVED lines=11> */
[----:B------:R1:W-:Y:S04]  /*20350*/  STS.U16 [R13+UR5+0x1a00], R26 ;  /* 0x001a001a0d007988 */ /* 0x0003e80008000405 */
[----:B0-----:R-:W4:Y:S04]  /*20360*/  LDL R14, [R1+0x7fc] ;  /* 0x0007fc00010e7983 */ /* 0x001f280000100800 */
[----:B-1----:R-:W2:Y:S04]  /*20370*/  LDL.LU R26, [R1+0x170] ;  /* 0x00017000011a7983 */ /* 0x002ea80000300800 */
        /* <DEDUP_REMOVED lines=13> */
[----:B------:R-:W2:Y:S04]  /*20450*/  LDL.LU R10, [R1+0x180] ;  /* 0x00018000010a7983 */ /* 0x000ea80000300800 */
[----:B------:R-:W4:Y:S01]  /*20460*/  LDL R11, [R1+0x818] ;  /* 0x00081800010b7983 */ /* 0x000f220000100800 */
[----:B---3--:R-:W-:-:S03]  /*20470*/  PRMT R22, RZ, 0x7610, R22 ;  /* 0x00007610ff167816 */ /* 0x008fc60000000016 */
[----:B--2---:R0:W-:Y:S02]  /*20480*/  STS.U16 [R13+UR5+0x2a00], R10 ;  /* 0x002a000a0d007988 */ /* 0x0041e40008000405 */
[----:B0-----:R-:W-:Y:S02]  /*20490*/  @!P3 IMAD.MOV.U32 R10, RZ, RZ, R18 ;  /* 0x000000ffff0ab224 */ /* 0x001fe400078e0012 */
[----:B------:R-:W2:Y:S04]  /*204a0*/  LDL.LU R18, [R1+0x168] ;  /* 0x0001680001127983 */ /* 0x000ea80000300800 */
[----:B----4-:R-:W3:Y:S04]  /*204b0*/  @!P3 LDG.E.U16 R22, desc[UR10][R10.64] ;  /* 0x0000000a0a16b981 */ /* 0x010ee8000c1e1500 */
        /* <DEDUP_REMOVED lines=9> */
[----:B--2---:R0:W2:Y:S04]  /*20550*/  @!P3 LDG.E.U16 R12, desc[UR10][R10.64] ;  /* 0x0000000a0a0cb981 */ /* 0x0040a8000c1e1500 */
[----:B------:R-:W0:Y:S04]  /*20560*/  LDL R10, [R1+0x7d8] ;  /* 0x0007d800010a7983 */ /* 0x000e280000100800 */
[----:B------:R-:W0:Y:S02]  /*20570*/  LDL R11, [R1+0x7dc] ;  /* 0x0007dc00010b7983 */ /* 0x000e240000100800 */
[----:B0-----:R-:W-:-:S04]  /*20580*/  @!P3 LOP3.LUT R11, R11, R10, RZ, 0x3c, !PT ;  /* 0x0000000a0b0bb212 */ /* 0x001fc800078e3cff */
[----:B------:R-:W-:-:S04]  /*20590*/  @!P3 LOP3.LUT R10, R11, R10, RZ, 0x3c, !PT ;  /* 0x0000000a0b0ab212 */ /* 0x000fc800078e3cff */
[----:B------:R-:W-:-:S05]  /*205a0*/  @!P3 LOP3.LUT R11, R11, R10, RZ, 0x3c, !PT ;  /* 0x0000000a0b0bb212 */ /* 0x000fca00078e3cff */
[----:B------:R-:W4:Y:S04]  /*205b0*/  @!P3 LDG.E.U16 R22, desc[UR10][R10.64] ;  /* 0x0000000a0a16b981 */ /* 0x000f28000c1e1500 */
[----:B--2---:R0:W-:Y:S04]  /*205c0*/  STL [R1+0x34], R12 ;  /* 0x0000340c01007387 */ /* 0x0041e80000100800 */
[----:B------:R1:W-:Y:S04]  /*205d0*/  STS.U16 [R13+UR5+0x3a00], R20 ;  /* 0x003a00140d007988 */ /* 0x0003e80008000405 */
[----:B0-----:R-:W2:Y:S04]  /*205e0*/  LDL R12, [R1+0x77c] ;  /* 0x00077c00010c7983 */ /* 0x001ea80000100800 */
[----:B-1----:R-:W3:Y:S04]  /*205f0*/  LDL.LU R20, [R1+0x160] ;  /* 0x0001600001147983 */ /* 0x002ee80000300800 */
[----:B----4-:R0:W-:Y:S04]  /*20600*/  STL [R1+0x30], R22 ;  /* 0x0000301601007387 */ /* 0x0101e80000100800 */
[----:B0-----:R-:W4:Y:S04]  /*20610*/  LDL.LU R22, [R1+0x1738] ;  /* 0x0017380001167983 */ /* 0x001f280000300800 */
[----:B------:R-:W2:Y:S04]  /*20620*/  LDL R10, [R1+0x7b8] ;  /* 0x0007b800010a7983 */ /* 0x000ea80000100800 */
[----:B------:R-:W2:Y:S04]  /*20630*/  LDL R11, [R1+0x7bc] ;  /* 0x0007bc00010b7983 */ /* 0x000ea80000100800 */
[----:B------:R0:W-:Y:S04]  /*20640*/  STS.U16 [R13+UR5+0x4200], R24 ;  /* 0x004200180d007988 */ /* 0x0001e80008000405 */
[----:B0-----:R-:W3:Y:S01]  /*20650*/  LDL.LU R24, [R1+0x1734] ;  /* 0x0017340001187983 */ /* 0x001ee20000300800 */
[----:B----4-:R-:W-:-:S02]  /*20660*/  PRMT R22, RZ, 0x7610, R22 ;  /* 0x00007610ff167816 */ /* 0x010fc40000000016 */
[----:B--2---:R-:W-:-:S04]  /*20670*/  @!P3 LOP3.LUT R11, R11, R10, RZ, 0x3c, !PT ;  /* 0x0000000a0b0bb212 */ /* 0x004fc800078e3cff */
[----:B------:R-:W-:-:S04]  /*20680*/  @!P3 LOP3.LUT R10, R11, R10, RZ, 0x3c, !PT ;  /* 0x0000000a0b0ab212 */ /* 0x000fc800078e3cff */
[----:B------:R-:W-:-:S05]  /*20690*/  @!P3 LOP3.LUT R11, R11, R10, RZ, 0x3c, !PT ;  /* 0x0000000a0b0bb212 */ /* 0x000fca00078e3cff */
[----:B------:R0:W2:Y:S04]  /*206a0*/  @!P3 LDG.E.U16 R22, desc[UR10][R10.64] ;  /* 0x0000000a0a16b981 */ /* 0x0000a8000c1e1500 */
[----:B------:R-:W0:Y:S04]  /*206b0*/  LDL R10, [R1+0x798] ;  /* 0x00079800010a7983 */ /* 0x000e280000100800 */
[----:B------:R-:W0:Y:S01]  /*206c0*/  LDL R11, [R1+0x79c] ;  /* 0x00079c00010b7983 */ /* 0x000e220000100800 */
[----:B---3--:R-:W-:Y:S02]  /*206d0*/  PRMT R24, RZ, 0x7610, R24 ;  /* 0x00007610ff187816 */ /* 0x008fe40000000018 */
[----:B------:R-:W-:-:S02]  /*206e0*/  PRMT R16, RZ, 0x7610, R16 ;  /* 0x00007610ff107816 */ /* 0x000fc40000000010 */
[----:B0-----:R-:W-:-:S04]  /*206f0*/  @!P3 LOP3.LUT R11, R11, R10, RZ, 0x3c, !PT ;  /* 0x0000000a0b0bb212 */ /* 0x001fc800078e3cff */
[----:B------:R-:W-:-:S04]  /*20700*/  @!P3 LOP3.LUT R10, R11, R10, RZ, 0x3c, !PT ;  /* 0x0000000a0b0ab212 */ /* 0x000fc800078e3cff */
[----:B------:R-:W-:-:S05]  /*20710*/  @!P3 LOP3.LUT R11, R11, R10, RZ, 0x3c, !PT ;  /* 0x0000000a0b0bb212 */ /* 0x000fca00078e3cff */
[----:B------:R0:W3:Y:S02]  /*20720*/  @!P3 LDG.E.U16 R24, desc[UR10][R10.64] ;  /* 0x0000000a0a18b981 */ /* 0x0000e4000c1e1500 */
[----:B0-----:R-:W-:Y:S02]  /*20730*/  @!P3 IMAD.MOV.U32 R10, RZ, RZ, R12 ;  /* 0x000000ffff0ab224 */ /* 0x001fe400078e000c */
[----:B------:R-:W-:-:S05]  /*20740*/  @!P3 IMAD.MOV.U32 R11, RZ, RZ, R14 ;  /* 0x000000ffff0bb224 */ /* 0x000fca00078e000e */
[----:B------:R-:W4:Y:S04]  /*20750*/  @!P3 LDG.E.U16 R16, desc[UR10][R10.64] ;  /* 0x0000000a0a10b981 */ /* 0x000f28000c1e1500 */
[----:B------:R0:W-:Y:S04]  /*20760*/  STS.U16 [R13+UR5+0x4a00], R26 ;  /* 0x004a001a0d007988 */ /* 0x0001e80008000405 */
[----:B------:R-:W-:Y:S04]  /*20770*/  STS.U16 [R13+UR5+0x5200], R15 ;  /* 0x0052000f0d007988 */ /* 0x000fe80008000405 */
[----:B0-----:R-:W4:Y:S04]  /*20780*/  LDL R26, [R1+0x73c] ;  /* 0x00073c00011a7983 */ /* 0x001f280000100800 */
[----:B--2---:R0:W-:Y:S04]  /*20790*/  STL [R1+0x2c], R22 ;  /* 0x00002c1601007387 */ /* 0x0041e80000100800 */
[----:B0-----:R-:W2:Y:S04]  /*207a0*/  LDL.LU R22, [R1+0x158] ;  /* 0x0001580001167983 */ /* 0x001ea80000300800 */
[----:B------:R-:W-:Y:S04]  /*207b0*/  STS.U16 [R13+UR5+0x5a00], R18 ;  /* 0x005a00120d007988 */ /* 0x000fe80008000405 */
[----:B---3--:R0:W-:Y:S04]  /*207c0*/  STL [R1+0x28], R24 ;  /* 0x0000281801007387 */ /* 0x0081e80000100800 */
[----:B0-----:R-:W3:Y:S04]  /*207d0*/  LDL.LU R24, [R1+0x14c] ;  /* 0x00014c0001187983 */ /* 0x001ee80000300800 */
[----:B------:R-:W2:Y:S04]  /*207e0*/  LDL R15, [R1+0x6f8] ;  /* 0x0006f800010f7983 */ /* 0x000ea80000100800 */
[----:B------:R-:W3:Y:S04]  /*207f0*/  LDL R14, [R1+0x6fc] ;  /* 0x0006fc00010e7983 */ /* 0x000ee80000100800 */
[----:B------:R-:W2:Y:S04]  /*20800*/  LDL.LU R12, [R1+0x148] ;  /* 0x00014800010c7983 */ /* 0x000ea80000300800 */
[----:B----4-:R0:W-:Y:S04]  /*20810*/  STL [R1+0x24], R16 ;  /* 0x0000241001007387 */ /* 0x0101e80000100800 */
[----:B0-----:R-:W4:Y:S04]  /*20820*/  LDL.LU R16, [R1+0x1730] ;  /* 0x0017300001107983 */ /* 0x001f280000300800 */
[----:B------:R-:W3:Y:S04]  /*20830*/  LDL R10, [R1+0x758] ;  /* 0x00075800010a7983 */ /* 0x000ee80000100800 */
[----:B------:R-:W3:Y:S04]  /*20840*/  LDL R11, [R1+0x75c] ;  /* 0x00075c00010b7983 */ /* 0x000ee80000100800 */
[----:B------:R-:W2:Y:S01]  /*20850*/  LDL.LU R18, [R1+0x172c] ;  /* 0x00172c0001127983 */ /* 0x000ea20000300800 */
[----:B---3--:R-:W-:-:S04]  /*20860*/  @!P3 LOP3.LUT R11, R11, R10, RZ, 0x3c, !PT ;  /* 0x0000000a0b0bb212 */ /* 0x008fc800078e3cff */
[C---:B------:R-:W-:Y:S02]  /*20870*/  @!P3 LOP3.LUT R10, R11.reuse, R10, RZ, 0x3c, !PT ;  /* 0x0000000a0b0ab212 */ /* 0x040fe400078e3cff */
[----:B--2---:R-:W-:Y:S02]  /*20880*/  PRMT R18, RZ, 0x7610, R18 ;  /* 0x00007610ff127816 */ /* 0x004fe40000000012 */
[----:B------:R-:W-:-:S05]  /*20890*/  @!P3 LOP3.LUT R11, R11, R10, RZ, 0x3c, !PT ;  /* 0x0000000a0b0bb212 */ /* 0x000fca00078e3cff */
[----:B------:R-:W2:Y:S04]  /*208a0*/  @!P3 LDG.E.U16 R18, desc[UR10][R10.64] ;  /* 0x0000000a0a12b981 */ /* 0x000ea8000c1e1500 */
        /* <DEDUP_REMOVED lines=20> */
[----:B--2---:R0:W-:Y:S04]  /*209f0*/  STL [R1+0x18], R20 ;  /* 0x0000181401007387 */ /* 0x0041e80000100800 */
[----:B0-----:R-:W2:Y:S04]  /*20a00*/  LDL.LU R20, [R1+0x171c] ;  /* 0x00171c0001147983 */ /* 0x001ea80000300800 */
[----:B------:R-:W4:Y:S01]  /*20a10*/  LDL.LU R11, [R1+0x15c] ;  /* 0x00015c00010b7983 */ /* 0x000f220000300800 */
[----:B------:R-:W-:-:S03]  /*20a20*/  @!P3 IMAD.MOV.U32 R10, RZ, RZ, R14 ;  /* 0x000000ffff0ab224 */ /* 0x000fc600078e000e */
[----:B------:R-:W3:Y:S01]  /*20a30*/  LDL R14, [R1+0x67c] ;  /* 0x00067c00010e7983 */ /* 0x000ee20000100800 */
[----:B--2---:R-:W-:-:S03]  /*20a40*/  PRMT R20, RZ, 0x7610, R20 ;  /* 0x00007610ff147816 */ /* 0x004fc60000000014 */
[----:B----4-:R0:W-:Y:S02]  /*20a50*/  STS.U16 [R13+UR5+0x7200], R11 ;  /* 0x0072000b0d007988 */ /* 0x0101e40008000405 */
[----:B0-----:R-:W-:Y:S02]  /*20a60*/  @!P3 IMAD.MOV.U32 R11, RZ, RZ, R15 ;  /* 0x000000ffff0bb224 */ /* 0x001fe400078e000f */
[----:B------:R-:W2:Y:S04]  /*20a70*/  LDL R15, [R1+0x678] ;  /* 0x00067800010f7983 */ /* 0x000ea80000100800 */
[----:B------:R-:W4:Y:S04]  /*20a80*/  @!P3 LDG.E.U16 R20, desc[UR10][R10.64] ;  /* 0x0000000a0a14b981 */ /* 0x000f28000c1e1500 */
[----:B------:R-:W-:Y:S04]  /*20a90*/  STS.U16 [R13+UR5+0x7a00], R22 ;  /* 0x007a00160d007988 */ /* 0x000fe80008000405 */
        /* <DEDUP_REMOVED lines=31> */
[----:B0-----:R-:W4:Y:S04]  /*20c90*/  LDL R12, [R1+0x63c] ;  /* 0x00063c00010c7983 */ /* 0x001f280000100800 */
[----:B---3--:R0:W-:Y:S04]  /*20ca0*/  STL [R1+0x8], R24 ;  /* 0x0000081801007387 */ /* 0x0081e80000100800 */
[----:B0-----:R-:W3:Y:S04]  /*20cb0*/  LDL.LU R24, [R1+0x1704] ;  /* 0x0017040001187983 */ /* 0x001ee80000300800 */
[----:B------:R-:W2:Y:S01]  /*20cc0*/  LDL.LU R11, [R1+0x144] ;  /* 0x00014400010b7983 */ /* 0x000ea20000300800 */
[----:B------:R-:W-:-:S03]  /*20cd0*/  @!P3 IMAD.MOV.U32 R10, RZ, RZ, R14 ;  /* 0x000000ffff0ab224 */ /* 0x000fc600078e000e */
[----:B------:R-:W4:Y:S01]  /*20ce0*/  LDL R14, [R1+0x61c] ;  /* 0x00061c00010e7983 */ /* 0x000f220000100800 */
[----:B---3--:R-:W-:-:S03]  /*20cf0*/  PRMT R24, RZ, 0x7610, R24 ;  /* 0x00007610ff187816 */ /* 0x008fc60000000018 */
        /* <DEDUP_REMOVED lines=15> */
[----:B------:R-:W3:Y:S04]  /*20df0*/  LDL.LU R10, [R1+0x13c] ;  /* 0x00013c00010a7983 */ /* 0x000ee80000300800 */
[----:B------:R-:W2:Y:S01]  /*20e00*/  LDL R11, [R1+0x638] ;  /* 0x00063800010b7983 */ /* 0x000ea20000100800 */
[----:B------:R-:W-:-:S03]  /*20e10*/  PRMT R28, RZ, 0x7610, R28 ;  /* 0x00007610ff1c7816 */ /* 0x000fc6000000001c */
[----:B---3--:R0:W-:Y:S02]  /*20e20*/  STS.U16 [R13+UR5+0xa200], R10 ;  /* 0x00a2000a0d007988 */ /* 0x0081e40008000405 */
[----:B0-----:R-:W-:-:S05]  /*20e30*/  @!P3 IMAD.MOV.U32 R10, RZ, RZ, R12 ;  /* 0x000000ffff0ab224 */ /* 0x001fca00078e000c */
[----:B--2---:R0:W2:Y:S04]  /*20e40*/  @!P3 LDG.E.U16 R28, desc[UR10][R10.64] ;  /* 0x0000000a0a1cb981 */ /* 0x0040a8000c1e1500 */
[----:B----4-:R1:W-:Y:S04]  /*20e50*/  STL [R1+0x1688], R0 ;  /* 0x0016880001007387 */ /* 0x0103e80000100800 */
[----:B------:R3:W-:Y:S01]  /*20e60*/  STS.U16 [R13+UR5+0xaa00], R26 ;  /* 0x00aa001a0d007988 */ /* 0x0007e20008000405 */
[----:B0-----:R-:W-:-:S03]  /*20e70*/  @!P3 IMAD.MOV.U32 R10, RZ, RZ, R14 ;  /* 0x000000ffff0ab224 */ /* 0x001fc600078e000e */
[----:B------:R-:W4:Y:S01]  /*20e80*/  LDL R12, [R1+0x5d8] ;  /* 0x0005d800010c7983 */ /* 0x000f220000100800 */
[----:B------:R-:W-:-:S03]  /*20e90*/  @!P3 IMAD.MOV.U32 R11, RZ, RZ, R15 ;  /* 0x000000ffff0bb224 */ /* 0x000fc600078e000f */
[----:B-1----:R-:W4:Y:S01]  /*20ea0*/  LDL R0, [R1+0x5dc] ;  /* 0x0005dc0001007983 */ /* 0x002f220000100800 */
[----:B---3--:R-:W-:-:S06]  /*20eb0*/  PRMT R26, RZ, 0x7610, R26 ;  /* 0x00007610ff1a7816 */ /* 0x008fcc000000001a */
[----:B------:R0:W3:Y:S04]  /*20ec0*/  @!P3 LDG.E.U16 R26, desc[UR10][R10.64] ;  /* 0x0000000a0a1ab981 */ /* 0x0000e8000c1e1500 */
[----:B--2---:R1:W-:Y:S04]  /*20ed0*/  STL [R1+0x168c], R28 ;  /* 0x00168c1c01007387 */ /* 0x0043e80000100800 */
[----:B------:R-:W2:Y:S04]  /*20ee0*/  LDL R11, [R1+0x5f8] ;  /* 0x0005f800010b7983 */ /* 0x000ea80000100800 */
[----:B------:R0:W-:Y:S04]  /*20ef0*/  STS.U16 [R13+UR5+0xb200], R24 ;  /* 0x00b200180d007988 */ /* 0x0001e80008000405 */
[----:B-1----:R-:W4:Y:S04]  /*20f00*/  LDL R28, [R1+0x5fc] ;  /* 0x0005fc00011c7983 */ /* 0x002f280000100800 */
[----:B------:R-:W3:Y:S01]  /*20f10*/  LDL R15, [R1+0x5b8] ;  /* 0x0005b800010f7983 */ /* 0x000ee20000100800 */
[----:B0-----:R-:W-:-:S03]  /*20f20*/  PRMT R24, RZ, 0x7610, R24 ;  /* 0x00007610ff187816 */ /* 0x001fc60000000018 */
[----:B------:R0:W-:Y:S04]  /*20f30*/  STS.U16 [R13+UR5+0xba00], R22 ;  /* 0x00ba00160d007988 */ /* 0x0001e80008000405 */
[----:B------:R-:W3:Y:S01]  /*20f40*/  LDL R14, [R1+0x5bc] ;  /* 0x0005bc00010e7983 */ /* 0x000ee20000100800 */
[----:B0-----:R-:W-:Y:S01]  /*20f50*/  PRMT R22, RZ, 0x7610, R22 ;  /* 0x00007610ff167816 */ /* 0x001fe20000000016 */
[----:B----4-:R-:W-:-:S05]  /*20f60*/  @!P3 IMAD.MOV.U32 R10, RZ, RZ, R28 ;  /* 0x000000ffff0ab224 */ /* 0x010fca00078e001c */
[----:B--2---:R0:W2:Y:S02]  /*20f70*/  @!P3 LDG.E.U16 R24, desc[UR10][R10.64] ;  /* 0x0000000a0a18b981 */ /* 0x0040a4000c1e1500 */
[----:B0-----:R-:W-:Y:S02]  /*20f80*/  @!P3 IMAD.MOV.U32 R10, RZ, RZ, R0 ;  /* 0x000000ffff0ab224 */ /* 0x001fe400078e0000 */
[----:B------:R-:W-:-:S05]  /*20f90*/  @!P3 IMAD.MOV.U32 R11, RZ, RZ, R12 ;  /* 0x000000ffff0bb224 */ /* 0x000fca00078e000c */
[----:B------:R-:W4:Y:S04]  /*20fa0*/  @!P3 LDG.E.U16 R22, desc[UR10][R10.64] ;  /* 0x0000000a0a16b981 */ /* 0x000f28000c1e1500 */
[----:B---3--:R-:W-:Y:S04]  /*20fb0*/  STL [R1+0x1690], R26 ;  /* 0x0016901a01007387 */ /* 0x008fe80000100800 */
[----:B--2---:R-:W-:Y:S04]  /*20fc0*/  STL [R1+0x1694], R24 ;  /* 0x0016941801007387 */ /* 0x004fe80000100800 */
[----:B------:R-:W2:Y:S04]  /*20fd0*/  LDL R12, [R1+0x598] ;  /* 0x00059800010c7983 */ /* 0x000ea80000100800 */
[----:B------:R-:W3:Y:S04]  /*20fe0*/  LDL R0, [R1+0x59c] ;  /* 0x00059c0001007983 */ /* 0x000ee80000100800 */
[----:B------:R-:W2:Y:S04]  /*20ff0*/  LDL.LU R13, [R1+0x134] ;  /* 0x00013400010d7983 */ /* 0x000ea80000300800 */
[----:B----4-:R0:W-:Y:S04]  /*21000*/  STL [R1+0x1698], R22 ;  /* 0x0016981601007387 */ /* 0x0101e80000100800 */
[----:B0-----:R-:W4:Y:S01]  /*21010*/  LDL R22, [R1+0xb2c] ;  /* 0x000b2c0001167983 */ /* 0x001f220000100800 */
[----:B------:R-:W-:-:S02]  /*21020*/  @!P3 IMAD.MOV.U32 R10, RZ, RZ, R14 ;  /* 0x000000ffff0ab224 */ /* 0x000fc400078e000e */
[----:B------:R-:W-:Y:S01]  /*21030*/  @!P3 IMAD.MOV.U32 R11, RZ, RZ, R15 ;  /* 0x000000ffff0bb224 */ /* 0x000fe200078e000f */
[----:B------:R-:W2:Y:S04]  /*21040*/  LDL R14, [R1+0x55c] ;  /* 0x00055c00010e7983 */ /* 0x000ea80000100800 */
[----:B------:R-:W2:Y:S04]  /*21050*/  LDL R15, [R1+0x558] ;  /* 0x00055800010f7983 */ /* 0x000ea80000100800 */
[----:B------:R-:W2:Y:S04]  /*21060*/  LDL.LU R24, [R1+0x130] ;  /* 0x0001300001187983 */ /* 0x000ea80000300800 */
[----:B------:R-:W2:Y:S04]  /*21070*/  LDL.LU R26, [R1+0x12c] ;  /* 0x00012c00011a7983 */ /* 0x000ea80000300800 */
[----:B----4-:R0:W-:Y:S02]  /*21080*/  STS.U16 [R22+UR5+0xc200], R20 ;  /* 0x00c2001416007988 */ /* 0x0101e40008000405 */
[----:B0-----:R-:W-:-:S06]  /*21090*/  PRMT R20, RZ, 0x7610, R20 ;  /* 0x00007610ff147816 */ /* 0x001fcc0000000014 */
[----:B------:R3:W4:Y:S04]  /*210a0*/  @!P3 LDG.E.U16 R20, desc[UR10][R10.64] ;  /* 0x0000000a0a14b981 */ /* 0x000728000c1e1500 */
[----:B------:R0:W-:Y:S01]  /*210b0*/  STS.U16 [R22+UR5+0xca00], R18 ;  /* 0x00ca001216007988 */ /* 0x0001e20008000405 */
[----:B---3--:R-:W-:Y:S02]  /*210c0*/  @!P3 IMAD.MOV.U32 R10, RZ, RZ, R0 ;  /* 0x000000ffff0ab224 */ /* 0x008fe400078e0000 */
[----:B--2---:R-:W-:Y:S01]  /*210d0*/  @!P3 IMAD.MOV.U32 R11, RZ, RZ, R12 ;  /* 0x000000ffff0bb224 */ /* 0x004fe200078e000c */
[----:B0-----:R-:W-:-:S06]  /*210e0*/  PRMT R18, RZ, 0x7610, R18 ;  /* 0x00007610ff127816 */ /* 0x001fcc0000000012 */
[----:B------:R-:W2:Y:S04]  /*210f0*/  @!P3 LDG.E.U16 R18, desc[UR10][R10.64] ;  /* 0x0000000a0a12b981 */ /* 0x000ea8000c1e1500 */
[----:B----4-:R0:W-:Y:S04]  /*21100*/  STL [R1+0x169c], R20 ;  /* 0x00169c1401007387 */ /* 0x0101e80000100800 */
[----:B------:R-:W3:Y:S04]  /*21110*/  LDL R12, [R1+0x538] ;  /* 0x00053800010c7983 */ /* 0x000ee80000100800 */
[----:B------:R-:W4:Y:S04]  /*21120*/  LDL R0, [R1+0x53c] ;  /* 0x00053c0001007983 */ /* 0x000f280000100800 */
[----:B0-----:R-:W3:Y:S04]  /*21130*/  LDL R20, [R1+0x57c] ;  /* 0x00057c0001147983 */ /* 0x001ee80000100800 */
[----:B------:R-:W4:Y:S04]  /*21140*/  LDL.LU R28, [R1+0x128] ;  /* 0x00012800011c7983 */ /* 0x000f280000300800 */
[----:B------:R-:W4:Y:S04]  /*21150*/  LDL R11, [R1+0x578] ;  /* 0x00057800010b7983 */ /* 0x000f280000100800 */
[----:B------:R0:W-:Y:S04]  /*21160*/  STS.U16 [R22+UR5+0xd200], R16 ;  /* 0x00d2001016007988 */ /* 0x0001e80008000405 */
[----:B--2---:R1:W-:Y:S01]  /*21170*/  STL [R1+0x16a0], R18 ;  /* 0x0016a01201007387 */ /* 0x0043e20000100800 */
[----:B0-----:R-:W-:-:S03]  /*21180*/  PRMT R16, RZ, 0x7610, R16 ;  /* 0x00007610ff107816 */ /* 0x001fc60000000010 */
[----:B-1----:R-:W2:Y:S01]  /*21190*/  LDL R18, [R1+0x51c] ;  /* 0x00051c0001127983 */ /* 0x002ea20000100800 */
[----:B---3--:R-:W-:-:S03]  /*211a0*/  @!P3 IMAD.MOV.U32 R10, RZ, RZ, R20 ;  /* 0x000000ffff0ab224 */ /* 0x008fc600078e0014 */
[----:B------:R-:W3:Y:S04]  /*211b0*/  LDL R20, [R1+0x518] ;  /* 0x0005180001147983 */ /* 0x000ee80000100800 */
[----:B----4-:R0:W4:Y:S04]  /*211c0*/  @!P3 LDG.E.U16 R16, desc[UR10][R10.64] ;  /* 0x0000000a0a10b981 */ /* 0x010128000c1e1500 */
[----:B------:R-:W2:Y:S01]  /*211d0*/  LDL.LU R11, [R1+0x138] ;  /* 0x00013800010b7983 */ /* 0x000ea20000300800 */
[----:B0-----:R-:W-:Y:S01]  /*211e0*/  @!P3 IMAD.MOV.U32 R10, RZ, RZ, R14 ;  /* 0x000000ffff0ab224 */ /* 0x001fe200078e000e */
[----:B------:R-:W-:-:S02]  /*211f0*/  PRMT R9, RZ, 0x7610, R9 ;  /* 0x00007610ff097816 */ /* 0x000fc40000000009 */
[----:B----4-:R-:W-:Y:S04]  /*21200*/  STL [R1+0x16a4], R16 ;  /* 0x0016a41001007387 */ /* 0x010fe80000100800 */
[----:B------:R-:W4:Y:S04]  /*21210*/  LDL R14, [R1+0x4fc] ;  /* 0x0004fc00010e7983 */ /* 0x000f280000100800 */
[----:B--2---:R0:W-:Y:S02]  /*21220*/  STS.U16 [R22+UR5+0xda00], R11 ;  /* 0x00da000b16007988 */ /* 0x0041e40008000405 */
[----:B0-----:R-:W-:-:S02]  /*21230*/  @!P3 IMAD.MOV.U32 R11, RZ, RZ, R15 ;  /* 0x000000ffff0bb224 */ /* 0x001fc400078e000f */
[----:B------:R-:W4:Y:S04]  /*21240*/  LDL R15, [R1+0x4f8] ;  /* 0x0004f800010f7983 */ /* 0x000f280000100800 */
[----:B------:R0:W2:Y:S04]  /*21250*/  @!P3 LDG.E.U16 R9, desc[UR10][R10.64] ;  /* 0x0000000a0a09b981 */ /* 0x0000a8000c1e1500 */
[----:B------:R1:W-:Y:S01]  /*21260*/  STS.U16 [R22+UR5+0xe200], R13 ;  /* 0x00e2000d16007988 */ /* 0x0003e20008000405 */
[----:B0-----:R-:W-:Y:S01]  /*21270*/  PRMT R10, RZ, 0x7610, R10 ;  /* 0x00007610ff0a7816 */ /* 0x001fe2000000000a */
[----:B-1----:R-:W-:-:S02]  /*21280*/  @!P3 IMAD.MOV.U32 R13, RZ, RZ, R12 ;  /* 0x000000ffff0db224 */ /* 0x002fc400078e000c */
[----:B------:R-:W-:Y:S01]  /*21290*/  @!P3 IMAD.MOV.U32 R12, RZ, RZ, R0 ;  /* 0x000000ffff0cb224 */ /* 0x000fe200078e0000 */
[----:B------:R-:W-:-:S04]  /*212a0*/  PRMT R11, RZ, 0x7610, R11 ;  /* 0x00007610ff0b7816 */ /* 0x000fc8000000000b */
[----:B------:R0:W2:Y:S02]  /*212b0*/  @!P3 LDG.E.U16 R10, desc[UR10][R12.64] ;  /* 0x0000000a0c0ab981 */ /* 0x0000a4000c1e1500 */
[----:B0-----:R-:W-:Y:S02]  /*212c0*/  @!P3 IMAD.MOV.U32 R12, RZ, RZ, R18 ;  /* 0x000000ffff0cb224 */ /* 0x001fe400078e0012 */
[----:B---3--:R-:W-:-:S05]  /*212d0*/  @!P3 IMAD.MOV.U32 R13, RZ, RZ, R20 ;  /* 0x000000ffff0db224 */ /* 0x008fca00078e0014 */
[----:B------:R0:W3:Y:S02]  /*212e0*/  @!P3 LDG.E.U16 R11, desc[UR10][R12.64] ;  /* 0x0000000a0c0bb981 */ /* 0x0000e4000c1e1500 */
[----:B0-----:R-:W-:-:S06]  /*212f0*/  PRMT R12, RZ, 0x7610, R12 ;  /* 0x00007610ff0c7816 */ /* 0x001fcc000000000c */
[----:B----4-:R-:W4:Y:S04]  /*21300*/  @!P3 LDG.E.U16 R12, desc[UR10][R14.64] ;  /* 0x0000000a0e0cb981 */ /* 0x010f28000c1e1500 */
[----:B--2---:R0:W-:Y:S04]  /*21310*/  STL [R1+0x16a8], R9 ;  /* 0x0016a80901007387 */ /* 0x0041e80000100800 */
[----:B------:R-:W2:Y:S04]  /*21320*/  LDL R0, [R1+0x4dc] ;  /* 0x0004dc0001007983 */ /* 0x000ea80000100800 */
[----:B0-----:R-:W2:Y:S04]  /*21330*/  LDL R9, [R1+0x4d8] ;  /* 0x0004d80001097983 */ /* 0x001ea80000100800 */
[----:B------:R-:W-:Y:S04]  /*21340*/  STL [R1+0x16ac], R10 ;  /* 0x0016ac0a01007387 */ /* 0x000fe80000100800 */
[----:B---3--:R0:W-:Y:S04]  /*21350*/  STL [R1+0x16b0], R11 ;  /* 0x0016b00b01007387 */ /* 0x0081e80000100800 */
[----:B------:R-:W3:Y:S04]  /*21360*/  LDL R18, [R1+0x4b8] ;  /* 0x0004b80001127983 */ /* 0x000ee80000100800 */
[----:B------:R-:W3:Y:S04]  /*21370*/  LDL R16, [R1+0x4bc] ;  /* 0x0004bc0001107983 */ /* 0x000ee80000100800 */
[----:B----4-:R-:W-:Y:S04]  /*21380*/  STL [R1+0x16b4], R12 ;  /* 0x0016b40c01007387 */ /* 0x010fe80000100800 */
[----:B0-----:R-:W4:Y:S04]  /*21390*/  LDL R11, [R1+0x498] ;  /* 0x00049800010b7983 */ /* 0x001f280000100800 */
[----:B------:R-:W4:Y:S01]  /*213a0*/  LDL R10, [R1+0x49c] ;  /* 0x00049c00010a7983 */ /* 0x000f220000100800 */
[----:B------:R-:W-:Y:S01]  /*213b0*/  PRMT R13, RZ, 0x7610, R13 ;  /* 0x00007610ff0d7816 */ /* 0x000fe2000000000d */
[----:B--2---:R-:W-:-:S02]  /*213c0*/  @!P3 IMAD.MOV.U32 R14, RZ, RZ, R0 ;  /* 0x000000ffff0eb224 */ /* 0x004fc400078e0000 */
[----:B------:R-:W-:Y:S01]  /*213d0*/  STS.U16 [R22+UR5+0xea00], R24 ;  /* 0x00ea001816007988 */ /* 0x000fe20008000405 */
[----:B------:R-:W-:-:S03]  /*213e0*/  @!P3 IMAD.MOV.U32 R15, RZ, RZ, R9 ;  /* 0x000000ffff0fb224 */ /* 0x000fc600078e0009 */
[----:B------:R-:W-:Y:S04]  /*213f0*/  STS.U16 [R22+UR5+0xf200], R26 ;  /* 0x00f2001a16007988 */ /* 0x000fe80008000405 */
[----:B------:R-:W-:Y:S04]  /*21400*/  STS.U16 [R22+UR5+0xfa00], R28 ;  /* 0x00fa001c16007988 */ /* 0x000fe80008000405 */
[----:B------:R0:W-:Y:S04]  /*21410*/  STS.U16 [R22+UR5+0x10200], R17 ;  /* 0x0102001116007988 */ /* 0x0001e80008000405 */
[----:B------:R3:W2:Y:S04]  /*21420*/  @!P3 LDG.E.U16 R13, desc[UR10][R14.64] ;  /* 0x0000000a0e0db981 */ /* 0x0006a8000c1e1500 */
[----:B------:R-:W2:Y:S01]  /*21430*/  LDL R9, [R1+0x478] ;  /* 0x0004780001097983 */ /* 0x000ea20000100800 */
[----:B0-----:R-:W-:-:S03]  /*21440*/  PRMT R17, RZ, 0x7610, R17 ;  /* 0x00007610ff117816 */ /* 0x001fc60000000011 */
[----:B------:R0:W-:Y:S04]  /*21450*/  STS.U16 [R22+UR5+0x10a00], R19 ;  /* 0x010a001316007988 */ /* 0x0001e80008000405 */
[----:B------:R-:W2:Y:S04]  /*21460*/  LDL R0, [R1+0x47c] ;  /* 0x00047c0001007983 */ /* 0x000ea80000100800 */
[----:B------:R-:W2:Y:S01]  /*21470*/  LDL.LU R26, [R1+0x124] ;  /* 0x00012400011a7983 */ /* 0x000ea20000300800 */
[----:B---3--:R-:W-:Y:S02]  /*21480*/  @!P3 IMAD.MOV.U32 R15, RZ, RZ, R18 ;  /* 0x000000ffff0fb224 */ /* 0x008fe400078e0012 */
[----:B------:R-:W-:Y:S01]  /*21490*/  @!P3 IMAD.MOV.U32 R14, RZ, RZ, R16 ;  /* 0x000000ffff0eb224 */ /* 0x000fe200078e0010 */
[----:B0-----:R-:W-:Y:S01]  /*214a0*/  PRMT R19, RZ, 0x7610, R19 ;  /* 0x00007610ff137816 */ /* 0x001fe20000000013 */
[----:B------:R-:W3:Y:S04]  /*214b0*/  LDL.LU R28, [R1+0x120] ;  /* 0x00012000011c7983 */ /* 0x000ee80000300800 */
[----:B------:R4:W3:Y:S02]  /*214c0*/  @!P3 LDG.E.U16 R17, desc[UR10][R14.64] ;  /* 0x0000000a0e11b981 */ /* 0x0008e4000c1e1500 */
[----:B----4-:R-:W-:-:S02]  /*214d0*/  @!P3 IMAD.MOV.U32 R15, RZ, RZ, R11 ;  /* 0x000000ffff0fb224 */ /* 0x010fc400078e000b */
[----:B------:R-:W-:-:S05]  /*214e0*/  @!P3 IMAD.MOV.U32 R14, RZ, RZ, R10 ;  /* 0x000000ffff0eb224 */ /* 0x000fca00078e000a */
[----:B------:R-:W4:Y:S04]  /*214f0*/  @!P3 LDG.E.U16 R19, desc[UR10][R14.64] ;  /* 0x0000000a0e13b981 */ /* 0x000f28000c1e1500 */
[----:B--2---:R0:W-:Y:S04]  /*21500*/  STL [R1+0x16b8], R13 ;  /* 0x0016b80d01007387 */ /* 0x0041e80000100800 */
[----:B------:R-:W2:Y:S04]  /*21510*/  LDL R18, [R1+0x458] ;  /* 0x0004580001127983 */ /* 0x000ea80000100800 */
[----:B------:R-:W2:Y:S04]  /*21520*/  LDL R16, [R1+0x45c] ;  /* 0x00045c0001107983 */ /* 0x000ea80000100800 */
[----:B---3--:R-:W-:Y:S04]  /*21530*/  STL [R1+0x16bc], R17 ;  /* 0x0016bc1101007387 */ /* 0x008fe80000100800 */
[----:B0-----:R-:W3:Y:S04]  /*21540*/  LDL R13, [R1+0x438] ;  /* 0x00043800010d7983 */ /* 0x001ee80000100800 */
[----:B------:R-:W3:Y:S04]  /*21550*/  LDL R12, [R1+0x43c] ;  /* 0x00043c00010c7983 */ /* 0x000ee80000100800 */
[----:B----4-:R-:W-:Y:S04]  /*21560*/  STL [R1+0x16c0], R19 ;  /* 0x0016c01301007387 */ /* 0x010fe80000100800 */
[----:B------:R-:W4:Y:S04]  /*21570*/  LDL R11, [R1+0x418] ;  /* 0x00041800010b7983 */ /* 0x000f280000100800 */
[----:B------:R-:W4:Y:S01]  /*21580*/  LDL R10, [R1+0x41c] ;  /* 0x00041c00010a7983 */ /* 0x000f220000100800 */
[----:B------:R-:W-:-:S02]  /*21590*/  @!P3 IMAD.MOV.U32 R14, RZ, RZ, R0 ;  /* 0x000000ffff0eb224 */ /* 0x000fc400078e0000 */
[----:B------:R-:W-:Y:S01]  /*215a0*/  @!P3 IMAD.MOV.U32 R15, RZ, RZ, R9 ;  /* 0x000000ffff0fb224 */ /* 0x000fe200078e0009 */
[----:B------:R-:W4:Y:S04]  /*215b0*/  LDL R0, [R1+0x3fc] ;  /* 0x0003fc0001007983 */ /* 0x000f280000100800 */
[----:B------:R-:W4:Y:S04]  /*215c0*/  LDL R9, [R1+0x3f8] ;  /* 0x0003f80001097983 */ /* 0x000f280000100800 */
[----:B------:R0:W-:Y:S04]  /*215d0*/  STS.U16 [R22+UR5+0x11200], R21 ;  /* 0x0112001516007988 */ /* 0x0001e80008000405 */
[----:B------:R1:W-:Y:S01]  /*215e0*/  STS.U16 [R22+UR5+0x11a00], R23 ;  /* 0x011a001716007988 */ /* 0x0003e20008000405 */
[----:B0-----:R-:W-:-:S02]  /*215f0*/  PRMT R21, RZ, 0x7610, R21 ;  /* 0x00007610ff157816 */ /* 0x001fc40000000015 */
[----:B-1----:R-:W-:-:S04]  /*21600*/  PRMT R23, RZ, 0x7610, R23 ;  /* 0x00007610ff177816 */ /* 0x002fc80000000017 */
[----:B------:R2:W4:Y:S04]  /*21610*/  @!P3 LDG.E.U16 R21, desc[UR10][R14.64] ;  /* 0x0000000a0e15b981 */ /* 0x000528000c1e1500 */
[----:B------:R0:W-:Y:S01]  /*21620*/  STS.U16 [R22+UR5+0x12200], R25 ;  /* 0x0122001916007988 */ /* 0x0001e20008000405 */
[----:B--2---:R-:W-:Y:S02]  /*21630*/  @!P3 IMAD.MOV.U32 R14, RZ, RZ, R16 ;  /* 0x000000ffff0eb224 */ /* 0x004fe400078e0010 */
[----:B------:R-:W-:Y:S01]  /*21640*/  @!P3 IMAD.MOV.U32 R15, RZ, RZ, R18 ;  /* 0x000000ffff0fb224 */ /* 0x000fe200078e0012 */
[----:B0-----:R-:W-:-:S04]  /*21650*/  PRMT R25, RZ, 0x7610, R25 ;  /* 0x00007610ff197816 */ /* 0x001fc80000000019 */
[----:B------:R3:W2:Y:S01]  /*21660*/  @!P3 LDG.E.U16 R23, desc[UR10][R14.64] ;  /* 0x0000000a0e17b981 */ /* 0x0006a2000c1e1500 */
[----:B------:R-:W-:Y:S01]  /*21670*/  PRMT R27, RZ, 0x7610, R27 ;  /* 0x00007610ff1b7816 */ /* 0x000fe2000000001b */
[----:B---3--:R-:W-:Y:S02]  /*21680*/  @!P3 IMAD.MOV.U32 R14, RZ, RZ, R12 ;  /* 0x000000ffff0eb224 */ /* 0x008fe400078e000c */
[----:B------:R-:W-:-:S05]  /*21690*/  @!P3 IMAD.MOV.U32 R15, RZ, RZ, R13 ;  /* 0x000000ffff0fb224 */ /* 0x000fca00078e000d */
[----:B------:R4:W3:Y:S02]  /*216a0*/  @!P3 LDG.E.U16 R25, desc[UR10][R14.64] ;  /* 0x0000000a0e19b981 */ /* 0x0008e4000c1e1500 */
[----:B----4-:R-:W-:Y:S02]  /*216b0*/  @!P3 IMAD.MOV.U32 R15, RZ, RZ, R11 ;  /* 0x000000ffff0fb224 */ /* 0x010fe400078e000b */
[----:B------:R-:W-:-:S05]  /*216c0*/  @!P3 IMAD.MOV.U32 R14, RZ, RZ, R10 ;  /* 0x000000ffff0eb224 */ /* 0x000fca00078e000a */
[----:B------:R0:W4:Y:S01]  /*216d0*/  @!P3 LDG.E.U16 R27, desc[UR10][R14.64] ;  /* 0x0000000a0e1bb981 */ /* 0x000122000c1e1500 */
[----:B------:R-:W-:Y:S01]  /*216e0*/  PRMT R29, RZ, 0x7610, R29 ;  /* 0x00007610ff1d7816 */ /* 0x000fe2000000001d */
[----:B0-----:R-:W-:Y:S02]  /*216f0*/  @!P3 IMAD.MOV.U32 R14, RZ, RZ, R0 ;  /* 0x000000ffff0eb224 */ /* 0x001fe400078e0000 */
[----:B------:R-:W-:-:S05]  /*21700*/  @!P3 IMAD.MOV.U32 R15, RZ, RZ, R9 ;  /* 0x000000ffff0fb224 */ /* 0x000fca00078e0009 */
[----:B------:R-:W4:Y:S04]  /*21710*/  @!P3 LDG.E.U16 R29, desc[UR10][R14.64] ;  /* 0x0000000a0e1db981 */ /* 0x000f28000c1e1500 */
[----:B------:R-:W-:Y:S04]  /*21720*/  STL [R1+0x16c4], R21 ;  /* 0x0016c41501007387 */ /* 0x000fe80000100800 */
[----:B------:R-:W-:Y:S04]  /*21730*/  STS.U16 [R22+UR5+0x12a00], R26 ;  /* 0x012a001a16007988 */ /* 0x000fe80008000405 */
[----:B--2---:R-:W-:Y:S04]  /*21740*/  STL [R1+0x16c8], R23 ;  /* 0x0016c81701007387 */ /* 0x004fe80000100800 */
[----:B------:R-:W-:Y:S04]  /*21750*/  STS.U16 [R22+UR5+0x13200], R28 ;  /* 0x0132001c16007988 */ /* 0x000fe80008000405 */
[----:B---3--:R-:W-:Y:S04]  /*21760*/  STL [R1+0x16cc], R25 ;  /* 0x0016cc1901007387 */ /* 0x008fe80000100800 */
[----:B----4-:R0:W-:Y:S04]  /*21770*/  STL [R1+0x16d0], R27 ;  /* 0x0016d01b01007387 */ /* 0x0101e80000100800 */
[----:B0-----:R-:W2:Y:S04]  /*21780*/  LDL.LU R27, [R1+0x11c] ;  /* 0x00011c00011b7983 */ /* 0x001ea80000300800 */
[----:B------:R-:W3:Y:S04]  /*21790*/  LDL.LU R25, [R1+0x10c] ;  /* 0x00010c0001197983 */ /* 0x000ee80000300800 */
        /* <DEDUP_REMOVED lines=48> */
[----:B--2---:R-:W-:Y:S04]  /*21aa0*/  STS.U16 [R22+UR5+0x13a00], R27 ;  /* 0x013a001b16007988 */ /* 0x004fe80008000405 */
[----:B---3--:R-:W-:Y:S04]  /*21ab0*/  STS.U16 [R22+UR5+0x14200], R25 ;  /* 0x0142001916007988 */ /* 0x008fe80008000405 */
[----:B----4-:R-:W-:Y:S04]  /*21ac0*/  STS.U16 [R22+UR5+0x14a00], R23 ;  /* 0x014a001716007988 */ /* 0x010fe80008000405 */
[----:B------:R-:W-:Y:S04]  /*21ad0*/  STS.U16 [R22+UR5+0x15200], R21 ;  /* 0x0152001516007988 */ /* 0x000fe80008000405 */
[----:B------:R-:W-:Y:S04]  /*21ae0*/  STS.U16 [R22+UR5+0x15a00], R19 ;  /* 0x015a001316007988 */ /* 0x000fe80008000405 */
[----:B------:R-:W-:Y:S04]  /*21af0*/  STS.U16 [R22+UR5+0x16200], R17 ;  /* 0x0162001116007988 */ /* 0x000fe80008000405 */
[----:B------:R0:W-:Y:S04]  /*21b00*/  STS.U16 [R22+UR5+0x16a00], R24 ;  /* 0x016a001816007988 */ /* 0x0001e80008000405 */
[----:B------:R1:W-:Y:S04]  /*21b10*/  STS.U16 [R22+UR5+0x17200], R26 ;  /* 0x0172001a16007988 */ /* 0x0003e80008000405 */
[----:B------:R2:W-:Y:S04]  /*21b20*/  STS.U16 [R22+UR5+0x17a00], R28 ;  /* 0x017a001c16007988 */ /* 0x0005e80008000405 */
[----:B0-----:R-:W3:Y:S04]  /*21b30*/  LDL.LU R24, [R1+0x8c] ;  /* 0x00008c0001187983 */ /* 0x001ee80000300800 */
[----:B-1----:R-:W4:Y:S04]  /*21b40*/  LDL.LU R26, [R1+0x88] ;  /* 0x00008800011a7983 */ /* 0x002f280000300800 */
[----:B------:R0:W-:Y:S04]  /*21b50*/  STS.U16 [R22+UR5+0x18200], R0 ;  /* 0x0182000016007988 */ /* 0x0001e80008000405 */
[----:B--2---:R-:W2:Y:S04]  /*21b60*/  LDL.LU R28, [R1+0x84] ;  /* 0x00008400011c7983 */ /* 0x004ea80000300800 */
[----:B------:R-:W-:Y:S04]  /*21b70*/  STS.U16 [R22+UR5+0x18a00], R13 ;  /* 0x018a000d16007988 */ /* 0x000fe80008000405 */
[----:B0-----:R-:W2:Y:S04]  /*21b80*/  LDL.LU R0, [R1+0x80] ;  /* 0x0000800001007983 */ /* 0x001ea80000300800 */
[----:B------:R-:W-:Y:S04]  /*21b90*/  STS.U16 [R22+UR5+0x19200], R12 ;  /* 0x0192000c16007988 */ /* 0x000fe80008000405 */
[----:B------:R-:W3:Y:S04]  /*21ba0*/  LDL R15, [R1+0xb28] ;  /* 0x000b2800010f7983 */ /* 0x000ee80000100800 */
[----:B------:R-:W-:Y:S04]  /*21bb0*/  STS.U16 [R22+UR5+0x19a00], R11 ;  /* 0x019a000b16007988 */ /* 0x000fe80008000405 */
[----:B------:R-:W-:Y:S04]  /*21bc0*/  STL [R1+0x15f8], R8 ;  /* 0x0015f80801007387 */ /* 0x000fe80000100800 */
        /* <DEDUP_REMOVED lines=19> */
[----:B------:R0:W-:Y:S04]  /*21d00*/  STL [R1+0x16ec], R4 ;  /* 0x0016ec0401007387 */ /* 0x0001e80000100800 */
[----:B0-----:R-:W4:Y:S04]  /*21d10*/  LDL.LU R4, [R1+0x70] ;  /* 0x0000700001047983 */ /* 0x001f280000300800 */
[----:B----4-:R0:W-:Y:S04]  /*21d20*/  STL [R1+0x16f0], R4 ;  /* 0x0016f00401007387 */ /* 0x0101e80000100800 */
[----:B0-----:R-:W4:Y:S04]  /*21d30*/  LDL.LU R4, [R1+0x74] ;  /* 0x0000740001047983 */ /* 0x001f280000300800 */
[----:B----4-:R0:W-:Y:S04]  /*21d40*/  STL [R1+0x16f4], R4 ;  /* 0x0016f40401007387 */ /* 0x0101e80000100800 */
[----:B0-----:R-:W4:Y:S04]  /*21d50*/  LDL.LU R4, [R1+0x78] ;  /* 0x0000780001047983 */ /* 0x001f280000300800 */
[----:B------:R-:W-:Y:S04]  /*21d60*/  STS.U16 [R22+UR5+0x1f200], R3 ;  /* 0x01f2000316007988 */ /* 0x000fe80008000405 */
[----:B----4-:R0:W-:Y:S04]  /*21d70*/  STL [R1+0x16f8], R4 ;  /* 0x0016f80401007387 */ /* 0x0101e80000100800 */
[----:B0-----:R-:W4:Y:S04]  /*21d80*/  LDL.LU R4, [R1+0x7c] ;  /* 0x00007c0001047983 */ /* 0x001f280000300800 */
        /* <DEDUP_REMOVED lines=19> */
[----:B------:R0:W-:Y:S04]  /*21ec0*/  STS.U16 [R22+UR5+0x1fa00], R2 ;  /* 0x01fa000216007988 */ /* 0x0001e80008000405 */
[----:B------:R-:W4:Y:S04]  /*21ed0*/  LDL.LU R20, [R1+0x20] ;  /* 0x0000200001147983 */ /* 0x000f280000300800 */
[----:B---3--:R1:W-:Y:S04]  /*21ee0*/  STS.U16 [R15+UR5+0x400], R24 ;  /* 0x000400180f007988 */ /* 0x0083e80008000405 */
[----:B0-----:R-:W3:Y:S04]  /*21ef0*/  LDL.LU R22, [R1+0x1c] ;  /* 0x00001c0001167983 */ /* 0x001ee80000300800 */
[----:B------:R0:W-:Y:S04]  /*21f00*/  STS.U16 [R15+UR5+0xc00], R26 ;  /* 0x000c001a0f007988 */ /* 0x0001e80008000405 */
[----:B-1----:R-:W3:Y:S04]  /*21f10*/  LDL.LU R24, [R1+0x18] ;  /* 0x0000180001187983 */ /* 0x002ee80000300800 */
[----:B--2---:R1:W-:Y:S04]  /*21f20*/  STS.U16 [R15+UR5+0x1400], R28 ;  /* 0x0014001c0f007988 */ /* 0x0043e80008000405 */
[----:B0-----:R-:W2:Y:S04]  /*21f30*/  LDL.LU R26, [R1+0x14] ;  /* 0x00001400011a7983 */ /* 0x001ea80000300800 */
[----:B------:R0:W-:Y:S04]  /*21f40*/  STS.U16 [R15+UR5+0x1c00], R0 ;  /* 0x001c00000f007988 */ /* 0x0001e80008000405 */
[----:B-1----:R-:W2:Y:S04]  /*21f50*/  LDL.LU R28, [R1+0x10] ;  /* 0x00001000011c7983 */ /* 0x002ea80000300800 */
[----:B0-----:R-:W2:Y:S04]  /*21f60*/  LDL.LU R0, [R1+0xc] ;  /* 0x00000c0001007983 */ /* 0x001ea80000300800 */
[----:B------:R-:W2:Y:S04]  /*21f70*/  LDL.LU R2, [R1+0x8] ;  /* 0x0000080001027983 */ /* 0x000ea80000300800 */
[----:B------:R-:W2:Y:S04]  /*21f80*/  LDL.LU R3, [R1+0x4] ;  /* 0x0000040001037983 */ /* 0x000ea80000300800 */
[----:B----4-:R0:W-:Y:S04]  /*21f90*/  STS.U16 [R15+UR5+0x2400], R4 ;  /* 0x002400040f007988 */ /* 0x0101e80008000405 */
[----:B0-----:R-:W4:Y:S04]  /*21fa0*/  LDL.LU R4, [R1+0x16f8] ;  /* 0x0016f80001047983 */ /* 0x001f280000300800 */
[----:B----4-:R0:W-:Y:S04]  /*21fb0*/  STS.U16 [R15+UR5+0x2c00], R4 ;  /* 0x002c00040f007988 */ /* 0x0101e80008000405 */
[----:B0-----:R-:W4:Y:S04]  /*21fc0*/  LDL.LU R4, [R1+0x16f4] ;  /* 0x0016f40001047983 */ /* 0x001f280000300800 */
[----:B----4-:R0:W-:Y:S04]  /*21fd0*/  STS.U16 [R15+UR5+0x3400], R4 ;  /* 0x003400040f007988 */ /* 0x0101e80008000405 */
[----:B0-----:R-:W4:Y:S04]  /*21fe0*/  LDL.LU R4, [R1+0x16f0] ;  /* 0x0016f00001047983 */ /* 0x001f280000300800 */
[----:B----4-:R0:W-:Y:S04]  /*21ff0*/  STS.U16 [R15+UR5+0x3c00], R4 ;  /* 0x003c00040f007988 */ /* 0x0101e80008000405 */
[----:B------:R1:W-:Y:S04]  /*22000*/  STS.U16 [R15+UR5+0x4400], R5 ;  /* 0x004400050f007988 */ /* 0x0003e80008000405 */
[----:B------:R4:W-:Y:S04]  /*22010*/  STS.U16 [R15+UR5+0x4c00], R6 ;  /* 0x004c00060f007988 */ /* 0x0009e80008000405 */
[----:B0-----:R-:W2:Y:S04]  /*22020*/  LDL.LU R4, [R1+0x16ec] ;  /* 0x0016ec0001047983 */ /* 0x001ea80000300800 */
[----:B-1----:R-:W2:Y:S04]  /*22030*/  LDL.LU R5, [R1+0x16e8] ;  /* 0x0016e80001057983 */ /* 0x002ea80000300800 */
[----:B------:R0:W-:Y:S04]  /*22040*/  STS.U16 [R15+UR5+0x5400], R7 ;  /* 0x005400070f007988 */ /* 0x0001e80008000405 */
[----:B----4-:R-:W4:Y:S04]  /*22050*/  LDL.LU R6, [R1+0x16e4] ;  /* 0x0016e40001067983 */ /* 0x010f280000300800 */
[----:B------:R1:W-:Y:S04]  /*22060*/  STS.U16 [R15+UR5+0x5c00], R8 ;  /* 0x005c00080f007988 */ /* 0x0003e80008000405 */
[----:B0-----:R-:W4:Y:S04]  /*22070*/  LDL.LU R7, [R1+0x16e0] ;  /* 0x0016e00001077983 */ /* 0x001f280000300800 */
[----:B------:R0:W-:Y:S04]  /*22080*/  STS.U16 [R15+UR5+0x6400], R14 ;  /* 0x0064000e0f007988 */ /* 0x0001e80008000405 */
[----:B-1----:R-:W4:Y:S04]  /*22090*/  LDL.LU R8, [R1+0x16dc] ;  /* 0x0016dc0001087983 */ /* 0x002f280000300800 */
        /* <DEDUP_REMOVED lines=30> */
[----:B---3--:R0:W-:Y:S04]  /*22280*/  STS.U16 [R15+UR5+0xe400], R22 ;  /* 0x00e400160f007988 */ /* 0x0081e80008000405 */
[----:B-1----:R-:W3:Y:S04]  /*22290*/  LDL.LU R20, [R1+0x169c] ;  /* 0x00169c0001147983 */ /* 0x002ee80000300800 */
[----:B------:R1:W-:Y:S04]  /*222a0*/  STS.U16 [R15+UR5+0xec00], R24 ;  /* 0x00ec00180f007988 */ /* 0x0003e80008000405 */
[----:B0-----:R-:W3:Y:S04]  /*222b0*/  LDL.LU R22, [R1+0x1698] ;  /* 0x0016980001167983 */ /* 0x001ee80000300800 */
[----:B--2---:R0:W-:Y:S04]  /*222c0*/  STS.U16 [R15+UR5+0xf400], R26 ;  /* 0x00f4001a0f007988 */ /* 0x0041e80008000405 */
[----:B-1----:R-:W2:Y:S04]  /*222d0*/  LDL.LU R24, [R1+0x1694] ;  /* 0x0016940001187983 */ /* 0x002ea80000300800 */
[----:B------:R1:W-:Y:S04]  /*222e0*/  STS.U16 [R15+UR5+0xfc00], R28 ;  /* 0x00fc001c0f007988 */ /* 0x0003e80008000405 */
[----:B0-----:R-:W3:Y:S04]  /*222f0*/  LDL.LU R26, [R1+0x1690] ;  /* 0x00169000011a7983 */ /* 0x001ee80000300800 */
[----:B------:R0:W-:Y:S04]  /*22300*/  STS.U16 [R15+UR5+0x10400], R0 ;  /* 0x010400000f007988 */ /* 0x0001e80008000405 */
[----:B-1----:R-:W2:Y:S04]  /*22310*/  LDL.LU R28, [R1+0x168c] ;  /* 0x00168c00011c7983 */ /* 0x002ea80000300800 */
[----:B------:R1:W-:Y:S04]  /*22320*/  STS.U16 [R15+UR5+0x10c00], R2 ;  /* 0x010c00020f007988 */ /* 0x0003e80008000405 */
[----:B0-----:R-:W3:Y:S04]  /*22330*/  LDL.LU R0, [R1+0x1688] ;  /* 0x0016880001007983 */ /* 0x001ee80000300800 */
[----:B------:R0:W-:Y:S04]  /*22340*/  STS.U16 [R15+UR5+0x11400], R3 ;  /* 0x011400030f007988 */ /* 0x0001e80008000405 */
[----:B-1----:R-:W2:Y:S04]  /*22350*/  LDL R2, [R1+0xaa0] ;  /* 0x000aa00001027983 */ /* 0x002ea80000100800 */
[----:B0-----:R-:W2:Y:S01]  /*22360*/  LDL R3, [R1+0x338] ;  /* 0x0003380001037983 */ /* 0x001ea20000100800 */
[----:B----4-:R-:W-:-:S06]  /*22370*/  PRMT R8, RZ, 0x7610, R8 ;  /* 0x00007610ff087816 */ /* 0x010fcc0000000008 */
[----:B--2---:R-:W2:Y:S04]  /*22380*/  @!P3 LDG.E.U16 R8, desc[UR10][R2.64] ;  /* 0x0000000a0208b981 */ /* 0x004ea8000c1e1500 */
[----:B---3--:R0:W-:Y:S04]  /*22390*/  STS.U16 [R15+UR5+0x11c00], R0 ;  /* 0x011c00000f007988 */ /* 0x0081e80008000405 */
[----:B------:R-:W-:Y:S04]  /*223a0*/  STS.U16 [R15+UR5+0x12400], R28 ;  /* 0x0124001c0f007988 */ /* 0x000fe80008000405 */
        /* <DEDUP_REMOVED lines=17> */
[----:B0-----:R-:W3:Y:S04]  /*224c0*/  LDL.LU R0, [R1+0xb00] ;  /* 0x000b000001007983 */ /* 0x001ee80000300800 */
[----:B------:R0:W-:Y:S04]  /*224d0*/  STS.U16 [R15+UR5+0x1b400], R29 ;  /* 0x01b4001d0f007988 */ /* 0x0001e80008000405 */
[----:B0-----:R-:W4:Y:S04]  /*224e0*/  LDL.LU R15, [R1+0x1684] ;  /* 0x00168400010f7983 */ /* 0x001f280000300800 */
        /* <DEDUP_REMOVED lines=11> */
[----:B------:R-:W2:Y:S04]  /*225a0*/  LDL R2, [R1+0xa70] ;  /* 0x000a700001027983 */ /* 0x000ea80000100800 */
[----:B------:R-:W2:Y:S01]  /*225b0*/  LDL R3, [R1+0xa74] ;  /* 0x000a740001037983 */ /* 0x000ea20000100800 */
[----:B----4-:R-:W-:-:S02]  /*225c0*/  PRMT R15, RZ, 0x7610, R15 ;  /* 0x00007610ff0f7816 */ /* 0x010fc4000000000f */
[----:B--2---:R-:W-:-:S04]  /*225d0*/  @!P3 LOP3.LUT R3, R3, R2, RZ, 0x3c, !PT ;  /* 0x000000020303b212 */ /* 0x004fc800078e3cff */
        /* <DEDUP_REMOVED lines=244> */
[----:B--2---:R0:W-:Y:S04]  /*23520*/  STL [R1+0x48], R15 ;  /* 0x0000480f01007387 */ /* 0x0041e80000100800 */
[----:B0-----:R-:W2:Y:S04]  /*23530*/  LDL R15, [R1+0x674] ;  /* 0x00067400010f7983 */ /* 0x001ea80000100800 */
[----:B----4-:R0:W-:Y:S04]  /*23540*/  STL [R1+0x44], R8 ;  /* 0x0000440801007387 */ /* 0x0101e80000100800 */
[----:B0-----:R-:W4:Y:S04]  /*23550*/  LDL.LU R8, [R1+0x1610] ;  /* 0x0016100001087983 */ /* 0x001f280000300800 */
        /* <DEDUP_REMOVED lines=18> */
[----:B----4-:R-:W-:Y:S02]  /*23680*/  PRMT R8, RZ, 0x7610, R8 ;  /* 0x00007610ff087816 */ /* 0x010fe40000000008 */
        /* <DEDUP_REMOVED lines=8> */
[----:B------:R-:W3:Y:S04]  /*23710*/  LDL R2, [R1+0x690] ;  /* 0x0006900001027983 */ /* 0x000ee80000100800 */
[----:B------:R-:W3:Y:S01]  /*23720*/  LDL R3, [R1+0x694] ;  /* 0x0006940001037983 */ /* 0x000ee20000100800 */
[----:B--2---:R-:W-:-:S02]  /*23730*/  PRMT R14, RZ, 0x7610, R14 ;  /* 0x00007610ff0e7816 */ /* 0x004fc4000000000e */
[----:B---3--:R-:W-:-:S04]  /*23740*/  @!P3 LOP3.LUT R3, R3, R2, RZ, 0x3c, !PT ;  /* 0x000000020303b212 */ /* 0x008fc800078e3cff */
[----:B------:R-:W-:-:S04]  /*23750*/  @!P3 LOP3.LUT R2, R3, R2, RZ, 0x3c, !PT ;  /* 0x000000020302b212 */ /* 0x000fc800078e3cff */
[----:B------:R-:W-:-:S05]  /*23760*/  @!P3 LOP3.LUT R3, R3, R2, RZ, 0x3c, !PT ;  /* 0x000000020303b212 */ /* 0x000fca00078e3cff */
[----:B------:R-:W2:Y:S01]  /*23770*/  @!P3 LDG.E.U16 R14, desc[UR10][R2.64] ;  /* 0x0000000a020eb981 */ /* 0x000ea2000c1e1500 */
[----:B----4-:R-:W-:-:S03]  /*23780*/  PRMT R8, RZ, 0x7610, R8 ;  /* 0x00007610ff087816 */ /* 0x010fc60000000008 */
[----:B--2---:R0:W-:Y:S04]  /*23790*/  STL [R1+0x34], R14 ;  /* 0x0000340e01007387 */ /* 0x0041e80000100800 */
[----:B0-----:R-:W2:Y:S04]  /*237a0*/  LDL.LU R14, [R1+0x1604] ;  /* 0x00160400010e7983 */ /* 0x001ea80000300800 */
[----:B------:R-:W3:Y:S01]  /*237b0*/  LDL R3, [R1+0x670] ;  /* 0x0006700001037983 */ /* 0x000ee20000100800 */
[----:B------:R-:W-:-:S03]  /*237c0*/  @!P3 IMAD.MOV.U32 R2, RZ, RZ, R15 ;  /* 0x000000ffff02b224 */ /* 0x000fc600078e000f */
[----:B------:R-:W4:Y:S04]  /*237d0*/  LDL R15, [R1+0x5d4] ;  /* 0x0005d400010f7983 */ /* 0x000f280000100800 */
[----:B---3--:R-:W3:Y:S04]  /*237e0*/  @!P3 LDG.E.U16 R8, desc[UR10][R2.64] ;  /* 0x0000000a0208b981 */ /* 0x008ee8000c1e1500 */
        /* <DEDUP_REMOVED lines=11> */
[----:B---3--:R-:W-:Y:S02]  /*238a0*/  PRMT R8, RZ, 0x7610, R8 ;  /* 0x00007610ff087816 */ /* 0x008fe40000000008 */
        /* <DEDUP_REMOVED lines=9> */
[----:B------:R-:W-:-:S03]  /*23940*/  @!P3 IMAD.MOV.U32 R2, RZ, RZ, R13 ;  /* 0x000000ffff02b224 */ /* 0x000fc600078e000d */
[----:B------:R-:W2:Y:S01]  /*23950*/  LDL R13, [R1+0x594] ;  /* 0x00059400010d7983 */ /* 0x000ea20000100800 */
[----:B---3--:R-:W-:-:S06]  /*23960*/  PRMT R8, RZ, 0x7610, R8 ;  /* 0x00007610ff087816 */ /* 0x008fcc0000000008 */
[----:B----4-:R-:W3:Y:S04]  /*23970*/  @!P3 LDG.E.U16 R8, desc[UR10][R2.64] ;  /* 0x0000000a0208b981 */ /* 0x010ee8000c1e1500 */
        /* <DEDUP_REMOVED lines=9> */
[----:B------:R-:W2:Y:S01]  /*23a10*/  LDL R3, [R1+0x5d0] ;  /* 0x0005d00001037983 */ /* 0x000ea20000100800 */
[----:B------:R-:W-:Y:S01]  /*23a20*/  PRMT R7, RZ, 0x7610, R7 ;  /* 0x00007610ff077816 */ /* 0x000fe20000000007 */
[----:B0-----:R-:W-:Y:S02]  /*23a30*/  @!P3 IMAD.MOV.U32 R2, RZ, RZ, R15 ;  /* 0x000000ffff02b224 */ /* 0x001fe400078e000f */
[----:B----4-:R0:W-:Y:S01]  /*23a40*/  STL [R1+0x20], R12 ;  /* 0x0000200c01007387 */ /* 0x0101e20000100800 */
[----:B------:R-:W-:-:S03]  /*23a50*/  PRMT R11, RZ, 0x7610, R11 ;  /* 0x00007610ff0b7816 */ /* 0x000fc6000000000b */
[----:B------:R-:W4:Y:S04]  /*23a60*/  LDL R15, [R1+0x550] ;  /* 0x00055000010f7983 */ /* 0x000f280000100800 */
[----:B--2---:R1:W2:Y:S04]  /*23a70*/  @!P3 LDG.E.U16 R7, desc[UR10][R2.64] ;  /* 0x0000000a0207b981 */ /* 0x0042a8000c1e1500 */
[----:B0-----:R-:W3:Y:S04]  /*23a80*/  LDL R12, [R1+0x574] ;  /* 0x00057400010c7983 */ /* 0x001ee80000100800 */
[----:B------:R-:W4:Y:S01]  /*23a90*/  LDL R3, [R1+0x5b0] ;  /* 0x0005b00001037983 */ /* 0x000f220000100800 */
[----:B-1----:R-:W-:-:S03]  /*23aa0*/  @!P3 IMAD.MOV.U32 R2, RZ, RZ, R14 ;  /* 0x000000ffff02b224 */ /* 0x002fc600078e000e */
[----:B--2---:R0:W-:Y:S01]  /*23ab0*/  STL [R1+0x1c], R7 ;  /* 0x00001c0701007387 */ /* 0x0041e20000100800 */
[----:B------:R-:W-:-:S03]  /*23ac0*/  PRMT R9, RZ, 0x7610, R9 ;  /* 0x00007610ff097816 */ /* 0x000fc60000000009 */
[----:B------:R-:W2:Y:S04]  /*23ad0*/  LDL R14, [R1+0x530] ;  /* 0x00053000010e7983 */ /* 0x000ea80000100800 */
[----:B----4-:R1:W4:Y:S04]  /*23ae0*/  @!P3 LDG.E.U16 R11, desc[UR10][R2.64] ;  /* 0x0000000a020bb981 */ /* 0x010328000c1e1500 */
[----:B0-----:R-:W2:Y:S04]  /*23af0*/  LDL R7, [R1+0x554] ;  /* 0x0005540001077983 */ /* 0x001ea80000100800 */
[----:B------:R-:W3:Y:S01]  /*23b00*/  LDL R3, [R1+0x590] ;  /* 0x0005900001037983 */ /* 0x000ee20000100800 */
[----:B-1----:R-:W-:-:S03]  /*23b10*/  @!P3 IMAD.MOV.U32 R2, RZ, RZ, R13 ;  /* 0x000000ffff02b224 */ /* 0x002fc600078e000d */
[----:B----4-:R0:W-:Y:S01]  /*23b20*/  STL [R1+0x18], R11 ;  /* 0x0000180b01007387 */ /* 0x0101e20000100800 */
[----:B------:R-:W-:Y:S02]  /*23b30*/  PRMT R4, RZ, 0x7610, R4 ;  /* 0x00007610ff047816 */ /* 0x000fe40000000004 */
[----:B------:R-:W-:Y:S02]  /*23b40*/  PRMT R6, RZ, 0x7610, R6 ;  /* 0x00007610ff067816 */ /* 0x000fe40000000006 */
[----:B------:R-:W-:Y:S01]  /*23b50*/  PRMT R10, RZ, 0x7610, R10 ;  /* 0x00007610ff0a7816 */ /* 0x000fe2000000000a */
[----:B------:R-:W4:Y:S04]  /*23b60*/  LDL R13, [R1+0x510] ;  /* 0x00051000010d7983 */ /* 0x000f280000100800 */
[----:B---3--:R1:W3:Y:S04]  /*23b70*/  @!P3 LDG.E.U16 R9, desc[UR10][R2.64] ;  /* 0x0000000a0209b981 */ /* 0x0082e8000c1e1500 */
[----:B0-----:R-:W4:Y:S04]  /*23b80*/  LDL R11, [R1+0x534] ;  /* 0x00053400010b7983 */ /* 0x001f280000100800 */
[----:B------:R-:W2:Y:S01]  /*23b90*/  LDL R3, [R1+0x570] ;  /* 0x0005700001037983 */ /* 0x000ea20000100800 */
[----:B-1----:R-:W-:-:S05]  /*23ba0*/  @!P3 IMAD.MOV.U32 R2, RZ, RZ, R12 ;  /* 0x000000ffff02b224 */ /* 0x002fca00078e000c */
[----:B--2---:R0:W2:Y:S02]  /*23bb0*/  @!P3 LDG.E.U16 R4, desc[UR10][R2.64] ;  /* 0x0000000a0204b981 */ /* 0x0040a4000c1e1500 */
[----:B0-----:R-:W-:Y:S02]  /*23bc0*/  @!P3 IMAD.MOV.U32 R2, RZ, RZ, R7 ;  /* 0x000000ffff02b224 */ /* 0x001fe400078e0007 */
[----:B------:R-:W-:-:S05]  /*23bd0*/  @!P3 IMAD.MOV.U32 R3, RZ, RZ, R15 ;  /* 0x000000ffff03b224 */ /* 0x000fca00078e000f */
[----:B------:R4:W2:Y:S04]  /*23be0*/  @!P3 LDG.E.U16 R6, desc[UR10][R2.64] ;  /* 0x0000000a0206b981 */ /* 0x0008a8000c1e1500 */
[----:B---3--:R0:W-:Y:S04]  /*23bf0*/  STL [R1+0x14], R9 ;  /* 0x0000140901007387 */ /* 0x0081e80000100800 */
[----:B------:R-:W3:Y:S01]  /*23c00*/  LDL R12, [R1+0x4f0] ;  /* 0x0004f000010c7983 */ /* 0x000ee20000100800 */
[----:B----4-:R-:W-:Y:S02]  /*23c10*/  @!P3 IMAD.MOV.U32 R2, RZ, RZ, R11 ;  /* 0x000000ffff02b224 */ /* 0x010fe400078e000b */
[----:B------:R-:W-:Y:S01]  /*23c20*/  @!P3 IMAD.MOV.U32 R3, RZ, RZ, R14 ;  /* 0x000000ffff03b224 */ /* 0x000fe200078e000e */
[----:B0-----:R-:W4:Y:S04]  /*23c30*/  LDL R9, [R1+0x514] ;  /* 0x0005140001097983 */ /* 0x001f280000100800 */
[----:B------:R0:W3:Y:S04]  /*23c40*/  @!P3 LDG.E.U16 R10, desc[UR10][R2.64] ;  /* 0x0000000a020ab981 */ /* 0x0000e8000c1e1500 */
[----:B--2---:R1:W-:Y:S04]  /*23c50*/  STL [R1+0x10], R4 ;  /* 0x0000100401007387 */ /* 0x0043e80000100800 */
[----:B------:R-:W2:Y:S04]  /*23c60*/  LDL R7, [R1+0x4d0] ;  /* 0x0004d00001077983 */ /* 0x000ea80000100800 */
[----:B-1----:R-:W2:Y:S01]  /*23c70*/  LDL R4, [R1+0x4f4] ;  /* 0x0004f40001047983 */ /* 0x002ea20000100800 */
[----:B------:R-:W-:-:S03]  /*23c80*/  PRMT R8, RZ, 0x7610, R8 ;  /* 0x00007610ff087816 */ /* 0x000fc60000000008 */
[----:B------:R1:W-:Y:S04]  /*23c90*/  STL [R1+0xc], R6 ;  /* 0x00000c0601007387 */ /* 0x0003e80000100800 */
[----:B------:R-:W2:Y:S01]  /*23ca0*/  LDL R11, [R1+0x4b0] ;  /* 0x0004b000010b7983 */ /* 0x000ea20000100800 */
[----:B0-----:R-:W-:-:S03]  /*23cb0*/  @!P3 IMAD.MOV.U32 R3, RZ, RZ, R13 ;  /* 0x000000ffff03b224 */ /* 0x001fc600078e000d */
[----:B-1----:R-:W2:Y:S01]  /*23cc0*/  LDL R6, [R1+0x4d4] ;  /* 0x0004d40001067983 */ /* 0x002ea20000100800 */
[----:B----4-:R-:W-:-:S03]  /*23cd0*/  @!P3 IMAD.MOV.U32 R2, RZ, RZ, R9 ;  /* 0x000000ffff02b224 */ /* 0x010fc600078e0009 */
[----:B---3--:R0:W-:Y:S04]  /*23ce0*/  STL [R1+0x8], R10 ;  /* 0x0000080a01007387 */ /* 0x0081e80000100800 */
[----:B------:R1:W3:Y:S01]  /*23cf0*/  @!P3 LDG.E.U16 R8, desc[UR10][R2.64] ;  /* 0x0000000a0208b981 */ /* 0x0002e2000c1e1500 */
[----:B------:R-:W-:Y:S02]  /*23d00*/  PRMT R5, RZ, 0x7610, R5 ;  /* 0x00007610ff057816 */ /* 0x000fe40000000005 */
[----:B------:R-:W-:Y:S02]  /*23d10*/  PRMT R28, RZ, 0x7610, R28 ;  /* 0x00007610ff1c7816 */ /* 0x000fe4000000001c */
[----:B------:R-:W-:Y:S01]  /*23d20*/  PRMT R26, RZ, 0x7610, R26 ;  /* 0x00007610ff1a7816 */ /* 0x000fe2000000001a */
[----:B------:R-:W4:Y:S04]  /*23d30*/  LDL R9, [R1+0x490] ;  /* 0x0004900001097983 */ /* 0x000f280000100800 */
[----:B0-----:R-:W4:Y:S01]  /*23d40*/  LDL R10, [R1+0x4b4] ;  /* 0x0004b400010a7983 */ /* 0x001f220000100800 */
[----:B-1----:R-:W-:-:S02]  /*23d50*/  @!P3 IMAD.MOV.U32 R3, RZ, RZ, R12 ;  /* 0x000000ffff03b224 */ /* 0x002fc400078e000c */
[----:B--2---:R-:W-:-:S05]  /*23d60*/  @!P3 IMAD.MOV.U32 R2, RZ, RZ, R4 ;  /* 0x000000ffff02b224 */ /* 0x004fca00078e0004 */
[----:B------:R0:W2:Y:S02]  /*23d70*/  @!P3 LDG.E.U16 R5, desc[UR10][R2.64] ;  /* 0x0000000a0205b981 */ /* 0x0000a4000c1e1500 */
[----:B0-----:R-:W-:Y:S02]  /*23d80*/  @!P3 IMAD.MOV.U32 R3, RZ, RZ, R7 ;  /* 0x000000ffff03b224 */ /* 0x001fe400078e0007 */
[----:B------:R-:W-:-:S05]  /*23d90*/  @!P3 IMAD.MOV.U32 R2, RZ, RZ, R6 ;  /* 0x000000ffff02b224 */ /* 0x000fca00078e0006 */
[----:B------:R0:W2:Y:S04]  /*23da0*/  @!P3 LDG.E.U16 R28, desc[UR10][R2.64] ;  /* 0x0000000a021cb981 */ /* 0x0000a8000c1e1500 */
[----:B---3--:R1:W-:Y:S04]  /*23db0*/  STL [R1+0x4], R8 ;  /* 0x0000040801007387 */ /* 0x0083e80000100800 */
[----:B------:R-:W3:Y:S01]  /*23dc0*/  LDL R4, [R1+0x474] ;  /* 0x0004740001047983 */ /* 0x000ee20000100800 */
[----:B0-----:R-:W-:Y:S02]  /*23dd0*/  @!P3 IMAD.MOV.U32 R3, RZ, RZ, R11 ;  /* 0x000000ffff03b224 */ /* 0x001fe400078e000b */
[----:B----4-:R-:W-:Y:S01]  /*23de0*/  @!P3 IMAD.MOV.U32 R2, RZ, RZ, R10 ;  /* 0x000000ffff02b224 */ /* 0x010fe200078e000a */
[----:B-1----:R-:W4:Y:S04]  /*23df0*/  LDL R8, [R1+0x494] ;  /* 0x0004940001087983 */ /* 0x002f280000100800 */
[----:B------:R0:W3:Y:S04]  /*23e00*/  @!P3 LDG.E.U16 R26, desc[UR10][R2.64] ;  /* 0x0000000a021ab981 */ /* 0x0000e8000c1e1500 */
[----:B--2---:R1:W-:Y:S04]  /*23e10*/  STL [R1], R5 ;  /* 0x0000000501007387 */ /* 0x0043e80000100800 */
[----:B------:R-:W2:Y:S04]  /*23e20*/  LDL R7, [R1+0x450] ;  /* 0x0004500001077983 */ /* 0x000ea80000100800 */
[----:B------:R-:W2:Y:S04]  /*23e30*/  LDL R6, [R1+0x454] ;  /* 0x0004540001067983 */ /* 0x000ea80000100800 */
[----:B-1----:R-:W2:Y:S01]  /*23e40*/  LDL R5, [R1+0x470] ;  /* 0x0004700001057983 */ /* 0x002ea20000100800 */
[----:B0-----:R-:W-:-:S03]  /*23e50*/  @!P3 IMAD.MOV.U32 R3, RZ, RZ, R9 ;  /* 0x000000ffff03b224 */ /* 0x001fc600078e0009 */
[----:B------:R-:W-:Y:S01]  /*23e60*/  STL [R1+0x15a8], R28 ;  /* 0x0015a81c01007387 */ /* 0x000fe20000100800 */
[----:B------:R-:W-:Y:S01]  /*23e70*/  PRMT R24, RZ, 0x7610, R24 ;  /* 0x00007610ff187816 */ /* 0x000fe20000000018 */
[----:B----4-:R-:W-:Y:S02]  /*23e80*/  @!P3 IMAD.MOV.U32 R2, RZ, RZ, R8 ;  /* 0x000000ffff02b224 */ /* 0x010fe400078e0008 */
[----:B---3--:R-:W-:Y:S04]  /*23e90*/  STL [R1+0x15ac], R26 ;  /* 0x0015ac1a01007387 */ /* 0x008fe80000100800 */
[----:B------:R-:W3:Y:S04]  /*23ea0*/  LDL R9, [R1+0x430] ;  /* 0x0004300001097983 */ /* 0x000ee80000100800 */
[----:B------:R-:W4:Y:S04]  /*23eb0*/  LDL R8, [R1+0x434] ;  /* 0x0004340001087983 */ /* 0x000f280000100800 */
[----:B------:R0:W3:Y:S01]  /*23ec0*/  @!P3 LDG.E.U16 R24, desc[UR10][R2.64] ;  /* 0x0000000a0218b981 */ /* 0x0000e2000c1e1500 */
[----:B------:R-:W-:Y:S01]  /*23ed0*/  PRMT R22, RZ, 0x7610, R22 ;  /* 0x00007610ff167816 */ /* 0x000fe20000000016 */
[----:B0-----:R-:W-:Y:S01]  /*23ee0*/  @!P3 IMAD.MOV.U32 R2, RZ, RZ, R4 ;  /* 0x000000ffff02b224 */ /* 0x001fe200078e0004 */
[----:B------:R-:W-:Y:S01]  /*23ef0*/  PRMT R20, RZ, 0x7610, R20 ;  /* 0x00007610ff147816 */ /* 0x000fe20000000014 */
[----:B--2---:R-:W-:-:S05]  /*23f00*/  @!P3 IMAD.MOV.U32 R3, RZ, RZ, R5 ;  /* 0x000000ffff03b224 */ /* 0x004fca00078e0005 */
[----:B------:R0:W2:Y:S02]  /*23f10*/  @!P3 LDG.E.U16 R22, desc[UR10][R2.64] ;  /* 0x0000000a0216b981 */ /* 0x0000a4000c1e1500 */
[----:B0-----:R-:W-:Y:S02]  /*23f20*/  @!P3 IMAD.MOV.U32 R2, RZ, RZ, R6 ;  /* 0x000000ffff02b224 */ /* 0x001fe400078e0006 */
[----:B------:R-:W-:-:S05]  /*23f30*/  @!P3 IMAD.MOV.U32 R3, RZ, RZ, R7 ;  /* 0x000000ffff03b224 */ /* 0x000fca00078e0007 */
[----:B------:R4:W2:Y:S01]  /*23f40*/  @!P3 LDG.E.U16 R20, desc[UR10][R2.64] ;  /* 0x0000000a0214b981 */ /* 0x0008a2000c1e1500 */
[----:B------:R-:W-:Y:S01]  /*23f50*/  PRMT R18, RZ, 0x7610, R18 ;  /* 0x00007610ff127816 */ /* 0x000fe20000000012 */
[----:B----4-:R-:W-:Y:S02]  /*23f60*/  @!P3 IMAD.MOV.U32 R2, RZ, RZ, R8 ;  /* 0x000000ffff02b224 */ /* 0x010fe400078e0008 */
[----:B---3--:R-:W-:-:S05]  /*23f70*/  @!P3 IMAD.MOV.U32 R3, RZ, RZ, R9 ;  /* 0x000000ffff03b224 */ /* 0x008fca00078e0009 */
[----:B------:R0:W3:Y:S04]  /*23f80*/  @!P3 LDG.E.U16 R18, desc[UR10][R2.64] ;  /* 0x0000000a0212b981 */ /* 0x0000e8000c1e1500 */
[----:B------:R-:W-:Y:S04]  /*23f90*/  STL [R1+0x15b0], R24 ;  /* 0x0015b01801007387 */ /* 0x000fe80000100800 */
[----:B------:R-:W4:Y:S04]  /*23fa0*/  LDL R5, [R1+0x3d8] ;  /* 0x0003d80001057983 */ /* 0x000f280000100800 */
[----:B------:R-:W4:Y:S04]  /*23fb0*/  LDL R4, [R1+0x3dc] ;  /* 0x0003dc0001047983 */ /* 0x000f280000100800 */
[----:B--2---:R-:W-:Y:S04]  /*23fc0*/  STL [R1+0x15b4], R22 ;  /* 0x0015b41601007387 */ /* 0x004fe80000100800 */
[----:B------:R-:W2:Y:S04]  /*23fd0*/  LDL R11, [R1+0x3b8] ;  /* 0x0003b800010b7983 */ /* 0x000ea80000100800 */
[----:B------:R-:W2:Y:S04]  /*23fe0*/  LDL R10, [R1+0x3bc] ;  /* 0x0003bc00010a7983 */ /* 0x000ea80000100800 */
[----:B------:R-:W2:Y:S04]  /*23ff0*/  LDL R7, [R1+0x398] ;  /* 0x0003980001077983 */ /* 0x000ea80000100800 */
[----:B------:R-:W2:Y:S04]  /*24000*/  LDL R6, [R1+0x39c] ;  /* 0x00039c0001067983 */ /* 0x000ea80000100800 */
[----:B------:R1:W-:Y:S04]  /*24010*/  STL [R1+0x15b8], R20 ;  /* 0x0015b81401007387 */ /* 0x0003e80000100800 */
[----:B------:R-:W2:Y:S04]  /*24020*/  LDL R13, [R1+0x378] ;  /* 0x00037800010d7983 */ /* 0x000ea80000100800 */
[----:B------:R-:W2:Y:S01]  /*24030*/  LDL R12, [R1+0x37c] ;  /* 0x00037c00010c7983 */ /* 0x000ea20000100800 */
[----:B0-----:R-:W-:-:S02]  /*24040*/  PRMT R2, RZ, 0x7610, R2 ;  /* 0x00007610ff027816 */ /* 0x001fc40000000002 */
[----:B------:R-:W-:Y:S01]  /*24050*/  PRMT R3, RZ, 0x7610, R3 ;  /* 0x00007610ff037816 */ /* 0x000fe20000000003 */
[----:B---3--:R0:W-:Y:S04]  /*24060*/  STL [R1+0x15bc], R18 ;  /* 0x0015bc1201007387 */ /* 0x0081e80000100800 */
[----:B------:R-:W3:Y:S04]  /*24070*/  LDL R9, [R1+0x35c] ;  /* 0x00035c0001097983 */ /* 0x000ee80000100800 */
[----:B------:R-:W3:Y:S04]  /*24080*/  LDL R8, [R1+0xab4] ;  /* 0x000ab40001087983 */ /* 0x000ee80000100800 */
[----:B-1----:R-:W3:Y:S04]  /*24090*/  LDL R20, [R1+0x34c] ;  /* 0x00034c0001147983 */ /* 0x002ee80000100800 */
[----:B----4-:R2:W4:Y:S04]  /*240a0*/  @!P3 LDG.E.U16 R2, desc[UR10][R4.64] ;  /* 0x0000000a0402b981 */ /* 0x010528000c1e1500 */
[----:B------:R-:W4:Y:S04]  /*240b0*/  LDL R15, [R1+0xad8] ;  /* 0x000ad800010f7983 */ /* 0x000f280000100800 */
[----:B------:R-:W4:Y:S04]  /*240c0*/  LDL R14, [R1+0xb1c] ;  /* 0x000b1c00010e7983 */ /* 0x000f280000100800 */
[----:B------:R-:W4:Y:S04]  /*240d0*/  LDL R28, [R1+0x410] ;  /* 0x00041000011c7983 */ /* 0x000f280000100800 */
[----:B0-----:R-:W4:Y:S04]  /*240e0*/  LDL R18, [R1+0xad4] ;  /* 0x000ad40001127983 */ /* 0x001f280000100800 */
[----:B------:R-:W4:Y:S04]  /*240f0*/  LDL R26, [R1+0x414] ;  /* 0x00041400011a7983 */ /* 0x000f280000100800 */
[----:B------:R-:W4:Y:S04]  /*24100*/  LDL R24, [R1+0x3f0] ;  /* 0x0003f00001187983 */ /* 0x000f280000100800 */
[----:B------:R-:W4:Y:S01]  /*24110*/  LDL R22, [R1+0x3f4] ;  /* 0x0003f40001167983 */ /* 0x000f220000100800 */
[----:B--2---:R-:W-:-:S02]  /*24120*/  @!P3 IMAD.MOV.U32 R5, RZ, RZ, R11 ;  /* 0x000000ffff05b224 */ /* 0x004fc400078e000b */
[----:B------:R-:W-:Y:S01]  /*24130*/  @!P3 IMAD.MOV.U32 R4, RZ, RZ, R10 ;  /* 0x000000ffff04b224 */ /* 0x000fe200078e000a */
[----:B------:R-:W2:Y:S04]  /*24140*/  LDL R11, [R1+0xab8] ;  /* 0x000ab800010b7983 */ /* 0x000ea80000100800 */
[----:B------:R-:W2:Y:S04]  /*24150*/  LDL R10, [R1+0xaf4] ;  /* 0x000af400010a7983 */ /* 0x000ea80000100800 */
[----:B------:R0:W2:Y:S02]  /*24160*/  @!P3 LDG.E.U16 R3, desc[UR10][R4.64] ;  /* 0x0000000a0403b981 */ /* 0x0000a4000c1e1500 */
[----:B0-----:R-:W-:-:S06]  /*24170*/  PRMT R4, RZ, 0x7610, R4 ;  /* 0x00007610ff047816 */ /* 0x001fcc0000000004 */
[----:B------:R0:W2:Y:S02]  /*24180*/  @!P3 LDG.E.U16 R4, desc[UR10][R6.64] ;  /* 0x0000000a0604b981 */ /* 0x0000a4000c1e1500 */
[----:B0-----:R-:W-:Y:S02]  /*24190*/  @!P3 IMAD.MOV.U32 R6, RZ, RZ, R12 ;  /* 0x000000ffff06b224 */ /* 0x001fe400078e000c */
[----:B------:R-:W-:Y:S01]  /*241a0*/  @!P3 IMAD.MOV.U32 R7, RZ, RZ, R13 ;  /* 0x000000ffff07b224 */ /* 0x000fe200078e000d */
[----:B------:R-:W2:Y:S04]  /*241b0*/  LDL R12, [R1+0xb0c] ;  /* 0x000b0c00010c7983 */ /* 0x000ea80000100800 */
[----:B------:R-:W2:Y:S01]  /*241c0*/  LDL R13, [R1+0xaf8] ;  /* 0x000af800010d7983 */ /* 0x000ea20000100800 */
[----:B------:R-:W-:-:S06]  /*241d0*/  PRMT R5, RZ, 0x7610, R5 ;  /* 0x00007610ff057816 */ /* 0x000fcc0000000005 */
[----:B------:R0:W2:Y:S02]  /*241e0*/  @!P3 LDG.E.U16 R5, desc[UR10][R6.64] ;  /* 0x0000000a0605b981 */ /* 0x0000a4000c1e1500 */
[----:B0-----:R-:W-:Y:S02]  /*241f0*/  PRMT R6, RZ, 0x7610, R6 ;  /* 0x00007610ff067816 */ /* 0x001fe40000000006 */
[----:B------:R-:W-:-:S04]  /*24200*/  PRMT R7, RZ, 0x7610, R7 ;  /* 0x00007610ff077816 */ /* 0x000fc80000000007 */
[----:B---3--:R4:W3:Y:S02]  /*24210*/  @!P3 LDG.E.U16 R6, desc[UR10][R8.64] ;  /* 0x0000000a0806b981 */ /* 0x0088e4000c1e1500 */
[----:B----4-:R-:W-:Y:S02]  /*24220*/  @!P3 IMAD.MOV.U32 R8, RZ, RZ, R18 ;  /* 0x000000ffff08b224 */ /* 0x010fe400078e0012 */
[----:B------:R-:W-:Y:S01]  /*24230*/  @!P3 IMAD.MOV.U32 R9, RZ, RZ, R20 ;  /* 0x000000ffff09b224 */ /* 0x000fe200078e0014 */
[----:B------:R-:W-:Y:S01]  /*24240*/  PRMT R16, RZ, 0x7610, R16 ;  /* 0x00007610ff107816 */ /* 0x000fe20000000010 */
[----:B------:R-:W4:Y:S04]  /*24250*/  LDL R20, [R1+0x3b0] ;  /* 0x0003b00001147983 */ /* 0x000f280000100800 */
[----:B------:R0:W3:Y:S04]  /*24260*/  @!P3 LDG.E.U16 R7, desc[UR10][R8.64] ;  /* 0x0000000a0807b981 */ /* 0x0000e8000c1e1500 */
[----:B------:R-:W4:Y:S01]  /*24270*/  LDL R18, [R1+0x3b4] ;  /* 0x0003b40001127983 */ /* 0x000f220000100800 */
[----:B0-----:R-:W-:-:S02]  /*24280*/  PRMT R8, RZ, 0x7610, R8 ;  /* 0x00007610ff087816 */ /* 0x001fc40000000008 */
[----:B------:R-:W-:-:S04]  /*24290*/  PRMT R9, RZ, 0x7610, R9 ;  /* 0x00007610ff097816 */ /* 0x000fc80000000009 */
[----:B--2---:R0:W2:Y:S02]  /*242a0*/  @!P3 LDG.E.U16 R8, desc[UR10][R10.64] ;  /* 0x0000000a0a08b981 */ /* 0x0040a4000c1e1500 */
[----:B0-----:R-:W-:Y:S02]  /*242b0*/  @!P3 IMAD.MOV.U32 R10, RZ, RZ, R14 ;  /* 0x000000ffff0ab224 */ /* 0x001fe400078e000e */
[----:B------:R-:W-:Y:S01]  /*242c0*/  @!P3 IMAD.MOV.U32 R11, RZ, RZ, R15 ;  /* 0x000000ffff0bb224 */ /* 0x000fe200078e000f */
[----:B------:R-:W3:Y:S04]  /*242d0*/  LDL R14, [R1+0x3d4] ;  /* 0x0003d400010e7983 */ /* 0x000ee80000100800 */
[----:B------:R-:W3:Y:S04]  /*242e0*/  LDL R15, [R1+0x3d0] ;  /* 0x0003d000010f7983 */ /* 0x000ee80000100800 */
[----:B------:R0:W2:Y:S02]  /*242f0*/  @!P3 LDG.E.U16 R9, desc[UR10][R10.64] ;  /* 0x0000000a0a09b981 */ /* 0x0000a4000c1e1500 */
[----:B0-----:R-:W-:-:S06]  /*24300*/  PRMT R10, RZ, 0x7610, R10 ;  /* 0x00007610ff0a7816 */ /* 0x001fcc000000000a */
[----:B------:R0:W2:Y:S02]  /*24310*/  @!P3 LDG.E.U16 R10, desc[UR10][R12.64] ;  /* 0x0000000a0c0ab981 */ /* 0x0000a4000c1e1500 */
[----:B0-----:R-:W-:Y:S02]  /*24320*/  @!P3 IMAD.MOV.U32 R12, RZ, RZ, R26 ;  /* 0x000000ffff0cb224 */ /* 0x001fe400078e001a */
[----:B------:R-:W-:-:S05]  /*24330*/  @!P3 IMAD.MOV.U32 R13, RZ, RZ, R28 ;  /* 0x000000ffff0db224 */ /* 0x000fca00078e001c */
[----:B------:R0:W2:Y:S01]  /*24340*/  @!P3 LDG.E.U16 R16, desc[UR10][R12.64] ;  /* 0x0000000a0c10b981 */ /* 0x0000a2000c1e1500 */
[----:B------:R-:W-:Y:S01]  /*24350*/  PRMT R11, RZ, 0x7610, R11 ;  /* 0x00007610ff0b7816 */ /* 0x000fe2000000000b */
[----:B0-----:R-:W-:Y:S02]  /*24360*/  @!P3 IMAD.MOV.U32 R12, RZ, RZ, R22 ;  /* 0x000000ffff0cb224 */ /* 0x001fe400078e0016 */
[----:B------:R-:W-:-:S05]  /*24370*/  @!P3 IMAD.MOV.U32 R13, RZ, RZ, R24 ;  /* 0x000000ffff0db224 */ /* 0x000fca00078e0018 */
[----:B------:R0:W2:Y:S02]  /*24380*/  @!P3 LDG.E.U16 R11, desc[UR10][R12.64] ;  /* 0x0000000a0c0bb981 */ /* 0x0000a4000c1e1500 */
[----:B0-----:R-:W-:Y:S02]  /*24390*/  PRMT R12, RZ, 0x7610, R12 ;  /* 0x00007610ff0c7816 */ /* 0x001fe4000000000c */
[----:B------:R-:W-:-:S04]  /*243a0*/  PRMT R13, RZ, 0x7610, R13 ;  /* 0x00007610ff0d7816 */ /* 0x000fc8000000000d */
[----:B---3--:R4:W3:Y:S02]  /*243b0*/  @!P3 LDG.E.U16 R12, desc[UR10][R14.64] ;  /* 0x0000000a0e0cb981 */ /* 0x0088e4000c1e1500 */
[----:B----4-:R-:W-:Y:S02]  /*243c0*/  @!P3 IMAD.MOV.U32 R14, RZ, RZ, R18 ;  /* 0x000000ffff0eb224 */ /* 0x010fe400078e0012 */
[----:B------:R-:W-:-:S05]  /*243d0*/  @!P3 IMAD.MOV.U32 R15, RZ, RZ, R20 ;  /* 0x000000ffff0fb224 */ /* 0x000fca00078e0014 */
[----:B------:R-:W4:Y:S04]  /*243e0*/  @!P3 LDG.E.U16 R13, desc[UR10][R14.64] ;  /* 0x0000000a0e0db981 */ /* 0x000f28000c1e1500 */
[----:B--2---:R0:W-:Y:S04]  /*243f0*/  STL [R1+0x15c0], R16 ;  /* 0x0015c01001007387 */ /* 0x0041e80000100800 */
[----:B0-----:R-:W2:Y:S04]  /*24400*/  LDL R16, [R1+0x394] ;  /* 0x0003940001107983 */ /* 0x001ea80000100800 */
[----:B------:R0:W-:Y:S04]  /*24410*/  STL [R1+0x15c4], R11 ;  /* 0x0015c40b01007387 */ /* 0x0001e80000100800 */
[----:B------:R-:W2:Y:S04]  /*24420*/  LDL R28, [R1+0x370] ;  /* 0x00037000011c7983 */ /* 0x000ea80000100800 */
[----:B------:R-:W2:Y:S04]  /*24430*/  LDL R26, [R1+0x374] ;  /* 0x00037400011a7983 */ /* 0x000ea80000100800 */
[----:B0-----:R-:W2:Y:S04]  /*24440*/  LDL R11, [R1+0x390] ;  /* 0x00039000010b7983 */ /* 0x001ea80000100800 */
[----:B---3--:R0:W-:Y:S04]  /*24450*/  STL [R1+0x15c8], R12 ;  /* 0x0015c80c01007387 */ /* 0x0081e80000100800 */
[----:B------:R-:W3:Y:S04]  /*24460*/  LDL R24, [R1+0x358] ;  /* 0x0003580001187983 */ /* 0x000ee80000100800 */
[----:B------:R-:W3:Y:S04]  /*24470*/  LDL R22, [R1+0xabc] ;  /* 0x000abc0001167983 */ /* 0x000ee80000100800 */
[----:B------:R-:W3:Y:S04]  /*24480*/  LDL R20, [R1+0x348] ;  /* 0x0003480001147983 */ /* 0x000ee80000100800 */
[----:B------:R-:W3:Y:S04]  /*24490*/  LDL R18, [R1+0xadc] ;  /* 0x000adc0001127983 */ /* 0x000ee80000100800 */
[----:B----4-:R1:W-:Y:S01]  /*244a0*/  STL [R1+0x15cc], R13 ;  /* 0x0015cc0d01007387 */ /* 0x0103e20000100800 */
[----:B------:R-:W-:-:S02]  /*244b0*/  PRMT R17, RZ, 0x7610, R17 ;  /* 0x00007610ff117816 */ /* 0x000fc40000000011 */
[----:B------:R-:W-:Y:S02]  /*244c0*/  PRMT R19, RZ, 0x7610, R19 ;  /* 0x00007610ff137816 */ /* 0x000fe40000000013 */
[----:B------:R-:W-:Y:S02]  /*244d0*/  PRMT R21, RZ, 0x7610, R21 ;  /* 0x00007610ff157816 */ /* 0x000fe40000000015 */
[----:B------:R-:W-:Y:S02]  /*244e0*/  PRMT R23, RZ, 0x7610, R23 ;  /* 0x00007610ff177816 */ /* 0x000fe40000000017 */
[----:B------:R-:W-:Y:S01]  /*244f0*/  PRMT R25, RZ, 0x7610, R25 ;  /* 0x00007610ff197816 */ /* 0x000fe20000000019 */
[----:B0-----:R-:W4:Y:S04]  /*24500*/  LDL R12, [R1+0xae0] ;  /* 0x000ae000010c7983 */ /* 0x001f280000100800 */
[----:B-1----:R-:W4:Y:S01]  /*24510*/  LDL R13, [R1+0xafc] ;  /* 0x000afc00010d7983 */ /* 0x002f220000100800 */
[----:B--2---:R-:W-:-:S03]  /*24520*/  @!P3 IMAD.MOV.U32 R14, RZ, RZ, R16 ;  /* 0x000000ffff0eb224 */ /* 0x004fc600078e0010 */
[----:B------:R-:W2:Y:S01]  /*24530*/  LDL R16, [R1+0xac0] ;  /* 0x000ac00001107983 */ /* 0x000ea20000100800 */
[----:B------:R-:W-:-:S03]  /*24540*/  @!P3 IMAD.MOV.U32 R15, RZ, RZ, R11 ;  /* 0x000000ffff0fb224 */ /* 0x000fc600078e000b */
[----:B------:R-:W2:Y:S04]  /*24550*/  LDL R11, [R1+0xb18] ;  /* 0x000b1800010b7983 */ /* 0x000ea80000100800 */
[----:B------:R0:W2:Y:S02]  /*24560*/  @!P3 LDG.E.U16 R17, desc[UR10][R14.64] ;  /* 0x0000000a0e11b981 */ /* 0x0000a4000c1e1500 */
[----:B0-----:R-:W-:Y:S02]  /*24570*/  @!P3 IMAD.MOV.U32 R14, RZ, RZ, R26 ;  /* 0x000000ffff0eb224 */ /* 0x001fe400078e001a */
[----:B------:R-:W-:-:S05]  /*24580*/  @!P3 IMAD.MOV.U32 R15, RZ, RZ, R28 ;  /* 0x000000ffff0fb224 */ /* 0x000fca00078e001c */
[----:B------:R3:W2:Y:S02]  /*24590*/  @!P3 LDG.E.U16 R19, desc[UR10][R14.64] ;  /* 0x0000000a0e13b981 */ /* 0x0006a4000c1e1500 */
[----:B---3--:R-:W-:Y:S02]  /*245a0*/  @!P3 IMAD.MOV.U32 R15, RZ, RZ, R24 ;  /* 0x000000ffff0fb224 */ /* 0x008fe400078e0018 */
[----:B------:R-:W-:-:S05]  /*245b0*/  @!P3 IMAD.MOV.U32 R14, RZ, RZ, R22 ;  /* 0x000000ffff0eb224 */ /* 0x000fca00078e0016 */
[----:B------:R0:W3:Y:S02]  /*245c0*/  @!P3 LDG.E.U16 R21, desc[UR10][R14.64] ;  /* 0x0000000a0e15b981 */ /* 0x0000e4000c1e1500 */
[----:B0-----:R-:W-:Y:S02]  /*245d0*/  @!P3 IMAD.MOV.U32 R14, RZ, RZ, R18 ;  /* 0x000000ffff0eb224 */ /* 0x001fe400078e0012 */
[----:B------:R-:W-:-:S05]  /*245e0*/  @!P3 IMAD.MOV.U32 R15, RZ, RZ, R20 ;  /* 0x000000ffff0fb224 */ /* 0x000fca00078e0014 */
[----:B------:R4:W3:Y:S02]  /*245f0*/  @!P3 LDG.E.U16 R23, desc[UR10][R14.64] ;  /* 0x0000000a0e17b981 */ /* 0x0008e4000c1e1500 */
[----:B----4-:R-:W-:Y:S02]  /*24600*/  @!P3 IMAD.MOV.U32 R14, RZ, RZ, R13 ;  /* 0x000000ffff0eb224 */ /* 0x010fe400078e000d */
[----:B--2---:R-:W-:-:S05]  /*24610*/  @!P3 IMAD.MOV.U32 R15, RZ, RZ, R16 ;  /* 0x000000ffff0fb224 */ /* 0x004fca00078e0010 */
[----:B------:R0:W2:Y:S04]  /*24620*/  @!P3 LDG.E.U16 R25, desc[UR10][R14.64] ;  /* 0x0000000a0e19b981 */ /* 0x0000a8000c1e1500 */
[----:B------:R-:W-:Y:S01]  /*24630*/  STL [R1+0x15d0], R17 ;  /* 0x0015d01101007387 */ /* 0x000fe20000100800 */
[----:B0-----:R-:W-:Y:S02]  /*24640*/  @!P3 IMAD.MOV.U32 R15, RZ, RZ, R12 ;  /* 0x000000ffff0fb224 */ /* 0x001fe400078e000c */
[----:B------:R-:W-:Y:S01]  /*24650*/  @!P3 IMAD.MOV.U32 R14, RZ, RZ, R11 ;  /* 0x000000ffff0eb224 */ /* 0x000fe200078e000b */
[----:B------:R-:W-:-:S06]  /*24660*/  PRMT R27, RZ, 0x7610, R27 ;  /* 0x00007610ff1b7816 */ /* 0x000fcc000000001b */
[----:B------:R0:W4:Y:S04]  /*24670*/  @!P3 LDG.E.U16 R27, desc[UR10][R14.64] ;  /* 0x0000000a0e1bb981 */ /* 0x000128000c1e1500 */
[----:B------:R-:W-:Y:S04]  /*24680*/  STL [R1+0x15d4], R19 ;  /* 0x0015d41301007387 */ /* 0x000fe80000100800 */
[----:B---3--:R-:W-:Y:S04]  /*24690*/  STL [R1+0x15d8], R21 ;  /* 0x0015d81501007387 */ /* 0x008fe80000100800 */
[----:B------:R-:W-:Y:S04]  /*246a0*/  STL [R1+0x15dc], R23 ;  /* 0x0015dc1701007387 */ /* 0x000fe80000100800 */
[----:B--2---:R1:W-:Y:S04]  /*246b0*/  STL [R1+0x15e0], R25 ;  /* 0x0015e01901007387 */ /* 0x0043e80000100800 */
[----:B-1----:R-:W2:Y:S04]  /*246c0*/  LDL.LU R25, [R1+0xb4] ;  /* 0x0000b40001197983 */ /* 0x002ea80000300800 */
[----:B------:R-:W3:Y:S04]  /*246d0*/  LDL.LU R23, [R1+0xb0] ;  /* 0x0000b00001177983 */ /* 0x000ee80000300800 */
        /* <DEDUP_REMOVED lines=13> */
[----:B------:R-:W0:Y:S01]  /*247b0*/  LDL R15, [R1+0xb08] ;  /* 0x000b0800010f7983 */ /* 0x000e220000100800 */
[----:B------:R-:W-:Y:S01]  /*247c0*/  PRMT R29, RZ, 0x7610, R29 ;  /* 0x00007610ff1d7816 */ /* 0x000fe2000000001d */
[----:B0-----:R-:W-:-:S02]  /*247d0*/  @!P3 IMAD.MOV.U32 R14, RZ, RZ, R15 ;  /* 0x000000ffff0eb224 */ /* 0x001fc400078e000f */
[----:B------:R-:W-:-:S05]  /*247e0*/  @!P3 IMAD.MOV.U32 R15, RZ, RZ, R0 ;  /* 0x000000ffff0fb224 */ /* 0x000fca00078e0000 */
[----:B------:R-:W2:Y:S04]  /*247f0*/  @!P3 LDG.E.U16 R29, desc[UR10][R14.64] ;  /* 0x0000000a0e1db981 */ /* 0x000ea8000c1e1500 */
[----:B----4-:R0:W-:Y:S04]  /*24800*/  STL [R1+0x15e4], R27 ;  /* 0x0015e41b01007387 */ /* 0x0101e80000100800 */
[----:B0-----:R-:W4:Y:S04]  /*24810*/  LDL.LU R27, [R1+0xb8] ;  /* 0x0000b800011b7983 */ /* 0x001f280000300800 */
[----:B------:R0:W-:Y:S04]  /*24820*/  STL [R1+0xbb0], R0 ;  /* 0x000bb00001007387 */ /* 0x0001e80000100800 */
[----:B0-----:R-:W3:Y:S04]  /*24830*/  LDL R0, [R1+0xb28] ;  /* 0x000b280001007983 */ /* 0x001ee80000100800 */
[----:B--2---:R0:W-:Y:S04]  /*24840*/  STL [R1+0x15e8], R29 ;  /* 0x0015e81d01007387 */ /* 0x0041e80000100800 */
[----:B------:R-:W4:Y:S04]  /*24850*/  LDL R15, [R1+0xb24] ;  /* 0x000b2400010f7983 */ /* 0x000f280000100800 */
[----:B0-----:R-:W2:Y:S04]  /*24860*/  LDL.LU R29, [R1+0x6c] ;  /* 0x00006c00011d7983 */ /* 0x001ea80000300800 */
[----:B--2---:R0:W-:Y:S04]  /*24870*/  STL [R1+0x15ec], R29 ;  /* 0x0015ec1d01007387 */ /* 0x0041e80000100800 */
[----:B0-----:R-:W2:Y:S04]  /*24880*/  LDL.LU R29, [R1+0x70] ;  /* 0x00007000011d7983 */ /* 0x001ea80000300800 */
[----:B--2---:R0:W-:Y:S04]  /*24890*/  STL [R1+0x15f0], R29 ;  /* 0x0015f01d01007387 */ /* 0x0041e80000100800 */
[----:B0-----:R-:W2:Y:S04]  /*248a0*/  LDL.LU R29, [R1+0x74] ;  /* 0x00007400011d7983 */ /* 0x001ea80000300800 */
[----:B---3--:R-:W-:Y:S04]  /*248b0*/  STS.U16 [R0+UR5+0x1bc00], R2 ;  /* 0x01bc000200007988 */ /* 0x008fe80008000405 */
        /* <DEDUP_REMOVED lines=8> */
[----:B----4-:R-:W-:Y:S04]  /*24940*/  STS.U16 [R15+UR5+0x600], R27 ;  /* 0x0006001b0f007988 */ /* 0x010fe80008000405 */
        /* <DEDUP_REMOVED lines=8> */
[----:B--2---:R0:W-:Y:S04]  /*249d0*/  STL [R1+0x15f4], R29 ;  /* 0x0015f41d01007387 */ /* 0x0041e80000100800 */
        /* <DEDUP_REMOVED lines=11> */
[----:B------:R1:W-:Y:S04]  /*24a90*/  STS.U16 [R15+UR5+0x5600], R18 ;  /* 0x005600120f007988 */ /* 0x0003e80008000405 */
[----:B------:R1:W-:Y:S04]  /*24aa0*/  STS.U16 [R15+UR5+0x5e00], R20 ;  /* 0x005e00140f007988 */ /* 0x0003e80008000405 */
[----:B------:R1:W-:Y:S04]  /*24ab0*/  STS.U16 [R15+UR5+0x6600], R22 ;  /* 0x006600160f007988 */ /* 0x0003e80008000405 */
[----:B------:R1:W-:Y:S04]  /*24ac0*/  STS.U16 [R15+UR5+0x6e00], R24 ;  /* 0x006e00180f007988 */ /* 0x0003e80008000405 */
[----:B------:R1:W-:Y:S04]  /*24ad0*/  STS.U16 [R15+UR5+0x7600], R26 ;  /* 0x0076001a0f007988 */ /* 0x0003e80008000405 */
[----:B0-----:R-:W4:Y:S04]  /*24ae0*/  LDL.LU R16, [R1+0x44] ;  /* 0x0000440001107983 */ /* 0x001f280000300800 */
[----:B-1----:R-:W4:Y:S04]  /*24af0*/  LDL.LU R18, [R1+0x40] ;  /* 0x0000400001127983 */ /* 0x002f280000300800 */
[----:B------:R-:W4:Y:S04]  /*24b00*/  LDL.LU R20, [R1+0x3c] ;  /* 0x00003c0001147983 */ /* 0x000f280000300800 */
[----:B------:R-:W4:Y:S04]  /*24b10*/  LDL.LU R22, [R1+0x38] ;  /* 0x0000380001167983 */ /* 0x000f280000300800 */
[----:B------:R-:W4:Y:S04]  /*24b20*/  LDL.LU R24, [R1+0x34] ;  /* 0x0000340001187983 */ /* 0x000f280000300800 */
[----:B------:R0:W-:Y:S04]  /*24b30*/  STS.U16 [R15+UR5+0x7e00], R28 ;  /* 0x007e001c0f007988 */ /* 0x0001e80008000405 */
[----:B------:R-:W4:Y:S04]  /*24b40*/  LDL.LU R26, [R1+0x30] ;  /* 0x00003000011a7983 */ /* 0x000f280000300800 */
        /* <DEDUP_REMOVED lines=11> */
[----:B------:R-:W4:Y:S04]  /*24c00*/  LDL.LU R0, [R1] ;  /* 0x0000000001007983 */ /* 0x000f280000300800 */
[----:B--2---:R0:W-:Y:S04]  /*24c10*/  STS.U16 [R15+UR5+0x8600], R29 ;  /* 0x0086001d0f007988 */ /* 0x0041e80008000405 */
[----:B0-----:R-:W2:Y:S04]  /*24c20*/  LDL.LU R29, [R1+0x15f4] ;  /* 0x0015f400011d7983 */ /* 0x001ea80000300800 */
[----:B--2---:R0:W-:Y:S04]  /*24c30*/  STS.U16 [R15+UR5+0x8e00], R29 ;  /* 0x008e001d0f007988 */ /* 0x0041e80008000405 */
[----:B0-----:R-:W2:Y:S04]  /*24c40*/  LDL.LU R29, [R1+0x15f0] ;  /* 0x0015f000011d7983 */ /* 0x001ea80000300800 */
[----:B--2---:R0:W-:Y:S04]  /*24c50*/  STS.U16 [R15+UR5+0x9600], R29 ;  /* 0x0096001d0f007988 */ /* 0x0041e80008000405 */
[----:B0-----:R-:W2:Y:S04]  /*24c60*/  LDL.LU R29, [R1+0x15ec] ;  /* 0x0015ec00011d7983 */ /* 0x001ea80000300800 */
[----:B--2---:R0:W-:Y:S04]  /*24c70*/  STS.U16 [R15+UR5+0x9e00], R29 ;  /* 0x009e001d0f007988 */ /* 0x0041e80008000405 */
[----:B---3--:R1:W-:Y:S04]  /*24c80*/  STS.U16 [R15+UR5+0xa600], R27 ;  /* 0x00a6001b0f007988 */ /* 0x0083e80008000405 */
[----:B----4-:R2:W-:Y:S04]  /*24c90*/  STS.U16 [R15+UR5+0xae00], R25 ;  /* 0x00ae00190f007988 */ /* 0x0105e80008000405 */
[----:B------:R3:W-:Y:S04]  /*24ca0*/  STS.U16 [R15+UR5+0xb600], R23 ;  /* 0x00b600170f007988 */ /* 0x0007e80008000405 */
[----:B------:R4:W-:Y:S04]  /*24cb0*/  STS.U16 [R15+UR5+0xbe00], R21 ;  /* 0x00be00150f007988 */ /* 0x0009e80008000405 */
[----:B------:R4:W-:Y:S04]  /*24cc0*/  STS.U16 [R15+UR5+0xc600], R19 ;  /* 0x00c600130f007988 */ /* 0x0009e80008000405 */
[----:B0-----:R-:W4:Y:S04]  /*24cd0*/  LDL.LU R29, [R1+0x15e8] ;  /* 0x0015e800011d7983 */ /* 0x001f280000300800 */
[----:B-1----:R-:W4:Y:S04]  /*24ce0*/  LDL.LU R27, [R1+0x15e4] ;  /* 0x0015e400011b7983 */ /* 0x002f280000300800 */
[----:B--2---:R-:W2:Y:S04]  /*24cf0*/  LDL.LU R25, [R1+0x15e0] ;  /* 0x0015e00001197983 */ /* 0x004ea80000300800 */
[----:B---3--:R-:W3:Y:S04]  /*24d00*/  LDL.LU R23, [R1+0x15dc] ;  /* 0x0015dc0001177983 */ /* 0x008ee80000300800 */
[----:B----4-:R-:W4:Y:S04]  /*24d10*/  LDL.LU R21, [R1+0x15d8] ;  /* 0x0015d80001157983 */ /* 0x010f280000300800 */
[----:B------:R-:W2:Y:S04]  /*24d20*/  LDL.LU R19, [R1+0x15d4] ;  /* 0x0015d40001137983 */ /* 0x000ea80000300800 */
[----:B------:R0:W-:Y:S04]  /*24d30*/  STS.U16 [R15+UR5+0xce00], R17 ;  /* 0x00ce00110f007988 */ /* 0x0001e80008000405 */
[----:B------:R1:W-:Y:S04]  /*24d40*/  STS.U16 [R15+UR5+0xd600], R13 ;  /* 0x00d6000d0f007988 */ /* 0x0003e80008000405 */
[----:B------:R1:W-:Y:S04]  /*24d50*/  STS.U16 [R15+UR5+0xde00], R12 ;  /* 0x00de000c0f007988 */ /* 0x0003e80008000405 */
[----:B------:R1:W-:Y:S04]  /*24d60*/  STS.U16 [R15+UR5+0xe600], R11 ;  /* 0x00e6000b0f007988 */ /* 0x0003e80008000405 */
[----:B------:R1:W-:Y:S04]  /*24d70*/  STS.U16 [R15+UR5+0xee00], R16 ;  /* 0x00ee00100f007988 */ /* 0x0003e80008000405 */
[----:B------:R1:W-:Y:S04]  /*24d80*/  STS.U16 [R15+UR5+0xf600], R18 ;  /* 0x00f600120f007988 */ /* 0x0003e80008000405 */
[----:B0-----:R-:W3:Y:S04]  /*24d90*/  LDL.LU R17, [R1+0x15d0] ;  /* 0x0015d00001117983 */ /* 0x001ee80000300800 */
[----:B-1----:R-:W4:Y:S04]  /*24da0*/  LDL.LU R13, [R1+0x15cc] ;  /* 0x0015cc00010d7983 */ /* 0x002f280000300800 */
[----:B------:R-:W2:Y:S04]  /*24db0*/  LDL.LU R12, [R1+0x15c8] ;  /* 0x0015c800010c7983 */ /* 0x000ea80000300800 */
[----:B------:R-:W3:Y:S04]  /*24dc0*/  LDL.LU R11, [R1+0x15c4] ;  /* 0x0015c400010b7983 */ /* 0x000ee80000300800 */
[----:B------:R-:W4:Y:S04]  /*24dd0*/  LDL.LU R16, [R1+0x15c0] ;  /* 0x0015c00001107983 */ /* 0x000f280000300800 */
[----:B------:R-:W2:Y:S04]  /*24de0*/  LDL.LU R18, [R1+0x15bc] ;  /* 0x0015bc0001127983 */ /* 0x000ea80000300800 */
        /* <DEDUP_REMOVED lines=20> */
[----:B------:R0:W-:Y:S04]  /*24f30*/  STS.U16 [R15+UR5+0x17600], R0 ;  /* 0x017600000f007988 */ /* 0x0001e80008000405 */
[----:B0-----:R-:W2:Y:S04]  /*24f40*/  LDL R0, [R1+0x150] ;  /* 0x0001500001007983 */ /* 0x001ea80000100800 */
[----:B----4-:R0:W-:Y:S04]  /*24f50*/  STS.U16 [R15+UR5+0x17e00], R28 ;  /* 0x017e001c0f007988 */ /* 0x0101e80008000405 */
[----:B0-----:R-:W4:Y:S04]  /*24f60*/  LDL R28, [R1+0x198] ;  /* 0x00019800011c7983 */ /* 0x001f280000100800 */
[----:B---3--:R-:W-:Y:S04]  /*24f70*/  STS.U16 [R15+UR5+0x18600], R26 ;  /* 0x0186001a0f007988 */ /* 0x008fe80008000405 */
[----:B--2---:R-:W-:Y:S04]  /*24f80*/  STS.U16 [R15+UR5+0x18e00], R24 ;  /* 0x018e00180f007988 */ /* 0x004fe80008000405 */
[----:B------:R-:W-:Y:S04]  /*24f90*/  STS.U16 [R15+UR5+0x19600], R22 ;  /* 0x019600160f007988 */ /* 0x000fe80008000405 */
[----:B------:R0:W-:Y:S04]  /*24fa0*/  STS.U16 [R15+UR5+0x19e00], R20 ;  /* 0x019e00140f007988 */ /* 0x0001e80008000405 */
        /* <DEDUP_REMOVED lines=11> */
[----:B------:R-:W-:Y:S01]  /*25060*/  STS.U16 [R15+UR5+0x1fe00], R29 ;  /* 0x01fe001d0f007988 */ /* 0x000fe20008000405 */
[----:B------:R-:W-:Y:S06]  /*25070*/  BAR.SYNC.DEFER_BLOCKING 0x0 ;  /* 0x0000000000007b1d */ /* 0x000fec0000010000 */
[----:B0-----:R-:W2:Y:S04]  /*25080*/  LDL R20, [R1+0x19c] ;  /* 0x00019c0001147983 */ /* 0x001ea80000100800 */
[----:B------:R-:W0:Y:S04]  /*25090*/  LDSM.16.M88.4 R8, [R0+UR5] ;  /* 0x000000050008783b */ /* 0x000e280008000200 */
[----:B------:R-:W1:Y:S04]  /*250a0*/  LDSM.16.M88.4 R4, [R0+UR5+0x4000] ;  /* 0x004000050004783b */ /* 0x000e680008000200 */
[----:B------:R-:W3:Y:S04]  /*250b0*/  LDSM.16.M88.4 R12, [R0+UR5+0x8000] ;  /* 0x00800005000c783b */ /* 0x000ee80008000200 */
[----:B------:R-:W-:Y:S04]  /*250c0*/  LDSM.16.M88.4 R24, [R0+UR5+0x14000] ;  /* 0x014000050018783b */ /* 0x000fe80008000200 */
[----:B----4-:R-:W-:Y:S04]  /*250d0*/  STL [R1+0x1560], R28 ;  /* 0x0015601c01007387 */ /* 0x010fe80000100800 */
[----:B0-----:R-:W-:Y:S04]  /*250e0*/  STL.64 [R1+0x40], R8 ;  /* 0x0000400801007387 */ /* 0x001fe80000100a00 */
[----:B------:R-:W-:Y:S04]  /*250f0*/  STL.64 [R1+0x48], R10 ;  /* 0x0000480a01007387 */ /* 0x000fe80000100a00 */
[----:B-1----:R-:W-:Y:S04]  /*25100*/  STL.64 [R1+0x30], R4 ;  /* 0x0000300401007387 */ /* 0x002fe80000100a00 */
[----:B------:R-:W-:Y:S04]  /*25110*/  STL.64 [R1+0x38], R6 ;  /* 0x0000380601007387 */ /* 0x000fe80000100a00 */
[----:B------:R-:W0:Y:S04]  /*25120*/  LDSM.16.M88.4 R4, [R0+UR5+0x10000] ;  /* 0x010000050004783b */ /* 0x000e280008000200 */
[----:B------:R-:W1:Y:S04]  /*25130*/  LDSM.16.M88.4 R8, [R0+UR5+0xc000] ;  /* 0x00c000050008783b */ /* 0x000e680008000200 */
[----:B---3--:R-:W-:Y:S04]  /*25140*/  STL.64 [R1+0x20], R12 ;  /* 0x0000200c01007387 */ /* 0x008fe80000100a00 */
[----:B------:R-:W-:Y:S04]  /*25150*/  STL.64 [R1+0x28], R14 ;  /* 0x0000280e01007387 */ /* 0x000fe80000100a00 */
[----:B------:R-:W-:Y:S04]  /*25160*/  LDSM.16.MT88.4 R16, [R28+UR5+0x20000] ;  /* 0x020000051c10783b */ /* 0x000fe80008004200 */
[----:B--2---:R-:W-:Y:S04]  /*25170*/  LDSM.16.MT88.4 R12, [R20+UR5+0x20000] ;  /* 0x02000005140c783b */ /* 0x004fe80008004200 */
[----:B0-----:R-:W-:Y:S04]  /*25180*/  STL.64 [R1], R4 ;  /* 0x0000000401007387 */ /* 0x001fe80000100a00 */
[----:B-1----:R-:W-:Y:S04]  /*25190*/  STL.64 [R1+0x10], R8 ;  /* 0x0000100801007387 */ /* 0x002fe80000100a00 */
[----:B------:R-:W-:Y:S04]  /*251a0*/  STL.64 [R1+0x18], R10 ;  /* 0x0000180a01007387 */ /* 0x000fe80000100a00 */
[----:B------:R-:W-:Y:S01]  /*251b0*/  STL [R1+0x8], R6 ;  /* 0x0000080601007387 */ /* 0x000fe20000100800 */
[----:B------:R-:W-:-:S03]  /*251c0*/  IMAD.MOV.U32 R29, RZ, RZ, R7 ;  /* 0x000000ffff1d7224 */ /* 0x000fc600078e0007 */
[----:B------:R-:W-:Y:S04]  /*251d0*/  LDSM.16.M88.4 R8, [R0+UR5+0x1c000] ;  /* 0x01c000050008783b */ /* 0x000fe80008000200 */
[----:B------:R-:W0:Y:S04]  /*251e0*/  LDSM.16.M88.4 R4, [R0+UR5+0x18000] ;  /* 0x018000050004783b */ /* 0x000e280008000200 */
[----:B------:R-:W-:Y:S04]  /*251f0*/  STL [R1+0x14b8], R29 ;  /* 0x0014b81d01007387 */ /* 0x000fe80000100800 */
[----:B------:R-:W-:Y:S04]  /*25200*/  STL [R1+0x14f0], R26 ;  /* 0x0014f01a01007387 */ /* 0x000fe80000100800 */
[----:B------:R-:W-:Y:S04]  /*25210*/  STL [R1+0x14ec], R27 ;  /* 0x0014ec1b01007387 */ /* 0x000fe80000100800 */
[----:B------:R1:W-:Y:S04]  /*25220*/  STL.64 [R1+0x1580], R24 ;  /* 0x0015801801007387 */ /* 0x0003e80000100a00 */
[----:B-1----:R-:W2:Y:S04]  /*25230*/  LDL.LU.64 R24, [R1+0x40] ;  /* 0x0000400001187983 */ /* 0x002ea80000300a00 */
[----:B0-----:R-:W-:Y:S04]  /*25240*/  STL [R1+0x156c], R5 ;  /* 0x00156c0501007387 */ /* 0x001fe80000100800 */
[----:B------:R-:W-:Y:S04]  /*25250*/  STL [R1+0x1434], R6 ;  /* 0x0014340601007387 */ /* 0x000fe80000100800 */
[----:B------:R-:W-:Y:S04]  /*25260*/  STL [R1+0x1430], R7 ;  /* 0x0014300701007387 */ /* 0x000fe80000100800 */
[----:B------:R0:W-:Y:S04]  /*25270*/  STL [R1+0x1590], R4 ;  /* 0x0015900401007387 */ /* 0x0001e80000100800 */
[----:B0-----:R-:W3:Y:S04]  /*25280*/  LDL.LU.64 R4, [R1+0x20] ;  /* 0x0000200001047983 */ /* 0x001ee80000300a00 */
[----:B---3--:R0:W-:Y:S04]  /*25290*/  STL.64 [R1+0x15a0], R4 ;  /* 0x0015a00401007387 */ /* 0x0081e80000100a00 */
[----:B0-----:R-:W3:Y:S04]  /*252a0*/  LDL.LU.64 R4, [R1+0x30] ;  /* 0x0000300001047983 */ /* 0x001ee80000300a00 */
[----:B------:R-:W-:Y:S04]  /*252b0*/  STL.64 [R1+0x1558], R10 ;  /* 0x0015580a01007387 */ /* 0x000fe80000100a00 */
[----:B------:R0:W-:Y:S04]  /*252c0*/  STL.64 [R1+0x1550], R8 ;  /* 0x0015500801007387 */ /* 0x0001e80000100a00 */
[----:B0-----:R-:W3:Y:S04]  /*252d0*/  LDL.LU.64 R8, [R1+0x280] ;  /* 0x0002800001087983 */ /* 0x001ee80000300a00 */
[----:B------:R-:W3:Y:S04]  /*252e0*/  LDL.LU.64 R10, [R1+0x288] ;  /* 0x00028800010a7983 */ /* 0x000ee80000300a00 */
[----:B------:R0:W-:Y:S04]  /*252f0*/  STL [R1+0x1564], R20 ;  /* 0x0015641401007387 */ /* 0x0001e80000100800 */
[----:B0-----:R-:W2:Y:S04]  /*25300*/  LDL.LU.64 R20, [R1+0x290] ;  /* 0x0002900001147983 */ /* 0x001ea80000300a00 */
[----:B------:R-:W2:Y:S04]  /*25310*/  LDL.LU.64 R22, [R1+0x298] ;  /* 0x0002980001167983 */ /* 0x000ea80000300a00 */
[----:B------:R-:W-:Y:S04]  /*25320*/  STL.64 [R1+0x1548], R14 ;  /* 0x0015480e01007387 */ /* 0x000fe80000100a00 */
[----:B------:R0:W-:Y:S04]  /*25330*/  STL.64 [R1+0x1540], R12 ;  /* 0x0015400c01007387 */ /* 0x0001e80000100a00 */
[----:B0-----:R-:W4:Y:S04]  /*25340*/  LDL.LU.64 R12, [R1] ;  /* 0x00000000010c7983 */ /* 0x001f280000300a00 */
[----:B----4-:R0:W-:Y:S04]  /*25350*/  STL.64 [R1+0x1588], R12 ;  /* 0x0015880c01007387 */ /* 0x0101e80000100a00 */
[----:B0-----:R-:W4:Y:S01]  /*25360*/  LDL.LU.64 R12, [R1+0x10] ;  /* 0x00001000010c7983 */ /* 0x001f220000300a00 */
[C---:B---3--:R-:W-:Y:S06]  /*25370*/  HMMA.16816.F32 R8, R16.reuse, R4, R8 ;  /* 0x000000041008723c */ /* 0x048fec0000001808 */
[----:B------:R-:W-:Y:S01]  /*25380*/  IMAD.MOV.U32 R29, RZ, RZ, R4 ;  /* 0x000000ffff1d7224 */ /* 0x000fe200078e0004 */
[----:B----4-:R2:W-:Y:S02]  /*25390*/  STL.64 [R1+0x1598], R12 ;  /* 0x0015980c01007387 */ /* 0x0105e40000100a00 */
[----:B--2---:R-:W-:Y:S07]  /*253a0*/  HMMA.16816.F32 R12, R16, R24, R20 ;  /* 0x00000018100c723c */ /* 0x004fee0000001814 */
[----:B------:R-:W-:-:S02]  /*253b0*/  IMAD.MOV.U32 R22, RZ, RZ, R24 ;  /* 0x000000ffff167224 */ /* 0x000fc400078e0018 */
[----:B------:R-:W-:Y:S02]  /*253c0*/  IMAD.MOV.U32 R21, RZ, RZ, R25 ;  /* 0x000000ffff157224 */ /* 0x000fe400078e0019 */
[----:B------:R-:W-:-:S12]  /*253d0*/  IMAD.MOV.U32 R23, RZ, RZ, R5 ;  /* 0x000000ffff177224 */ /* 0x000fd800078e0005 */
[----:B------:R0:W-:Y:S04]  /*253e0*/  STL.64 [R1+0x130], R12 ;  /* 0x0001300c01007387 */ /* 0x0001e80000100a00 */
[----:B------:R1:W-:Y:S04]  /*253f0*/  STL.64 [R1+0x138], R14 ;  /* 0x0001380e01007387 */ /* 0x0003e80000100a00 */
[----:B0-----:R-:W2:Y:S04]  /*25400*/  LDL.LU.64 R12, [R1+0x270] ;  /* 0x00027000010c7983 */ /* 0x001ea80000300a00 */
[----:B-1----:R-:W2:Y:S04]  /*25410*/  LDL.LU.64 R14, [R1+0x278] ;  /* 0x00027800010e7983 */ /* 0x002ea80000300a00 */
[----:B------:R-:W3:Y:S04]  /*25420*/  LDL.LU.64 R24, [R1+0x260] ;  /* 0x0002600001187983 */ /* 0x000ee80000300a00 */
[----:B------:R-:W3:Y:S04]  /*25430*/  LDL.LU.64 R26, [R1+0x268] ;  /* 0x00026800011a7983 */ /* 0x000ee80000300a00 */
[----:B------:R-:W-:Y:S04]  /*25440*/  STL [R1+0x1568], R22 ;  /* 0x0015681601007387 */ /* 0x000fe80000100800 */
[----:B------:R-:W2:Y:S01]  /*25450*/  LDL.LU.64 R4, [R1+0x15a0] ;  /* 0x0015a00001047983 */ /* 0x000ea20000300a00 */
[----:B------:R-:W-:-:S02]  /*25460*/  IMAD.MOV.U32 R0, RZ, RZ, R11 ;  /* 0x000000ffff007224 */ /* 0x000fc400078e000b */
[----:B------:R-:W-:Y:S02]  /*25470*/  IMAD.MOV.U32 R2, RZ, RZ, R10 ;  /* 0x000000ffff027224 */ /* 0x000fe400078e000a */
[----:B------:R-:W-:Y:S01]  /*25480*/  IMAD.MOV.U32 R3, RZ, RZ, R9 ;  /* 0x000000ffff037224 */ /* 0x000fe200078e0009 */
[----:B------:R0:W-:Y:S04]  /*25490*/  STL [R1+0x120], R8 ;  /* 0x0001200801007387 */ /* 0x0001e80000100800 */
[----:B0-----:R-:W4:Y:S04]  /*254a0*/  LDL.LU.64 R8, [R1+0x250] ;  /* 0x0002500001087983 */ /* 0x001f280000300a00 */
[----:B------:R-:W4:Y:S04]  /*254b0*/  LDL.LU.64 R10, [R1+0x258] ;  /* 0x00025800010a7983 */ /* 0x000f280000300a00 */
[----:B------:R-:W-:Y:S04]  /*254c0*/  STL [R1+0x14e8], R0 ;  /* 0x0014e80001007387 */ /* 0x000fe80000100800 */
[----:B------:R-:W-:Y:S04]  /*254d0*/  STL [R1+0x14e4], R2 ;  /* 0x0014e40201007387 */ /* 0x000fe80000100800 */
[----:B------:R-:W-:Y:S01]  /*254e0*/  STL [R1+0x14e0], R3 ;  /* 0x0014e00301007387 */ /* 0x000fe20000100800 */
[----:B--2---:R-:W-:-:S15]  /*254f0*/  HMMA.16816.F32 R12, R16, R4, R12 ;  /* 0x00000004100c723c */ /* 0x004fde000000180c */
[----:B------:R-:W-:-:S08]  /*25500*/  NOP ;  /* 0x0000000000007918 */ /* 0x000fd00000000000 */
[----:B------:R0:W-:Y:S04]  /*25510*/  STL.64 [R1+0x110], R12 ;  /* 0x0001100c01007387 */ /* 0x0001e80000100a00 */
[----:B------:R-:W-:Y:S04]  /*25520*/  STL.64 [R1+0x118], R14 ;  /* 0x0001180e01007387 */ /* 0x000fe80000100a00 */
[----:B0-----:R-:W3:Y:S01]  /*25530*/  LDL.LU.64 R12, [R1+0x1598] ;  /* 0x00159800010c7983 */ /* 0x001ee20000300a00 */
[----:B------:R-:W-:Y:S02]  /*25540*/  IMAD.MOV.U32 R20, RZ, RZ, R4 ;  /* 0x000000ffff147224 */ /* 0x000fe400078e0004 */
[----:B------:R-:W-:Y:S01]  /*25550*/  IMAD.MOV.U32 R28, RZ, RZ, R5 ;  /* 0x000000ffff1c7224 */ /* 0x000fe200078e0005 */
[----:B------:R-:W2:Y:S01]  /*25560*/  LDL.LU R4, [R1+0x1590] ;  /* 0x0015900001047983 */ /* 0x000ea20000300800 */
[----:B---3--:R-:W-:Y:S06]  /*25570*/  HMMA.16816.F32 R24, R16, R12, R24 ;  /* 0x0000000c1018723c */ /* 0x008fec0000001818 */
[----:B------:R-:W-:-:S02]  /*25580*/  IMAD.MOV.U32 R22, RZ, RZ, R13 ;  /* 0x000000ffff167224 */ /* 0x000fc400078e000d */
[----:B------:R-:W-:Y:S02]  /*25590*/  IMAD.MOV.U32 R5, RZ, RZ, R12 ;  /* 0x000000ffff057224 */ /* 0x000fe400078e000c */
[----:B------:R-:W4:-:S13]  /*255a0*/  LDL.LU.64 R12, [R1+0x1588] ;  /* 0x00158800010c7983 */ /* 0x000f1a0000300a00 */
[----:B------:R0:W-:Y:S01]  /*255b0*/  STL [R1+0x100], R24 ;  /* 0x0001001801007387 */ /* 0x0001e20000100800 */
[----:B------:R-:W-:-:S03]  /*255c0*/  IMAD.MOV.U32 R0, RZ, RZ, R25 ;  /* 0x000000ffff007224 */ /* 0x000fc600078e0019 */
[----:B0-----:R-:W3:Y:S04]  /*255d0*/  LDL.LU.64 R24, [R1+0x1580] ;  /* 0x0015800001187983 */ /* 0x001ee80000300a00 */
[----:B------:R-:W-:Y:S04]  /*255e0*/  STL.64 [R1+0x1578], R22 ;  /* 0x0015781601007387 */ /* 0x000fe80000100a00 */
[----:B------:R0:W-:Y:S04]  /*255f0*/  STL.64 [R1+0x1570], R20 ;  /* 0x0015701401007387 */ /* 0x0001e80000100a00 */
[----:B0-----:R-:W3:Y:S04]  /*25600*/  LDL.LU.64 R20, [R1+0x240] ;  /* 0x0002400001147983 */ /* 0x001ee80000300a00 */
[----:B------:R-:W3:Y:S01]  /*25610*/  LDL.LU.64 R22, [R1+0x248] ;  /* 0x0002480001167983 */ /* 0x000ee20000300a00 */
[----:B------:R-:W-:-:S02]  /*25620*/  IMAD.MOV.U32 R3, RZ, RZ, R27 ;  /* 0x000000ffff037224 */ /* 0x000fc400078e001b */
[----:B------:R-:W-:-:S03]  /*25630*/  IMAD.MOV.U32 R2, RZ, RZ, R26 ;  /* 0x000000ffff027224 */ /* 0x000fc600078e001a */
[----:B------:R-:W-:Y:S04]  /*25640*/  STL [R1+0x14fc], R3 ;  /* 0x0014fc0301007387 */ /* 0x000fe80000100800 */
[----:B------:R-:W-:Y:S04]  /*25650*/  STL [R1+0x14f8], R2 ;  /* 0x0014f80201007387 */ /* 0x000fe80000100800 */
[----:B------:R-:W-:Y:S01]  /*25660*/  STL [R1+0x14f4], R0 ;  /* 0x0014f40001007387 */ /* 0x000fe20000100800 */
[----:B----4-:R-:W-:Y:S06]  /*25670*/  HMMA.16816.F32 R8, R16, R12, R8 ;  /* 0x0000000c1008723c */ /* 0x010fec0000001808 */
[----:B------:R-:W-:-:S02]  /*25680*/  IMAD.MOV.U32 R7, RZ, RZ, R12 ;  /* 0x000000ffff077224 */ /* 0x000fc400078e000c */
[----:B------:R-:W-:-:S15]  /*25690*/  IMAD.MOV.U32 R6, RZ, RZ, R13 ;  /* 0x000000ffff067224 */ /* 0x000fde00078e000d */
[----:B------:R0:W-:Y:S01]  /*256a0*/  STL.64 [R1+0xf0], R8 ;  /* 0x0000f00801007387 */ /* 0x0001e20000100a00 */
[----:B------:R-:W-:Y:S01]  /*256b0*/  IMAD.MOV.U32 R26, RZ, RZ, R10 ;  /* 0x000000ffff1a7224 */ /* 0x000fe200078e000a */
[----:B---3--:R-:W-:Y:S01]  /*256c0*/  HMMA.16816.F32 R20, R16, R24, R20 ;  /* 0x000000181014723c */ /* 0x008fe20000001814 */
[----:B------:R-:W-:Y:S01]  /*256d0*/  IMAD.MOV.U32 R27, RZ, RZ, R11 ;  /* 0x000000ffff1b7224 */ /* 0x000fe200078e000b */
[----:B0-----:R-:W2:Y:S04]  /*256e0*/  LDL.LU.64 R8, [R1+0x230] ;  /* 0x0002300001087983 */ /* 0x001ea80000300a00 */
[----:B------:R-:W2:Y:S04]  /*256f0*/  LDL.LU.64 R10, [R1+0x238] ;  /* 0x00023800010a7983 */ /* 0x000ea80000300a00 */
[----:B------:R-:W3:Y:S04]  /*25700*/  LDL.LU.64 R12, [R1+0x220] ;  /* 0x00022000010c7983 */ /* 0x000ee80000300a00 */
[----:B------:R-:W3:Y:S09]  /*25710*/  LDL.LU.64 R14, [R1+0x228] ;  /* 0x00022800010e7983 */ /* 0x000ef20000300a00 */
[----:B------:R0:W-:Y:S01]  /*25720*/  STL [R1+0xe0], R20 ;  /* 0x0000e01401007387 */ /* 0x0001e20000100800 */
[----:B------:R-:W-:-:S02]  /*25730*/  IMAD.MOV.U32 R2, RZ, RZ, R22 ;  /* 0x000000ffff027224 */ /* 0x000fc400078e0016 */
[----:B------:R-:W-:Y:S02]  /*25740*/  IMAD.MOV.U32 R0, RZ, RZ, R23 ;  /* 0x000000ffff007224 */ /* 0x000fe400078e0017 */
[----:B------:R-:W-:Y:S01]  /*25750*/  IMAD.MOV.U32 R3, RZ, RZ, R21 ;  /* 0x000000ffff037224 */ /* 0x000fe200078e0015 */
[----:B------:R-:W4:Y:S04]  /*25760*/  LDL.LU.64 R22, [R1+0x1578] ;  /* 0x0015780001167983 */ /* 0x000f280000300a00 */
[----:B0-----:R-:W3:Y:S04]  /*25770*/  LDL.LU.64 R20, [R1+0x1570] ;  /* 0x0015700001147983 */ /* 0x001ee80000300a00 */
[----:B------:R-:W-:Y:S04]  /*25780*/  STL.64 [R1+0x1508], R26 ;  /* 0x0015081a01007387 */ /* 0x000fe80000100a00 */
[----:B------:R0:W-:Y:S02]  /*25790*/  STL.64 [R1+0x1500], R24 ;  /* 0x0015001801007387 */ /* 0x0001e40000100a00 */
[----:B0-----:R-:W-:-:S02]  /*257a0*/  IMAD.MOV.U32 R24, RZ, RZ, R5 ;  /* 0x000000ffff187224 */ /* 0x001fc400078e0005 */
[----:B------:R-:W2:Y:S01]  /*257b0*/  LDL.LU R5, [R1+0x156c] ;  /* 0x00156c0001057983 */ /* 0x000ea20000300800 */
[----:B----4-:R-:W-:-:S03]  /*257c0*/  IMAD.MOV.U32 R25, RZ, RZ, R22 ;  /* 0x000000ffff197224 */ /* 0x010fc600078e0016 */
[----:B------:R-:W4:Y:S04]  /*257d0*/  LDL.LU R22, [R1+0x1568] ;  /* 0x0015680001167983 */ /* 0x000f280000300800 */
[----:B------:R3:W-:Y:S01]  /*257e0*/  STL.64 [R1+0x1518], R24 ;  /* 0x0015181801007387 */ /* 0x0007e20000100a00 */
[C---:B--2---:R-:W-:Y:S01]  /*257f0*/  HMMA.16816.F32 R8, R16.reuse, R4, R8 ;  /* 0x000000041008723c */ /* 0x044fe20000001808 */
[----:B---3--:R-:W-:Y:S02]  /*25800*/  IMAD.MOV.U32 R24, RZ, RZ, R20 ;  /* 0x000000ffff187224 */ /* 0x008fe400078e0014 */
[----:B------:R-:W-:Y:S01]  /*25810*/  IMAD.MOV.U32 R25, RZ, RZ, R28 ;  /* 0x000000ffff197224 */ /* 0x000fe200078e001c */
[----:B------:R-:W2:Y:S04]  /*25820*/  LDL.LU R20, [R1+0x1564] ;  /* 0x0015640001147983 */ /* 0x000ea80000300800 */
[----:B------:R-:W3:Y:S04]  /*25830*/  LDL.LU R28, [R1+0x1560] ;  /* 0x00156000011c7983 */ /* 0x000ee80000300800 */
[----:B------:R-:W-:Y:S11]  /*25840*/  STL.64 [R1+0x1530], R24 ;  /* 0x0015301801007387 */ /* 0x000ff60000100a00 */
[----:B------:R-:W-:Y:S04]  /*25850*/  STL.64 [R1+0xd0], R8 ;  /* 0x0000d00801007387 */ /* 0x000fe80000100a00 */
[----:B------:R0:W-:Y:S04]  /*25860*/  STL.64 [R1+0xd8], R10 ;  /* 0x0000d80a01007387 */ /* 0x0001e80000100a00 */
[----:B0-----:R-:W4:Y:S04]  /*25870*/  LDL.LU.64 R10, [R1+0x1558] ;  /* 0x00155800010a7983 */ /* 0x001f280000300a00 */
[----:B------:R-:W2:Y:S04]  /*25880*/  LDL.LU.64 R8, [R1+0x1550] ;  /* 0x0015500001087983 */ /* 0x000ea80000300a00 */
[----:B------:R-:W-:Y:S01]  /*25890*/  STL.64 [R1+0x1538], R4 ;  /* 0x0015380401007387 */ /* 0x000fe20000100a00 */
[----:B--2---:R-:W-:Y:S03]  /*258a0*/  HMMA.16816.F32 R16, R16, R8, R12 ;  /* 0x000000081010723c */ /* 0x004fe6000000180c */
[----:B------:R-:W2:Y:S04]  /*258b0*/  LDL.LU.64 R14, [R1+0x1548] ;  /* 0x00154800010e7983 */ /* 0x000ea80000300a00 */
[----:B------:R-:W2:Y:S04]  /*258c0*/  LDL.LU.64 R12, [R1+0x1540] ;  /* 0x00154000010c7983 */ /* 0x000ea80000300a00 */
[----:B----4-:R-:W-:Y:S04]  /*258d0*/  STL.64 [R1+0x14d8], R10 ;  /* 0x0014d80a01007387 */ /* 0x010fe80000100a00 */
[----:B------:R-:W-:Y:S08]  /*258e0*/  STL.64 [R1+0x14d0], R8 ;  /* 0x0014d00801007387 */ /* 0x000ff00000100a00 */
[----:B------:R-:W-:Y:S04]  /*258f0*/  STL.64 [R1+0xc0], R16 ;  /* 0x0000c01001007387 */ /* 0x000fe80000100a00 */
[----:B------:R-:W-:Y:S04]  /*25900*/  STL.64 [R1+0xc8], R18 ;  /* 0x0000c81201007387 */ /* 0x000fe80000100a00 */
[----:B---3--:R-:W0:Y:S04]  /*25910*/  LDSM.16.MT88.4 R16, [R28+UR5+0x20400] ;  /* 0x020400051c10783b */ /* 0x008e280008004200 */
[----:B0-----:R-:W-:Y:S04]  /*25920*/  STL.64 [R1+0x14c8], R18 ;  /* 0x0014c81201007387 */ /* 0x001fe80000100a00 */
[----:B------:R0:W-:Y:S04]  /*25930*/  STL.64 [R1+0x14c0], R16 ;  /* 0x0014c01001007387 */ /* 0x0001e80000100a00 */
[----:B------:R-:W3:Y:S01]  /*25940*/  LDL.LU.64 R4, [R1+0x200] ;  /* 0x0002000001047983 */ /* 0x000ee20000300a00 */
[----:B0-----:R-:W-:-:S02]  /*25950*/  IMAD.MOV.U32 R16, RZ, RZ, R7 ;  /* 0x000000ffff107224 */ /* 0x001fc400078e0007 */
[----:B------:R-:W-:Y:S02]  /*25960*/  IMAD.MOV.U32 R17, RZ, RZ, R6 ;  /* 0x000000ffff117224 */ /* 0x000fe400078e0006 */
[----:B------:R-:W3:Y:S04]  /*25970*/  LDL.LU.64 R6, [R1+0x208] ;  /* 0x0002080001067983 */ /* 0x000ee80000300a00 */
[----:B------:R0:W-:Y:S04]  /*25980*/  STL.64 [R1+0x1510], R16 ;  /* 0x0015101001007387 */ /* 0x0001e80000100a00 */
[----:B0-----:R-:W2:Y:S04]  /*25990*/  LDL.LU.64 R16, [R1+0x210] ;  /* 0x0002100001107983 */ /* 0x001ea80000300a00 */
[----:B------:R-:W2:Y:S01]  /*259a0*/  LDL.LU.64 R18, [R1+0x218] ;  /* 0x0002180001127983 */ /* 0x000ea20000300a00 */
[----:B------:R-:W-:-:S02]  /*259b0*/  IMAD.MOV.U32 R8, RZ, RZ, R22 ;  /* 0x000000ffff087224 */ /* 0x000fc400078e0016 */
[----:B------:R-:W-:Y:S02]  /*259c0*/  IMAD.MOV.U32 R9, RZ, RZ, R21 ;  /* 0x000000ffff097224 */ /* 0x000fe400078e0015 */
[----:B------:R-:W-:Y:S02]  /*259d0*/  IMAD.MOV.U32 R25, RZ, RZ, R23 ;  /* 0x000000ffff197224 */ /* 0x000fe400078e0017 */
[----:B------:R-:W0:Y:S03]  /*259e0*/  LDSM.16.MT88.4 R20, [R20+UR5+0x20400] ;  /* 0x020400051414783b */ /* 0x000e260008004200 */
[----:B--2---:R-:W-:-:S15]  /*259f0*/  HMMA.16816.F32 R8, R12, R8, R16 ;  /* 0x000000080c08723c */ /* 0x004fde0000001810 */
[----:B------:R-:W-:-:S08]  /*25a00*/  NOP ;  /* 0x0000000000007918 */ /* 0x000fd00000000000 */
[----:B------:R-:W-:Y:S04]  /*25a10*/  STL.64 [R1+0xb0], R8 ;  /* 0x0000b00801007387 */ /* 0x000fe80000100a00 */
[----:B------:R-:W-:Y:S04]  /*25a20*/  STL [R1+0xb8], R10 ;  /* 0x0000b80a01007387 */ /* 0x000fe80000100800 */
[----:B------:R-:W2:Y:S04]  /*25a30*/  LDL.LU.64 R16, [R1+0x1e0] ;  /* 0x0001e00001107983 */ /* 0x000ea80000300a00 */
[----:B------:R-:W4:Y:S01]  /*25a40*/  LDL.LU.64 R18, [R1+0x1e8] ;  /* 0x0001e80001127983 */ /* 0x000f220000300a00 */
[----:B------:R-:W-:-:S07]  /*25a50*/  IMAD.MOV.U32 R24, RZ, RZ, R29 ;  /* 0x000000ffff187224 */ /* 0x000fce00078e001d */
[----:B---3--:R-:W-:Y:S01]  /*25a60*/  HMMA.16816.F32 R24, R12, R24, R4 ;  /* 0x000000180c18723c */ /* 0x008fe20000001804 */
[----:B------:R-:W-:Y:S01]  /*25a70*/  IMAD.MOV.U32 R28, RZ, RZ, R11 ;  /* 0x000000ffff1c7224 */ /* 0x000fe200078e000b */
[----:B----4-:R-:W-:Y:S04]  /*25a80*/  STL.64 [R1+0x1528], R18 ;  /* 0x0015281201007387 */ /* 0x010fe80000100a00 */
[----:B--2---:R1:W-:Y:S04]  /*25a90*/  STL.64 [R1+0x1520], R16 ;  /* 0x0015201001007387 */ /* 0x0043e80000100a00 */
[----:B-1----:R-:W2:Y:S04]  /*25aa0*/  LDL.LU.64 R16, [R1+0x1f0] ;  /* 0x0001f00001107983 */ /* 0x002ea80000300a00 */
[----:B------:R-:W2:Y:S04]  /*25ab0*/  LDL.LU.64 R18, [R1+0x1f8] ;  /* 0x0001f80001127983 */ /* 0x000ea80000300a00 */
[----:B------:R-:W-:Y:S04]  /*25ac0*/  STL [R1+0x1438], R28 ;  /* 0x0014381c01007387 */ /* 0x000fe80000100800 */
[----:B------:R-:W3:Y:S04]  /*25ad0*/  LDL.LU.64 R8, [R1+0x1c0] ;  /* 0x0001c00001087983 */ /* 0x000ee80000300a00 */
[----:B------:R-:W3:Y:S04]  /*25ae0*/  LDL.LU.64 R10, [R1+0x1c8] ;  /* 0x0001c800010a7983 */ /* 0x000ee80000300a00 */
[----:B0-----:R-:W-:Y:S04]  /*25af0*/  STL.64 [R1+0x1420], R22 ;  /* 0x0014201601007387 */ /* 0x001fe80000100a00 */
[----:B------:R0:W-:Y:S04]  /*25b00*/  STL.64 [R1+0x1418], R20 ;  /* 0x0014181401007387 */ /* 0x0001e80000100a00 */
[----:B0-----:R-:W4:Y:S04]  /*25b10*/  LDL.LU.64 R20, [R1+0x1d0] ;  /* 0x0001d00001147983 */ /* 0x001f280000300a00 */
[----:B------:R-:W4:Y:S04]  /*25b20*/  LDL.LU.64 R22, [R1+0x1d8] ;  /* 0x0001d80001167983 */ /* 0x000f280000300a00 */
[----:B------:R-:W3:Y:S04]  /*25b30*/  LDL.LU.64 R4, [R1+0x1538] ;  /* 0x0015380001047983 */ /* 0x000ee80000300a00 */
[----:B------:R0:W-:Y:S04]  /*25b40*/  STL.64 [R1+0xa0], R24 ;  /* 0x0000a01801007387 */ /* 0x0001e80000100a00 */
[----:B0-----:R-:W2:Y:S01]  /*25b50*/  LDL.LU.64 R24, [R1+0x1530] ;  /* 0x0015300001187983 */ /* 0x001ea20000300a00 */
[----:B------:R-:W-:-:S02]  /*25b60*/  IMAD.MOV.U32 R6, RZ, RZ, R26 ;  /* 0x000000ffff067224 */ /* 0x000fc400078e001a */
[----:B------:R-:W-:-:S05]  /*25b70*/  IMAD.MOV.U32 R7, RZ, RZ, R27 ;  /* 0x000000ffff077224 */ /* 0x000fca00078e001b */
[----:B------:R-:W-:Y:S04]  /*25b80*/  STL [R1+0x1440], R7 ;  /* 0x0014400701007387 */ /* 0x000fe80000100800 */
[----:B------:R-:W-:Y:S01]  /*25b90*/  STL [R1+0x143c], R6 ;  /* 0x00143c0601007387 */ /* 0x000fe20000100800 */
[----:B--2---:R-:W-:Y:S03]  /*25ba0*/  HMMA.16816.F32 R24, R12, R24, R16 ;  /* 0x000000180c18723c */ /* 0x004fe60000001810 */
[----:B------:R-:W2:Y:S04]  /*25bb0*/  LDL.LU.64 R18, [R1+0x1528] ;  /* 0x0015280001127983 */ /* 0x000ea80000300a00 */
[----:B------:R-:W2:-:S15]  /*25bc0*/  LDL.LU.64 R16, [R1+0x1520] ;  /* 0x0015200001107983 */ /* 0x000e9e0000300a00 */
[----:B------:R-:W-:-:S01]  /*25bd0*/  NOP ;  /* 0x0000000000007918 */ /* 0x000fc20000000000 */
[----:B------:R0:W-:Y:S04]  /*25be0*/  STL.64 [R1+0x90], R24 ;  /* 0x0000901801007387 */ /* 0x0001e80000100a00 */
[----:B------:R2:W-:Y:S04]  /*25bf0*/  STL [R1+0x98], R26 ;  /* 0x0000981a01007387 */ /* 0x0005e80000100800 */
[----:B0-----:R-:W2:Y:S01]  /*25c00*/  LDL.LU.64 R24, [R1+0x1518] ;  /* 0x0015180001187983 */ /* 0x001ea20000300a00 */
[----:B------:R-:W-:-:S05]  /*25c10*/  IMAD.MOV.U32 R28, RZ, RZ, R27 ;  /* 0x000000ffff1c7224 */ /* 0x000fca00078e001b */
[----:B------:R-:W-:Y:S01]  /*25c20*/  STL [R1+0x1444], R28 ;  /* 0x0014441c01007387 */ /* 0x000fe20000100800 */
[----:B--2---:R-:W-:Y:S03]  /*25c30*/  HMMA.16816.F32 R24, R12, R24, R16 ;  /* 0x000000180c18723c */ /* 0x004fe60000001810 */
[----:B------:R-:W4:-:S15]  /*25c40*/  LDL.LU.64 R16, [R1+0x1510] ;  /* 0x0015100001107983 */ /* 0x000f1e0000300a00 */
[----:B------:R-:W-:-:S05]  /*25c50*/  NOP ;  /* 0x0000000000007918 */ /* 0x000fca0000000000 */
[----:B------:R0:W-:Y:S01]  /*25c60*/  STL.64 [R1+0x80], R24 ;  /* 0x0000801801007387 */ /* 0x0001e20000100a00 */
[----:B------:R-:W-:Y:S02]  /*25c70*/  IMAD.MOV.U32 R7, RZ, RZ, R26 ;  /* 0x000000ffff077224 */ /* 0x000fe400078e001a */
[----:B------:R-:W-:Y:S02]  /*25c80*/  IMAD.MOV.U32 R6, RZ, RZ, R27 ;  /* 0x000000ffff067224 */ /* 0x000fe400078e001b */
[----:B------:R-:W2:Y:S04]  /*25c90*/  LDL.LU.64 R26, [R1+0x1508] ;  /* 0x00150800011a7983 */ /* 0x000ea80000300a00 */
[----:B0-----:R-:W3:Y:S04]  /*25ca0*/  LDL.LU.64 R24, [R1+0x1500] ;  /* 0x0015000001187983 */ /* 0x001ee80000300a00 */
[----:B------:R-:W-:Y:S04]  /*25cb0*/  STL [R1+0x14b4], R6 ;  /* 0x0014b40601007387 */ /* 0x000fe80000100800 */
[----:B------:R-:W-:Y:S01]  /*25cc0*/  STL [R1+0x14b0], R7 ;  /* 0x0014b00701007387 */ /* 0x000fe20000100800 */
[C---:B----4-:R-:W-:Y:S06]  /*25cd0*/  HMMA.16816.F32 R16, R12.reuse, R16, R20 ;  /* 0x000000100c10723c */ /* 0x050fec0000001814 */
[----:B---3--:R-:W-:-:S15]  /*25ce0*/  HMMA.16816.F32 R8, R12, R24, R8 ;  /* 0x000000180c08723c */ /* 0x008fde0000001808 */
[----:B------:R-:W-:-:S02]  /*25cf0*/  NOP ;  /* 0x0000000000007918 */ /* 0x000fc40000000000 */
[----:B------:R-:W-:Y:S04]  /*25d00*/  STL.64 [R1+0x70], R16 ;  /* 0x0000701001007387 */ /* 0x000fe80000100a00 */
[----:B------:R-:W-:Y:S04]  /*25d10*/  STL [R1+0x78], R18 ;  /* 0x0000781201007387 */ /* 0x000fe80000100800 */
[----:B------:R-:W-:Y:S04]  /*25d20*/  STL [R1+0x64], R9 ;  /* 0x0000640901007387 */ /* 0x000fe80000100800 */
[----:B------:R-:W3:Y:S01]  /*25d30*/  LDL.LU R20, [R1+0xe0] ;  /* 0x0000e00001147983 */ /* 0x000ee20000300800 */
[----:B------:R-:W-:-:S02]  /*25d40*/  IMAD.MOV.U32 R22, RZ, RZ, R2 ;  /* 0x000000ffff167224 */ /* 0x000fc400078e0002 */
[----:B------:R-:W-:Y:S02]  /*25d50*/  IMAD.MOV.U32 R23, RZ, RZ, R0 ;  /* 0x000000ffff177224 */ /* 0x000fe400078e0000 */
[----:B------:R-:W-:Y:S02]  /*25d60*/  IMAD.MOV.U32 R21, RZ, RZ, R3 ;  /* 0x000000ffff157224 */ /* 0x000fe400078e0003 */
[----:B------:R-:W4:Y:S04]  /*25d70*/  LDL.LU R3, [R1+0x14fc] ;  /* 0x0014fc0001037983 */ /* 0x000f280000300800 */
[----:B------:R-:W4:Y:S04]  /*25d80*/  LDL.LU R2, [R1+0x14f8] ;  /* 0x0014f80001027983 */ /* 0x000f280000300800 */
[----:B------:R-:W4:Y:S04]  /*25d90*/  LDL.LU R0, [R1+0x14f4] ;  /* 0x0014f40001007983 */ /* 0x000f280000300800 */
[----:B------:R-:W-:Y:S04]  /*25da0*/  STL.64 [R1+0x1450], R22 ;  /* 0x0014501601007387 */ /* 0x000fe80000100a00 */
[----:B---3--:R0:W-:Y:S04]  /*25db0*/  STL.64 [R1+0x1448], R20 ;  /* 0x0014481401007387 */ /* 0x0081e80000100a00 */
[----:B0-----:R-:W3:Y:S04]  /*25dc0*/  LDL.LU R20, [R1+0xf0] ;  /* 0x0000f00001147983 */ /* 0x001ee80000300800 */
[----:B------:R-:W3:Y:S01]  /*25dd0*/  LDL.LU R21, [R1+0xf4] ;  /* 0x0000f40001157983 */ /* 0x000ee20000300800 */
[----:B--2---:R-:W-:-:S02]  /*25de0*/  IMAD.MOV.U32 R22, RZ, RZ, R26 ;  /* 0x000000ffff167224 */ /* 0x004fc400078e001a */
[----:B------:R-:W-:Y:S01]  /*25df0*/  IMAD.MOV.U32 R23, RZ, RZ, R27 ;  /* 0x000000ffff177224 */ /* 0x000fe200078e001b */
[----:B------:R-:W2:Y:S01]  /*25e00*/  LDL.LU R26, [R1+0x14f0] ;  /* 0x0014f000011a7983 */ /* 0x000ea20000300800 */
[----:B------:R-:W-:-:S03]  /*25e10*/  IMAD.MOV.U32 R29, RZ, RZ, R8 ;  /* 0x000000ffff1d7224 */ /* 0x000fc600078e0008 */
[----:B------:R-:W2:Y:S01]  /*25e20*/  LDL.LU R27, [R1+0x14ec] ;  /* 0x0014ec00011b7983 */ /* 0x000ea20000300800 */
[----:B------:R-:W-:Y:S02]  /*25e30*/  IMAD.MOV.U32 R6, RZ, RZ, R10 ;  /* 0x000000ffff067224 */ /* 0x000fe400078e000a */
[----:B------:R-:W-:Y:S01]  /*25e40*/  IMAD.MOV.U32 R7, RZ, RZ, R11 ;  /* 0x000000ffff077224 */ /* 0x000fe200078e000b */
[----:B------:R-:W4:Y:S04]  /*25e50*/  LDL.LU.64 R8, [R1+0x1b0] ;  /* 0x0001b00001087983 */ /* 0x000f280000300a00 */
[----:B------:R-:W4:Y:S04]  /*25e60*/  LDL.LU.64 R10, [R1+0x1b8] ;  /* 0x0001b800010a7983 */ /* 0x000f280000300a00 */
[----:B------:R0:W-:Y:S04]  /*25e70*/  STL.64 [R1+0x1460], R22 ;  /* 0x0014601601007387 */ /* 0x0001e80000100a00 */
[----:B---3--:R-:W-:Y:S04]  /*25e80*/  STL.64 [R1+0x1458], R20 ;  /* 0x0014581401007387 */ /* 0x008fe80000100a00 */
[----:B0-----:R-:W3:Y:S04]  /*25e90*/  LDL.LU.64 R22, [R1+0x18] ;  /* 0x0000180001167983 */ /* 0x001ee80000300a00 */
[----:B---3--:R0:W-:Y:S04]  /*25ea0*/  STL.64 [R1+0x1478], R22 ;  /* 0x0014781601007387 */ /* 0x0081e80000100a00 */
[----:B0-----:R-:W3:Y:S04]  /*25eb0*/  LDL.LU.64 R22, [R1+0x28] ;  /* 0x0000280001167983 */ /* 0x001ee80000300a00 */
[----:B---3--:R0:W-:Y:S04]  /*25ec0*/  STL.64 [R1+0x1490], R22 ;  /* 0x0014901601007387 */ /* 0x0081e80000100a00 */
[----:B0-----:R-:W3:Y:S04]  /*25ed0*/  LDL.LU.64 R22, [R1+0x38] ;  /* 0x0000380001167983 */ /* 0x001ee80000300a00 */
[----:B---3--:R0:W-:Y:S04]  /*25ee0*/  STL.64 [R1+0x14a8], R22 ;  /* 0x0014a81601007387 */ /* 0x0081e80000100a00 */
[----:B0-----:R-:W3:Y:S04]  /*25ef0*/  LDL.LU.64 R22, [R1+0x48] ;  /* 0x0000480001167983 */ /* 0x001ee80000300a00 */
[----:B------:R-:W4:Y:S04]  /*25f00*/  LDL R25, [R1+0x198] ;  /* 0x0001980001197983 */ /* 0x000f280000100800 */
[----:B--2---:R0:W-:Y:S01]  /*25f10*/  STL.64 [R1+0x1470], R26 ;  /* 0x0014701a01007387 */ /* 0x0041e20000100a00 */
[----:B------:R-:W-:-:S03]  /*25f20*/  IMAD.MOV.U32 R28, RZ, RZ, R19 ;  /* 0x000000ffff1c7224 */ /* 0x000fc600078e0013 */
[----:B----4-:R1:W-:Y:S04]  /*25f30*/  STL [R1+0x1468], R25 ;  /* 0x0014681901007387 */ /* 0x0103e80000100800 */
[----:B------:R-:W2:Y:S01]  /*25f40*/  LDL.LU R24, [R1+0x100] ;  /* 0x0001000001187983 */ /* 0x000ea20000300800 */
[----:B0-----:R-:W-:Y:S02]  /*25f50*/  IMAD.MOV.U32 R26, RZ, RZ, R2 ;  /* 0x000000ffff1a7224 */ /* 0x001fe400078e0002 */
[----:B------:R-:W-:Y:S02]  /*25f60*/  IMAD.MOV.U32 R27, RZ, RZ, R3 ;  /* 0x000000ffff1b7224 */ /* 0x000fe400078e0003 */
[----:B-1----:R-:W-:Y:S02]  /*25f70*/  IMAD.MOV.U32 R25, RZ, RZ, R0 ;  /* 0x000000ffff197224 */ /* 0x002fe400078e0000 */
[----:B------:R-:W4:Y:S04]  /*25f80*/  LDL.LU R0, [R1+0x14e8] ;  /* 0x0014e80001007983 */ /* 0x000f280000300800 */
[----:B------:R-:W3:Y:S04]  /*25f90*/  LDL.LU R2, [R1+0x14e4] ;  /* 0x0014e40001027983 */ /* 0x000ee80000300800 */
[----:B------:R-:W4:Y:S04]  /*25fa0*/  LDL.LU R3, [R1+0x14e0] ;  /* 0x0014e00001037983 */ /* 0x000f280000300800 */
[----:B------:R-:W4:Y:S04]  /*25fb0*/  LDL.LU.64 R16, [R1+0x1a0] ;  /* 0x0001a00001107983 */ /* 0x000f280000300a00 */
[----:B------:R-:W4:Y:S04]  /*25fc0*/  LDL.LU.64 R18, [R1+0x1a8] ;  /* 0x0001a80001127983 */ /* 0x000f280000300a00 */
[----:B------:R-:W-:Y:S01]  /*25fd0*/  STL.64 [R1+0x1488], R26 ;  /* 0x0014881a01007387 */ /* 0x000fe20000100a00 */
[----:B------:R-:W-:Y:S03]  /*25fe0*/  HMMA.16816.F32 R8, R12, R4, R8 ;  /* 0x000000040c08723c */ /* 0x000fe60000001808 */
[----:B--2---:R0:W-:Y:S04]  /*25ff0*/  STL.64 [R1+0x1480], R24 ;  /* 0x0014801801007387 */ /* 0x0041e80000100a00 */
[----:B0-----:R-:W2:Y:S04]  /*26000*/  LDL.LU R24, [R1+0x110] ;  /* 0x0001100001187983 */ /* 0x001ea80000300800 */
[----:B------:R-:W2:Y:S04]  /*26010*/  LDL.LU R25, [R1+0x114] ;  /* 0x0001140001197983 */ /* 0x000ea80000300800 */
[----:B------:R-:W3:Y:S04]  /*26020*/  LDL.LU R26, [R1+0x118] ;  /* 0x00011800011a7983 */ /* 0x000ee80000300800 */
[----:B------:R-:W3:Y:S05]  /*26030*/  LDL.LU R27, [R1+0x11c] ;  /* 0x00011c00011b7983 */ /* 0x000eea0000300800 */
[----:B------:R-:W-:Y:S01]  /*26040*/  IMAD.MOV.U32 R4, RZ, RZ, R8 ;  /* 0x000000ffff047224 */ /* 0x000fe200078e0008 */
[----:B---3--:R0:W-:Y:S04]  /*26050*/  STL.64 [R1+0x14a0], R26 ;  /* 0x0014a01a01007387 */ /* 0x0081e80000100a00 */
[----:B--2---:R1:W-:Y:S01]  /*26060*/  STL.64 [R1+0x1498], R24 ;  /* 0x0014981801007387 */ /* 0x0043e20000100a00 */
[----:B0-----:R-:W-:-:S02]  /*26070*/  IMAD.MOV.U32 R26, RZ, RZ, R2 ;  /* 0x000000ffff1a7224 */ /* 0x001fc400078e0002 */
[----:B----4-:R-:W-:Y:S01]  /*26080*/  IMAD.MOV.U32 R27, RZ, RZ, R0 ;  /* 0x000000ffff1b7224 */ /* 0x010fe200078e0000 */
[----:B-1----:R-:W2:Y:S01]  /*26090*/  LDL.LU R24, [R1+0x120] ;  /* 0x0001200001187983 */ /* 0x002ea20000300800 */
[----:B------:R-:W-:Y:S02]  /*260a0*/  IMAD.MOV.U32 R25, RZ, RZ, R3 ;  /* 0x000000ffff197224 */ /* 0x000fe400078e0003 */
[----:B------:R-:W-:Y:S02]  /*260b0*/  IMAD.MOV.U32 R2, RZ, RZ, R10 ;  /* 0x000000ffff027224 */ /* 0x000fe400078e000a */
[----:B------:R-:W-:Y:S02]  /*260c0*/  IMAD.MOV.U32 R0, RZ, RZ, R11 ;  /* 0x000000ffff007224 */ /* 0x000fe400078e000b */
[----:B------:R-:W-:Y:S01]  /*260d0*/  IMAD.MOV.U32 R3, RZ, RZ, R9 ;  /* 0x000000ffff037224 */ /* 0x000fe200078e0009 */
[----:B------:R-:W3:Y:S04]  /*260e0*/  LDL.LU.64 R10, [R1+0x14d8] ;  /* 0x0014d800010a7983 */ /* 0x000ee80000300a00 */
[----:B------:R-:W4:Y:S02]  /*260f0*/  LDL.LU.64 R8, [R1+0x14d0] ;  /* 0x0014d00001087983 */ /* 0x000f240000300a00 */
[----:B----4-:R-:W-:Y:S02]  /*26100*/  HMMA.16816.F32 R12, R12, R8, R16 ;  /* 0x000000080c0c723c */ /* 0x010fe40000001810 */
[----:B------:R-:W4:Y:S04]  /*26110*/  LDL.LU.64 R18, [R1+0x14c8] ;  /* 0x0014c80001127983 */ /* 0x000f280000300a00 */
[----:B------:R-:W4:Y:S04]  /*26120*/  LDL.LU.64 R16, [R1+0x14c0] ;  /* 0x0014c00001107983 */ /* 0x000f280000300a00 */
[----:B---3--:R0:W-:Y:S04]  /*26130*/  STL.64 [R1+0x1428], R10 ;  /* 0x0014280a01007387 */ /* 0x0081e80000100a00 */
[----:B------:R-:W4:Y:S04]  /*26140*/  LDL.LU R8, [R1+0x130] ;  /* 0x0001300001087983 */ /* 0x000f280000300800 */
[----:B------:R-:W4:Y:S04]  /*26150*/  LDL.LU R9, [R1+0x134] ;  /* 0x0001340001097983 */ /* 0x000f280000300800 */
[----:B0-----:R-:W4:Y:S04]  /*26160*/  LDL.LU R10, [R1+0x138] ;  /* 0x00013800010a7983 */ /* 0x001f280000300800 */
[----:B------:R-:W4:Y:S04]  /*26170*/  LDL.LU R11, [R1+0x13c] ;  /* 0x00013c00010b7983 */ /* 0x000f280000300800 */
[----:B------:R-:W-:Y:S04]  /*26180*/  STL.64 [R1+0x1390], R14 ;  /* 0x0013900e01007387 */ /* 0x000fe80000100a00 */
[----:B------:R0:W-:Y:S02]  /*26190*/  STL.64 [R1+0x1388], R12 ;  /* 0x0013880c01007387 */ /* 0x0001e40000100a00 */
[----:B0-----:R-:W-:-:S02]  /*261a0*/  IMAD.MOV.U32 R12, RZ, RZ, R29 ;  /* 0x000000ffff0c7224 */ /* 0x001fc400078e001d */
[----:B------:R-:W3:Y:S04]  /*261b0*/  LDL.LU R29, [R1+0x14b8] ;  /* 0x0014b800011d7983 */ /* 0x000ee80000300800 */
[----:B------:R-:W2:Y:S01]  /*261c0*/  LDL.LU R13, [R1+0x64] ;  /* 0x00006400010d7983 */ /* 0x000ea20000300800 */
[----:B------:R-:W-:Y:S02]  /*261d0*/  IMAD.MOV.U32 R14, RZ, RZ, R6 ;  /* 0x000000ffff0e7224 */ /* 0x000fe400078e0006 */
[----:B------:R-:W-:Y:S01]  /*261e0*/  IMAD.MOV.U32 R15, RZ, RZ, R7 ;  /* 0x000000ffff0f7224 */ /* 0x000fe200078e0007 */
[----:B------:R-:W3:Y:S04]  /*261f0*/  LDL.LU R6, [R1+0x14b4] ;  /* 0x0014b40001067983 */ /* 0x000ee80000300800 */
[----:B------:R-:W3:Y:S04]  /*26200*/  LDL.LU R7, [R1+0x14b0] ;  /* 0x0014b00001077983 */ /* 0x000ee80000300800 */
[----:B------:R0:W-:Y:S01]  /*26210*/  STL.64 [R1+0x13a0], R14 ;  /* 0x0013a00e01007387 */ /* 0x0001e20000100a00 */
[----:B------:R-:W-:Y:S01]  /*26220*/  IMAD.MOV.U32 R5, RZ, RZ, R23 ;  /* 0x000000ffff057224 */ /* 0x000fe200078e0017 */
[----:B----4-:R-:W-:Y:S02]  /*26230*/  HMMA.16816.F32 R8, R16, R22, R8 ;  /* 0x000000161008723c */ /* 0x010fe40000001808 */
[----:B--2---:R-:W-:Y:S04]  /*26240*/  STL.64 [R1+0x1398], R12 ;  /* 0x0013980c01007387 */ /* 0x004fe80000100a00 */
[----:B0-----:R-:W2:-:S15]  /*26250*/  LDL.LU R14, [R1+0x8] ;  /* 0x00000800010e7983 */ /* 0x001e9e0000300800 */
[----:B------:R-:W-:-:S02]  /*26260*/  NOP ;  /* 0x0000000000007918 */ /* 0x000fc40000000000 */
[----:B------:R0:W-:Y:S04]  /*26270*/  STL.64 [R1+0x140], R8 ;  /* 0x0001400801007387 */ /* 0x0001e80000100a00 */
[----:B------:R1:W-:Y:S01]  /*26280*/  STL.64 [R1+0x148], R10 ;  /* 0x0001480a01007387 */ /* 0x0003e20000100a00 */
[----:B0-----:R-:W-:-:S03]  /*26290*/  IMAD.MOV.U32 R8, RZ, RZ, R22 ;  /* 0x000000ffff087224 */ /* 0x001fc600078e0016 */
[----:B------:R-:W4:Y:S02]  /*262a0*/  LDL.LU.64 R22, [R1+0x14a8] ;  /* 0x0014a80001167983 */ /* 0x000f240000300a00 */
[----:B----4-:R-:W-:Y:S06]  /*262b0*/  HMMA.16816.F32 R24, R16, R22, R24 ;  /* 0x000000161018723c */ /* 0x010fec0000001818 */
[----:B-1----:R-:W-:Y:S02]  /*262c0*/  IMAD.MOV.U32 R10, RZ, RZ, R22 ;  /* 0x000000ffff0a7224 */ /* 0x002fe400078e0016 */
[----:B------:R-:W-:-:S15]  /*262d0*/  IMAD.MOV.U32 R9, RZ, RZ, R23 ;  /* 0x000000ffff097224 */ /* 0x000fde00078e0017 */
[----:B------:R-:W-:Y:S04]  /*262e0*/  STL.64 [R1+0x130], R24 ;  /* 0x0001301801007387 */ /* 0x000fe80000100a00 */
[----:B------:R0:W-:Y:S04]  /*262f0*/  STL.64 [R1+0x138], R26 ;  /* 0x0001381a01007387 */ /* 0x0001e80000100a00 */
[----:B0-----:R-:W4:Y:S04]  /*26300*/  LDL.LU.64 R26, [R1+0x14a0] ;  /* 0x0014a000011a7983 */ /* 0x001f280000300a00 */
[----:B------:R-:W4:Y:S04]  /*26310*/  LDL.LU.64 R24, [R1+0x1498] ;  /* 0x0014980001187983 */ /* 0x000f280000300a00 */
[----:B------:R-:W4:Y:S02]  /*26320*/  LDL.LU.64 R22, [R1+0x1490] ;  /* 0x0014900001167983 */ /* 0x000f240000300a00 */
[----:B----4-:R-:W-:Y:S06]  /*26330*/  HMMA.16816.F32 R24, R16, R22, R24 ;  /* 0x000000161018723c */ /* 0x010fec0000001818 */
[----:B------:R-:W-:-:S02]  /*26340*/  IMAD.MOV.U32 R12, RZ, RZ, R22 ;  /* 0x000000ffff0c7224 */ /* 0x000fc400078e0016 */
[----:B------:R-:W-:-:S15]  /*26350*/  IMAD.MOV.U32 R11, RZ, RZ, R23 ;  /* 0x000000ffff0b7224 */ /* 0x000fde00078e0017 */
[----:B------:R-:W-:Y:S04]  /*26360*/  STL.64 [R1+0x120], R24 ;  /* 0x0001201801007387 */ /* 0x000fe80000100a00 */
[----:B------:R0:W-:Y:S04]  /*26370*/  STL.64 [R1+0x128], R26 ;  /* 0x0001281a01007387 */ /* 0x0001e80000100a00 */
[----:B0-----:R-:W4:Y:S04]  /*26380*/  LDL.LU.64 R26, [R1+0x1488] ;  /* 0x00148800011a7983 */ /* 0x001f280000300a00 */
[----:B------:R-:W4:Y:S04]  /*26390*/  LDL.LU.64 R24, [R1+0x1480] ;  /* 0x0014800001187983 */ /* 0x000f280000300a00 */
[----:B------:R-:W4:Y:S02]  /*263a0*/  LDL.LU.64 R22, [R1+0x1478] ;  /* 0x0014780001167983 */ /* 0x000f240000300a00 */
[----:B----4-:R-:W-:Y:S06]  /*263b0*/  HMMA.16816.F32 R24, R16, R22, R24 ;  /* 0x000000161018723c */ /* 0x010fec0000001818 */
[----:B------:R-:W-:-:S15]  /*263c0*/  IMAD.MOV.U32 R13, RZ, RZ, R23 ;  /* 0x000000ffff0d7224 */ /* 0x000fde00078e0017 */
[----:B------:R-:W-:-:S02]  /*263d0*/  NOP ;  /* 0x0000000000007918 */ /* 0x000fc40000000000 */
[----:B------:R0:W-:Y:S04]  /*263e0*/  STL.64 [R1+0x110], R24 ;  /* 0x0001101801007387 */ /* 0x0001e80000100a00 */
[----:B------:R1:W-:Y:S01]  /*263f0*/  STL.64 [R1+0x118], R26 ;  /* 0x0001181a01007387 */ /* 0x0003e20000100a00 */
[----:B0-----:R-:W-:-:S03]  /*26400*/  IMAD.MOV.U32 R24, RZ, RZ, R22 ;  /* 0x000000ffff187224 */ /* 0x001fc600078e0016 */
[----:B-1----:R-:W4:Y:S04]  /*26410*/  LDL.LU.64 R26, [R1+0x1470] ;  /* 0x00147000011a7983 */ /* 0x002f280000300a00 */
[----:B------:R-:W4:Y:S04]  /*26420*/  LDL.LU R25, [R1+0x1468] ;  /* 0x0014680001197983 */ /* 0x000f280000300800 */
[----:B------:R-:W2:Y:S04]  /*26430*/  LDL.LU.64 R22, [R1+0x1460] ;  /* 0x0014600001167983 */ /* 0x000ea80000300a00 */
[----:B------:R-:W2:Y:S01]  /*26440*/  LDL.LU.64 R20, [R1+0x1458] ;  /* 0x0014580001147983 */ /* 0x000ea20000300a00 */
[----:B---3--:R-:W-:-:S07]  /*26450*/  IMAD.MOV.U32 R15, RZ, RZ, R29 ;  /* 0x000000ffff0f7224 */ /* 0x008fce00078e001d */
[----:B--2---:R-:W-:-:S15]  /*26460*/  HMMA.16816.F32 R20, R16, R14, R20 ;  /* 0x0000000e1014723c */ /* 0x004fde0000001814 */
[----:B------:R-:W-:-:S08]  /*26470*/  NOP ;  /* 0x0000000000007918 */ /* 0x000fd00000000000 */
[----:B------:R-:W-:Y:S04]  /*26480*/  STL.64 [R1+0x100], R20 ;  /* 0x0001001401007387 */ /* 0x000fe80000100a00 */
[----:B------:R0:W-:Y:S04]  /*26490*/  STL.64 [R1+0x108], R22 ;  /* 0x0001081601007387 */ /* 0x0001e80000100a00 */
[----:B0-----:R-:W4:Y:S04]  /*264a0*/  LDL.LU.64 R22, [R1+0x1450] ;  /* 0x0014500001167983 */ /* 0x001f280000300a00 */
[----:B------:R-:W4:Y:S04]  /*264b0*/  LDL.LU.64 R20, [R1+0x1448] ;  /* 0x0014480001147983 */ /* 0x000f280000300a00 */
[----:B------:R0:W-:Y:S02]  /*264c0*/  STL.64 [R1+0x13b8], R14 ;  /* 0x0013b80e01007387 */ /* 0x0001e40000100a00 */
[----:B0-----:R-:W-:-:S02]  /*264d0*/  IMAD.MOV.U32 R14, RZ, RZ, R24 ;  /* 0x000000ffff0e7224 */ /* 0x001fc400078e0018 */
[----:B------:R-:W-:-:S05]  /*264e0*/  IMAD.MOV.U32 R15, RZ, RZ, R13 ;  /* 0x000000ffff0f7224 */ /* 0x000fca00078e000d */
[----:B------:R0:W-:Y:S02]  /*264f0*/  STL.64 [R1+0x13d0], R14 ;  /* 0x0013d00e01007387 */ /* 0x0001e40000100a00 */
[----:B0-----:R-:W-:Y:S02]  /*26500*/  IMAD.MOV.U32 R14, RZ, RZ, R12 ;  /* 0x000000ffff0e7224 */ /* 0x001fe400078e000c */
[----:B------:R-:W-:-:S05]  /*26510*/  IMAD.MOV.U32 R15, RZ, RZ, R11 ;  /* 0x000000ffff0f7224 */ /* 0x000fca00078e000b */
[----:B------:R0:W-:Y:S02]  /*26520*/  STL.64 [R1+0x13e8], R14 ;  /* 0x0013e80e01007387 */ /* 0x0001e40000100a00 */
[----:B0-----:R-:W-:Y:S02]  /*26530*/  IMAD.MOV.U32 R14, RZ, RZ, R10 ;  /* 0x000000ffff0e7224 */ /* 0x001fe400078e000a */
[----:B------:R-:W-:Y:S01]  /*26540*/  IMAD.MOV.U32 R15, RZ, RZ, R9 ;  /* 0x000000ffff0f7224 */ /* 0x000fe200078e0009 */
[----:B----4-:R-:W-:-:S15]  /*26550*/  HMMA.16816.F32 R20, R16, R26, R20 ;  /* 0x0000001a1014723c */ /* 0x010fde0000001814 */
[----:B------:R-:W-:-:S08]  /*26560*/  NOP ;  /* 0x0000000000007918 */ /* 0x000fd00000000000 */
[----:B------:R0:W-:Y:S04]  /*26570*/  STL.64 [R1+0xf0], R20 ;  /* 0x0000f01401007387 */ /* 0x0001e80000100a00 */
[----:B------:R1:W-:Y:S04]  /*26580*/  STL [R1+0xf8], R22 ;  /* 0x0000f81601007387 */ /* 0x0003e80000100800 */
[----:B------:R2:W-:Y:S01]  /*26590*/  STL.64 [R1+0x1400], R14 ;  /* 0x0014000e01007387 */ /* 0x0005e20000100a00 */
[----:B------:R-:W-:-:S03]  /*265a0*/  IMAD.MOV.U32 R29, RZ, RZ, R23 ;  /* 0x000000ffff1d7224 */ /* 0x000fc600078e0017 */
[----:B0-----:R-:W3:Y:S04]  /*265b0*/  LDL.LU R20, [R1+0xc0] ;  /* 0x0000c00001147983 */ /* 0x001ee80000300800 */
[----:B------:R-:W3:Y:S04]  /*265c0*/  LDL.LU R21, [R1+0xc4] ;  /* 0x0000c40001157983 */ /* 0x000ee80000300800 */
[----:B-1----:R-:W3:Y:S01]  /*265d0*/  LDL.LU R22, [R1+0xc8] ;  /* 0x0000c80001167983 */ /* 0x002ee20000300800 */
[----:B--2---:R-:W-:-:S03]  /*265e0*/  IMAD.MOV.U32 R14, RZ, RZ, R8 ;  /* 0x000000ffff0e7224 */ /* 0x004fc600078e0008 */
[----:B------:R-:W3:Y:S04]  /*265f0*/  LDL.LU R23, [R1+0xcc] ;  /* 0x0000cc0001177983 */ /* 0x000ee80000300800 */
[----:B------:R-:W2:Y:S04]  /*26600*/  LDL.LU R8, [R1+0xd0] ;  /* 0x0000d00001087983 */ /* 0x000ea80000300800 */
[----:B------:R-:W2:Y:S04]  /*26610*/  LDL.LU R9, [R1+0xd4] ;  /* 0x0000d40001097983 */ /* 0x000ea80000300800 */
[----:B------:R-:W2:Y:S04]  /*26620*/  LDL.LU R10, [R1+0xd8] ;  /* 0x0000d800010a7983 */ /* 0x000ea80000300800 */
[----:B------:R-:W2:Y:S04]  /*26630*/  LDL.LU R11, [R1+0xdc] ;  /* 0x0000dc00010b7983 */ /* 0x000ea80000300800 */
[----:B------:R-:W-:Y:S04]  /*26640*/  STL.64 [R1+0x13b0], R26 ;  /* 0x0013b01a01007387 */ /* 0x000fe80000100a00 */
[----:B------:R0:W-:Y:S04]  /*26650*/  STL [R1+0x13a8], R25 ;  /* 0x0013a81901007387 */ /* 0x0001e80000100800 */
[----:B------:R-:W4:Y:S04]  /*26660*/  LDL.LU R24, [R1+0x70] ;  /* 0x0000700001187983 */ /* 0x000f280000300800 */
[----:B0-----:R-:W4:Y:S04]  /*26670*/  LDL.LU R25, [R1+0x74] ;  /* 0x0000740001197983 */ /* 0x001f280000300800 */
[----:B------:R-:W3:Y:S01]  /*26680*/  LDL.LU R26, [R1+0x78] ;  /* 0x00007800011a7983 */ /* 0x000ee20000300800 */
[----:B------:R-:W-:-:S03]  /*26690*/  IMAD.MOV.U32 R27, RZ, RZ, R28 ;  /* 0x000000ffff1b7224 */ /* 0x000fc600078e001c */
[----:B------:R-:W2:Y:S04]  /*266a0*/  LDL.LU R28, [R1+0x1444] ;  /* 0x00144400011c7983 */ /* 0x000ea80000300800 */
[----:B---3--:R-:W-:Y:S04]  /*266b0*/  STL.64 [R1+0x13c8], R26 ;  /* 0x0013c81a01007387 */ /* 0x008fe80000100a00 */
[----:B----4-:R0:W-:Y:S04]  /*266c0*/  STL.64 [R1+0x13c0], R24 ;  /* 0x0013c01801007387 */ /* 0x0101e80000100a00 */
[----:B0-----:R-:W3:Y:S04]  /*266d0*/  LDL.LU R24, [R1+0x80] ;  /* 0x0000800001187983 */ /* 0x001ee80000300800 */
[----:B------:R-:W3:Y:S01]  /*266e0*/  LDL.LU R25, [R1+0x84] ;  /* 0x0000840001197983 */ /* 0x000ee20000300800 */
[----:B------:R-:W-:-:S02]  /*266f0*/  IMAD.MOV.U32 R26, RZ, RZ, R7 ;  /* 0x000000ffff1a7224 */ /* 0x000fc400078e0007 */
[----:B------:R-:W-:Y:S01]  /*26700*/  IMAD.MOV.U32 R27, RZ, RZ, R6 ;  /* 0x000000ffff1b7224 */ /* 0x000fe200078e0006 */
[----:B------:R-:W4:Y:S04]  /*26710*/  LDL.LU R7, [R1+0x1440] ;  /* 0x0014400001077983 */ /* 0x000f280000300800 */
[----:B------:R-:W4:Y:S04]  /*26720*/  LDL.LU R6, [R1+0x143c] ;  /* 0x00143c0001067983 */ /* 0x000f280000300800 */
[----:B------:R-:W-:Y:S04]  /*26730*/  STL.64 [R1+0x13e0], R26 ;  /* 0x0013e01a01007387 */ /* 0x000fe80000100a00 */
[----:B---3--:R0:W-:Y:S04]  /*26740*/  STL.64 [R1+0x13d8], R24 ;  /* 0x0013d81801007387 */ /* 0x0081e80000100a00 */
[----:B0-----:R-:W3:Y:S04]  /*26750*/  LDL.LU R24, [R1+0x90] ;  /* 0x0000900001187983 */ /* 0x001ee80000300800 */
[----:B------:R-:W3:Y:S04]  /*26760*/  LDL.LU R25, [R1+0x94] ;  /* 0x0000940001197983 */ /* 0x000ee80000300800 */
[----:B------:R-:W4:Y:S01]  /*26770*/  LDL.LU R26, [R1+0x98] ;  /* 0x00009800011a7983 */ /* 0x000f220000300800 */
[----:B--2---:R-:W-:-:S03]  /*26780*/  IMAD.MOV.U32 R27, RZ, RZ, R28 ;  /* 0x000000ffff1b7224 */ /* 0x004fc600078e001c */
[----:B------:R-:W2:Y:S04]  /*26790*/  LDL.LU R28, [R1+0x1438] ;  /* 0x00143800011c7983 */ /* 0x000ea80000300800 */
[----:B----4-:R0:W-:Y:S04]  /*267a0*/  STL.64 [R1+0x13f8], R26 ;  /* 0x0013f81a01007387 */ /* 0x0101e80000100a00 */
[----:B---3--:R1:W-:Y:S01]  /*267b0*/  STL.64 [R1+0x13f0], R24 ;  /* 0x0013f01801007387 */ /* 0x0083e20000100a00 */
[----:B0-----:R-:W-:-:S03]  /*267c0*/  IMAD.MOV.U32 R26, RZ, RZ, R6 ;  /* 0x000000ffff1a7224 */ /* 0x001fc600078e0006 */
[----:B-1----:R-:W3:Y:S04]  /*267d0*/  LDL.LU R24, [R1+0xa0] ;  /* 0x0000a00001187983 */ /* 0x002ee80000300800 */
[----:B------:R-:W3:Y:S04]  /*267e0*/  LDL.LU R25, [R1+0xa4] ;  /* 0x0000a40001197983 */ /* 0x000ee80000300800 */
[----:B------:R-:W4:Y:S01]  /*267f0*/  LDL.LU R6, [R1+0x1434] ;  /* 0x0014340001067983 */ /* 0x000f220000300800 */
[----:B------:R-:W-:-:S03]  /*26800*/  IMAD.MOV.U32 R27, RZ, RZ, R7 ;  /* 0x000000ffff1b7224 */ /* 0x000fc600078e0007 */
[----:B------:R-:W4:Y:S04]  /*26810*/  LDL.LU R7, [R1+0x1430] ;  /* 0x0014300001077983 */ /* 0x000f280000300800 */
[----:B------:R-:W-:Y:S01]  /*26820*/  STL.64 [R1+0x1410], R26 ;  /* 0x0014101a01007387 */ /* 0x000fe20000100a00 */
[----:B----4-:R-:W-:Y:S03]  /*26830*/  HMMA.16816.F32 R8, R16, R6, R8 ;  /* 0x000000061008723c */ /* 0x010fe60000001808 */
[----:B---3--:R0:W-:Y:S04]  /*26840*/  STL.64 [R1+0x1408], R24 ;  /* 0x0014081801007387 */ /* 0x0081e80000100a00 */
[----:B0-----:R-:W3:Y:S04]  /*26850*/  LDL.LU R24, [R1+0xb0] ;  /* 0x0000b00001187983 */ /* 0x001ee80000300800 */
[----:B------:R-:W3:Y:S04]  /*26860*/  LDL.LU R25, [R1+0xb4] ;  /* 0x0000b40001197983 */ /* 0x000ee80000300800 */
[----:B------:R-:W3:Y:S04]  /*26870*/  LDL.LU R26, [R1+0xb8] ;  /* 0x0000b800011a7983 */ /* 0x000ee80000300800 */
[----:B------:R-:W-:Y:S04]  /*26880*/  STL [R1+0x1380], R29 ;  /* 0x0013801d01007387 */ /* 0x000fe80000100800 */
[----:B------:R-:W-:Y:S04]  /*26890*/  STL.64 [R1+0xe0], R8 ;  /* 0x0000e00801007387 */ /* 0x000fe80000100a00 */
[----:B------:R0:W-:Y:S04]  /*268a0*/  STL.64 [R1+0xe8], R10 ;  /* 0x0000e80a01007387 */ /* 0x0001e80000100a00 */
[----:B0-----:R-:W4:Y:S01]  /*268b0*/  LDL.LU.64 R10, [R1+0x1428] ;  /* 0x00142800010a7983 */ /* 0x001f220000300a00 */
[----:B------:R-:W-:-:S02]  /*268c0*/  IMAD.MOV.U32 R15, RZ, RZ, R5 ;  /* 0x000000ffff0f7224 */ /* 0x000fc400078e0005 */
[----:B--2---:R-:W-:Y:S01]  /*268d0*/  IMAD.MOV.U32 R27, RZ, RZ, R28 ;  /* 0x000000ffff1b7224 */ /* 0x004fe200078e001c */
[----:B----4-:R-:W-:Y:S01]  /*268e0*/  HMMA.16816.F32 R16, R16, R10, R20 ;  /* 0x0000000a1010723c */ /* 0x010fe20000001814 */
[----:B------:R-:W3:Y:S04]  /*268f0*/  LDL.LU.64 R22, [R1+0x1420] ;  /* 0x0014200001167983 */ /* 0x000ee80000300a00 */
[----:B------:R-:W3:-:S15]  /*26900*/  LDL.LU.64 R20, [R1+0x1418] ;  /* 0x0014180001147983 */ /* 0x000ede0000300a00 */
[----:B------:R-:W-:-:S03]  /*26910*/  NOP ;  /* 0x0000000000007918 */ /* 0x000fc60000000000 */
[----:B------:R-:W-:Y:S04]  /*26920*/  STL.64 [R1+0xc0], R16 ;  /* 0x0000c01001007387 */ /* 0x000fe80000100a00 */
[----:B------:R0:W-:Y:S01]  /*26930*/  STL [R1+0xc8], R18 ;  /* 0x0000c81201007387 */ /* 0x0001e20000100800 */
[----:B------:R-:W-:Y:S02]  /*26940*/  IMAD.MOV.U32 R29, RZ, RZ, R19 ;  /* 0x000000ffff1d7224 */ /* 0x000fe400078e0013 */
[----:B------:R-:W-:Y:S02]  /*26950*/  IMAD.MOV.U32 R19, RZ, RZ, R0 ;  /* 0x000000ffff137224 */ /* 0x000fe400078e0000 */
[----:B0-----:R-:W-:Y:S01]  /*26960*/  IMAD.MOV.U32 R18, RZ, RZ, R2 ;  /* 0x000000ffff127224 */ /* 0x001fe200078e0002 */
[----:B---3--:R-:W-:Y:S01]  /*26970*/  HMMA.16816.F32 R12, R20, R14, R24 ;  /* 0x0000000e140c723c */ /* 0x008fe20000001818 */
[----:B------:R-:W2:Y:S04]  /*26980*/  LDL.LU.64 R26, [R1+0x1410] ;  /* 0x00141000011a7983 */ /* 0x000ea80000300a00 */
[----:B------:R-:W2:-:S15]  /*26990*/  LDL.LU.64 R24, [R1+0x1408] ;  /* 0x0014080001187983 */ /* 0x000e9e0000300a00 */
[----:B------:R-:W-:-:S04]  /*269a0*/  NOP ;  /* 0x0000000000007918 */ /* 0x000fc80000000000 */
[----:B------:R-:W-:Y:S02]  /*269b0*/  IMAD.MOV.U32 R2, RZ, RZ, R14 ;  /* 0x000000ffff027224 */ /* 0x000fe400078e000e */
[----:B------:R-:W-:Y:S02]  /*269c0*/  IMAD.MOV.U32 R0, RZ, RZ, R15 ;  /* 0x000000ffff007224 */ /* 0x000fe400078e000f */
[----:B------:R-:W2:Y:S01]  /*269d0*/  LDL.LU.64 R14, [R1+0x1400] ;  /* 0x00140000010e7983 */ /* 0x000ea20000300a00 */
[----:B------:R-:W-:Y:S02]  /*269e0*/  IMAD.MOV.U32 R17, RZ, RZ, R3 ;  /* 0x000000ffff117224 */ /* 0x000fe400078e0003 */
[----:B------:R-:W-:Y:S02]  /*269f0*/  IMAD.MOV.U32 R28, RZ, RZ, R12 ;  /* 0x000000ffff1c7224 */ /* 0x000fe400078e000c */
[----:B------:R-:W-:Y:S01]  /*26a00*/  IMAD.MOV.U32 R3, RZ, RZ, R13 ;  /* 0x000000ffff037224 */ /* 0x000fe200078e000d */
[----:B------:R-:W3:Y:S04]  /*26a10*/  LDL R8, [R1+0xb54] ;  /* 0x000b540001087983 */ /* 0x000ee80000100800 */
[----:B------:R-:W-:Y:S04]  /*26a20*/  STL [R1+0x12f4], R3 ;  /* 0x0012f40301007387 */ /* 0x000fe80000100800 */
[----:B------:R-:W-:Y:S01]  /*26a30*/  STL [R1+0x12f0], R28 ;  /* 0x0012f01c01007387 */ /* 0x000fe20000100800 */
[----:B--2---:R-:W-:Y:S03]  /*26a40*/  HMMA.16816.F32 R12, R20, R14, R24 ;  /* 0x0000000e140c723c */ /* 0x004fe60000001818 */
[----:B------:R-:W2:Y:S04]  /*26a50*/  LDL.LU.64 R26, [R1+0x13f8] ;  /* 0x0013f800011a7983 */ /* 0x000ea80000300a00 */
[----:B------:R-:W2:-:S15]  /*26a60*/  LDL.LU.64 R24, [R1+0x13f0] ;  /* 0x0013f00001187983 */ /* 0x000e9e0000300a00 */
[----:B------:R-:W-:-:S01]  /*26a70*/  NOP ;  /* 0x0000000000007918 */ /* 0x000fc20000000000 */
[----:B------:R-:W-:Y:S04]  /*26a80*/  STL.64 [R1+0xa0], R12 ;  /* 0x0000a00c01007387 */ /* 0x000fe80000100a00 */
[----:B------:R0:W-:Y:S04]  /*26a90*/  STL.64 [R1+0xa8], R14 ;  /* 0x0000a80e01007387 */ /* 0x0001e80000100a00 */
[----:B0-----:R-:W2:Y:S02]  /*26aa0*/  LDL.LU.64 R14, [R1+0x13e8] ;  /* 0x0013e800010e7983 */ /* 0x001ea40000300a00 */
[----:B--2---:R-:W-:Y:S02]  /*26ab0*/  HMMA.16816.F32 R12, R20, R14, R24 ;  /* 0x0000000e140c723c */ /* 0x004fe40000001818 */
[----:B------:R-:W2:Y:S04]  /*26ac0*/  LDL.LU.64 R26, [R1+0x13e0] ;  /* 0x0013e000011a7983 */ /* 0x000ea80000300a00 */
[----:B------:R-:W2:-:S15]  /*26ad0*/  LDL.LU.64 R24, [R1+0x13d8] ;  /* 0x0013d80001187983 */ /* 0x000e9e0000300a00 */
[----:B------:R-:W-:-:S02]  /*26ae0*/  NOP ;  /* 0x0000000000007918 */ /* 0x000fc40000000000 */
        /* <DEDUP_REMOVED lines=12> */
[----:B------:R-:W4:-:S15]  /*26bb0*/  LDL.LU R25, [R1+0x13a8] ;  /* 0x0013a80001197983 */ /* 0x000f1e0000300800 */
[----:B------:R-:W-:-:S02]  /*26bc0*/  NOP ;  /* 0x0000000000007918 */ /* 0x000fc40000000000 */
[----:B------:R-:W-:Y:S04]  /*26bd0*/  STL.64 [R1+0x70], R12 ;  /* 0x0000700c01007387 */ /* 0x000fe80000100a00 */
[----:B------:R0:W-:Y:S04]  /*26be0*/  STL.64 [R1+0x78], R14 ;  /* 0x0000780e01007387 */ /* 0x0001e80000100a00 */
[----:B0-----:R-:W2:Y:S04]  /*26bf0*/  LDL.LU.64 R14, [R1+0x13a0] ;  /* 0x0013a000010e7983 */ /* 0x001ea80000300a00 */
[----:B------:R-:W2:Y:S02]  /*26c00*/  LDL.LU.64 R12, [R1+0x1398] ;  /* 0x00139800010c7983 */ /* 0x000ea40000300a00 */
[----:B--2---:R-:W-:-:S15]  /*26c10*/  HMMA.16816.F32 R12, R20, R26, R12 ;  /* 0x0000001a140c723c */ /* 0x004fde000000180c */
[----:B------:R-:W-:-:S08]  /*26c20*/  NOP ;  /* 0x0000000000007918 */ /* 0x000fd00000000000 */
[----:B------:R-:W-:Y:S04]  /*26c30*/  STL.64 [R1+0x60], R12 ;  /* 0x0000600c01007387 */ /* 0x000fe80000100a00 */
[----:B------:R0:W-:Y:S04]  /*26c40*/  STL.64 [R1+0x68], R14 ;  /* 0x0000680e01007387 */ /* 0x0001e80000100a00 */
[----:B0-----:R-:W2:Y:S04]  /*26c50*/  LDL.LU.64 R14, [R1+0x1390] ;  /* 0x00139000010e7983 */ /* 0x001ea80000300a00 */
[----:B------:R-:W2:Y:S01]  /*26c60*/  LDL.LU.64 R12, [R1+0x1388] ;  /* 0x00138800010c7983 */ /* 0x000ea20000300a00 */
[----:B------:R-:W-:-:S07]  /*26c70*/  IMAD.MOV.U32 R16, RZ, RZ, R4 ;  /* 0x000000ffff107224 */ /* 0x000fce00078e0004 */
[C---:B------:R-:W-:Y:S06]  /*26c80*/  HMMA.16816.F32 R16, R20.reuse, R6, R16 ;  /* 0x000000061410723c */ /* 0x040fec0000001810 */
[----:B--2---:R-:W-:Y:S01]  /*26c90*/  HMMA.16816.F32 R4, R20, R10, R12 ;  /* 0x0000000a1404723c */ /* 0x004fe2000000180c */
[----:B------:R-:W2:-:S15]  /*26ca0*/  LDL R23, [R1+0x19c] ;  /* 0x00019c0001177983 */ /* 0x000e9e0000100800 */
[----:B------:R-:W-:-:S01]  /*26cb0*/  NOP ;  /* 0x0000000000007918 */ /* 0x000fc20000000000 */
[----:B------:R-:W-:Y:S04]  /*26cc0*/  STL.64 [R1+0x50], R16 ;  /* 0x0000501001007387 */ /* 0x000fe80000100a00 */
[----:B------:R-:W-:Y:S04]  /*26cd0*/  STL.64 [R1+0x58], R18 ;  /* 0x0000581201007387 */ /* 0x000fe80000100a00 */
[----:B---3--:R-:W0:Y:S04]  /*26ce0*/  LDSM.16.M88.4 R12, [R8+UR5] ;  /* 0x00000005080c783b */ /* 0x008e280008000200 */
[----:B----4-:R-:W-:Y:S04]  /*26cf0*/  LDSM.16.MT88.4 R16, [R25+UR5+0x20800] ;  /* 0x020800051910783b */ /* 0x010fe80008004200 */
[----:B------:R-:W-:Y:S04]  /*26d00*/  LDSM.16.M88.4 R24, [R8+UR5+0x8000] ;  /* 0x008000050818783b */ /* 0x000fe80008000200 */
[----:B------:R-:W-:Y:S04]  /*26d10*/  STL.64 [R1+0xd0], R4 ;  /* 0x0000d00401007387 */ /* 0x000fe80000100a00 */
[----:B------:R-:W-:Y:S04]  /*26d20*/  STL.64 [R1+0xd8], R6 ;  /* 0x0000d80601007387 */ /* 0x000fe80000100a00 */
[----:B------:R-:W1:Y:S04]  /*26d30*/  LDSM.16.M88.4 R4, [R8+UR5+0x4000] ;  /* 0x004000050804783b */ /* 0x000e680008000200 */
[----:B0-----:R-:W-:Y:S04]  /*26d40*/  STL.64 [R1+0x40], R12 ;  /* 0x0000400c01007387 */ /* 0x001fe80000100a00 */
[----:B------:R-:W-:Y:S04]  /*26d50*/  STL.64 [R1+0x48], R14 ;  /* 0x0000480e01007387 */ /* 0x000fe80000100a00 */
[----:B------:R-:W0:Y:S04]  /*26d60*/  LDSM.16.M88.4 R12, [R8+UR5+0xc000] ;  /* 0x00c00005080c783b */ /* 0x000e280008000200 */
[----:B-1----:R-:W-:Y:S04]  /*26d70*/  STL.64 [R1+0x30], R4 ;  /* 0x0000300401007387 */ /* 0x002fe80000100a00 */
[----:B------:R-:W-:Y:S04]  /*26d80*/  STL.64 [R1+0x38], R6 ;  /* 0x0000380601007387 */ /* 0x000fe80000100a00 */
[----:B------:R-:W-:Y:S04]  /*26d90*/  STL.64 [R1+0x20], R24 ;  /* 0x0000201801007387 */ /* 0x000fe80000100a00 */
[----:B------:R-:W-:Y:S04]  /*26da0*/  STL.64 [R1+0x28], R26 ;  /* 0x0000281a01007387 */ /* 0x000fe80000100a00 */
[----:B------:R-:W1:Y:S04]  /*26db0*/  LDSM.16.M88.4 R24, [R8+UR5+0x14000] ;  /* 0x014000050818783b */ /* 0x000e680008000200 */
[----:B------:R-:W3:Y:S04]  /*26dc0*/  LDSM.16.M88.4 R4, [R8+UR5+0x10000] ;  /* 0x010000050804783b */ /* 0x000ee80008000200 */
[----:B0-----:R-:W-:Y:S04]  /*26dd0*/  STL.64 [R1+0x10], R12 ;  /* 0x0000100c01007387 */ /* 0x001fe80000100a00 */
[----:B------:R-:W-:Y:S04]  /*26de0*/  STL.64 [R1+0x18], R14 ;  /* 0x0000180e01007387 */ /* 0x000fe80000100a00 */
[----:B-1----:R-:W-:Y:S04]  /*26df0*/  STL.64 [R1+0x1310], R26 ;  /* 0x0013101a01007387 */ /* 0x002fe80000100a00 */
[----:B---3--:R-:W-:Y:S04]  /*26e00*/  STL.64 [R1], R4 ;  /* 0x0000000401007387 */ /* 0x008fe80000100a00 */
[----:B------:R-:W-:Y:S04]  /*26e10*/  STL.64 [R1+0x8], R6 ;  /* 0x0000080601007387 */ /* 0x000fe80000100a00 */
[----:B------:R-:W0:Y:S04]  /*26e20*/  LDSM.16.M88.4 R4, [R8+UR5+0x18000] ;  /* 0x018000050804783b */ /* 0x000e280008000200 */
[----:B------:R1:W-:Y:S04]  /*26e30*/  STL.64 [R1+0x1308], R24 ;  /* 0x0013081801007387 */ /* 0x0003e80000100a00 */
[----:B------:R-:W3:Y:S04]  /*26e40*/  LDSM.16.M88.4 R8, [R8+UR5+0x1c000] ;  /* 0x01c000050808783b */ /* 0x000ee80008000200 */
[----:B0-----:R-:W-:Y:S04]  /*26e50*/  STL [R1+0x11cc], R6 ;  /* 0x0011cc0601007387 */ /* 0x001fe80000100800 */
[----:B------:R-:W-:Y:S04]  /*26e60*/  STL [R1+0x11c8], R7 ;  /* 0x0011c80701007387 */ /* 0x000fe80000100800 */
[----:B------:R-:W-:Y:S04]  /*26e70*/  STL.64 [R1+0x1348], R4 ;  /* 0x0013480401007387 */ /* 0x000fe80000100a00 */
[----:B-1----:R-:W4:Y:S04]  /*26e80*/  LDL.LU.64 R24, [R1] ;  /* 0x0000000001187983 */ /* 0x002f280000300a00 */
[----:B--2---:R-:W0:Y:S04]  /*26e90*/  LDSM.16.MT88.4 R12, [R23+UR5+0x20800] ;  /* 0x02080005170c783b */ /* 0x004e280008004200 */
[----:B----4-:R-:W-:Y:S04]  /*26ea0*/  STL.64 [R1+0x1320], R24 ;  /* 0x0013201801007387 */ /* 0x010fe80000100a00 */
[----:B---3--:R-:W-:Y:S04]  /*26eb0*/  STL [R1+0x1264], R10 ;  /* 0x0012640a01007387 */ /* 0x008fe80000100800 */
[----:B------:R-:W-:Y:S04]  /*26ec0*/  STL [R1+0x1260], R11 ;  /* 0x0012600b01007387 */ /* 0x000fe80000100800 */
[----:B------:R1:W-:Y:S04]  /*26ed0*/  STL.64 [R1+0x1318], R8 ;  /* 0x0013180801007387 */ /* 0x0003e80000100a00 */
[----:B-1----:R-:W2:Y:S04]  /*26ee0*/  LDL.LU R8, [R1+0x100] ;  /* 0x0001000001087983 */ /* 0x002ea80000300800 */
[----:B------:R-:W2:Y:S04]  /*26ef0*/  LDL.LU R9, [R1+0x104] ;  /* 0x0001040001097983 */ /* 0x000ea80000300800 */
[----:B------:R-:W3:Y:S04]  /*26f00*/  LDL.LU R10, [R1+0x108] ;  /* 0x00010800010a7983 */ /* 0x000ee80000300800 */
[----:B------:R-:W3:Y:S04]  /*26f10*/  LDL.LU R11, [R1+0x10c] ;  /* 0x00010c00010b7983 */ /* 0x000ee80000300800 */
[----:B---3--:R-:W-:Y:S04]  /*26f20*/  STL.64 [R1+0x1330], R10 ;  /* 0x0013300a01007387 */ /* 0x008fe80000100a00 */
[----:B--2---:R1:W-:Y:S04]  /*26f30*/  STL.64 [R1+0x1328], R8 ;  /* 0x0013280801007387 */ /* 0x0043e80000100a00 */
[----:B-1----:R-:W2:Y:S04]  /*26f40*/  LDL.LU R8, [R1+0x110] ;  /* 0x0001100001087983 */ /* 0x002ea80000300800 */
[----:B------:R-:W2:Y:S04]  /*26f50*/  LDL.LU R9, [R1+0x114] ;  /* 0x0001140001097983 */ /* 0x000ea80000300800 */
[----:B------:R-:W3:Y:S04]  /*26f60*/  LDL.LU R10, [R1+0x118] ;  /* 0x00011800010a7983 */ /* 0x000ee80000300800 */
[----:B------:R-:W3:Y:S04]  /*26f70*/  LDL.LU R11, [R1+0x11c] ;  /* 0x00011c00010b7983 */ /* 0x000ee80000300800 */
[----:B------:R-:W4:Y:S04]  /*26f80*/  LDL.LU R4, [R1+0x120] ;  /* 0x0001200001047983 */ /* 0x000f280000300800 */
[----:B------:R-:W4:Y:S04]  /*26f90*/  LDL.LU R5, [R1+0x124] ;  /* 0x0001240001057983 */ /* 0x000f280000300800 */
[----:B------:R-:W2:Y:S04]  /*26fa0*/  LDL.LU R6, [R1+0x128] ;  /* 0x0001280001067983 */ /* 0x000ea80000300800 */
[----:B------:R-:W2:Y:S04]  /*26fb0*/  LDL.LU R7, [R1+0x12c] ;  /* 0x00012c0001077983 */ /* 0x000ea80000300800 */
[----:B--2---:R-:W-:Y:S04]  /*26fc0*/  STL.64 [R1+0x1358], R6 ;  /* 0x0013580601007387 */ /* 0x004fe80000100a00 */
[----:B----4-:R1:W-:Y:S04]  /*26fd0*/  STL.64 [R1+0x1350], R4 ;  /* 0x0013500401007387 */ /* 0x0103e80000100a00 */
[----:B-1----:R-:W2:Y:S04]  /*26fe0*/  LDL.LU.64 R4, [R1+0x30] ;  /* 0x0000300001047983 */ /* 0x002ea80000300a00 */
[----:B--2---:R1:W-:Y:S04]  /*26ff0*/  STL.64 [R1+0x1368], R4 ;  /* 0x0013680401007387 */ /* 0x0043e80000100a00 */
[----:B-1----:R-:W2:Y:S04]  /*27000*/  LDL.LU R4, [R1+0x140] ;  /* 0x0001400001047983 */ /* 0x002ea80000300800 */
[----:B------:R-:W2:Y:S04]  /*27010*/  LDL.LU R5, [R1+0x144] ;  /* 0x0001440001057983 */ /* 0x000ea80000300800 */
[----:B------:R-:W2:Y:S04]  /*27020*/  LDL.LU R6, [R1+0x148] ;  /* 0x0001480001067983 */ /* 0x000ea80000300800 */
[----:B------:R-:W2:Y:S04]  /*27030*/  LDL.LU R7, [R1+0x14c] ;  /* 0x00014c0001077983 */ /* 0x000ea80000300800 */
[----:B---3--:R-:W-:Y:S04]  /*27040*/  STL.64 [R1+0x1340], R10 ;  /* 0x0013400a01007387 */ /* 0x008fe80000100a00 */
[----:B------:R1:W-:Y:S04]  /*27050*/  STL.64 [R1+0x1338], R8 ;  /* 0x0013380801007387 */ /* 0x0003e80000100a00 */
[----:B-1----:R-:W3:Y:S04]  /*27060*/  LDL.LU.64 R8, [R1+0x20] ;  /* 0x0000200001087983 */ /* 0x002ee80000300a00 */
[----:B---3--:R1:W-:Y:S04]  /*27070*/  STL.64 [R1+0x1360], R8 ;  /* 0x0013600801007387 */ /* 0x0083e80000100a00 */
[----:B-1----:R-:W3:Y:S04]  /*27080*/  LDL.LU R8, [R1+0x130] ;  /* 0x0001300001087983 */ /* 0x002ee80000300800 */
[----:B------:R-:W3:Y:S04]  /*27090*/  LDL.LU R9, [R1+0x134] ;  /* 0x0001340001097983 */ /* 0x000ee80000300800 */
[----:B------:R-:W4:Y:S04]  /*270a0*/  LDL.LU R10, [R1+0x138] ;  /* 0x00013800010a7983 */ /* 0x000f280000300800 */
[----:B------:R-:W4:Y:S04]  /*270b0*/  LDL.LU R11, [R1+0x13c] ;  /* 0x00013c00010b7983 */ /* 0x000f280000300800 */
[----:B----4-:R-:W-:Y:S04]  /*270c0*/  STL.64 [R1+0x1378], R10 ;  /* 0x0013780a01007387 */ /* 0x010fe80000100a00 */
[----:B---3--:R1:W-:Y:S04]  /*270d0*/  STL.64 [R1+0x1370], R8 ;  /* 0x0013700801007387 */ /* 0x0083e80000100a00 */
[----:B-1----:R-:W2:Y:S04]  /*270e0*/  LDL.LU.64 R8, [R1+0x40] ;  /* 0x0000400001087983 */ /* 0x002ea80000300a00 */
[----:B------:R-:W3:Y:S04]  /*270f0*/  LDL.LU.64 R24, [R1+0x10] ;  /* 0x0000100001187983 */ /* 0x000ee80000300a00 */
[----:B0-----:R-:W-:Y:S04]  /*27100*/  STL.64 [R1+0x12d8], R14 ;  /* 0x0012d80e01007387 */ /* 0x001fe80000100a00 */
[----:B------:R0:W-:Y:S04]  /*27110*/  STL.64 [R1+0x12d0], R12 ;  /* 0x0012d00c01007387 */ /* 0x0001e80000100a00 */
[----:B0-----:R-:W4:Y:S04]  /*27120*/  LDL.LU R12, [R1+0xc0] ;  /* 0x0000c000010c7983 */ /* 0x001f280000300800 */
[----:B------:R-:W4:Y:S04]  /*27130*/  LDL.LU R13, [R1+0xc4] ;  /* 0x0000c400010d7983 */ /* 0x000f280000300800 */
[----:B------:R-:W2:Y:S01]  /*27140*/  LDL.LU R14, [R1+0xc8] ;  /* 0x0000c800010e7983 */ /* 0x000ea20000300800 */
[----:B------:R-:W-:-:S03]  /*27150*/  IMAD.MOV.U32 R15, RZ, RZ, R29 ;  /* 0x000000ffff0f7224 */ /* 0x000fc600078e001d */
[----:B------:R-:W3:Y:S04]  /*27160*/  LDL.LU R29, [R1+0x1380] ;  /* 0x00138000011d7983 */ /* 0x000ee80000300800 */
[----:B--2---:R-:W-:Y:S04]  /*27170*/  STL.64 [R1+0x12e8], R14 ;  /* 0x0012e80e01007387 */ /* 0x004fe80000100a00 */
[----:B----4-:R0:W-:Y:S04]  /*27180*/  STL.64 [R1+0x12e0], R12 ;  /* 0x0012e00c01007387 */ /* 0x0101e80000100a00 */
[----:B0-----:R-:W2:Y:S04]  /*27190*/  LDL.LU R12, [R1+0xe0] ;  /* 0x0000e000010c7983 */ /* 0x001ea80000300800 */
[----:B------:R-:W2:Y:S04]  /*271a0*/  LDL.LU R13, [R1+0xe4] ;  /* 0x0000e400010d7983 */ /* 0x000ea80000300800 */
[----:B------:R-:W4:Y:S04]  /*271b0*/  LDL.LU R14, [R1+0xe8] ;  /* 0x0000e800010e7983 */ /* 0x000f280000300800 */
[----:B------:R-:W4:Y:S01]  /*271c0*/  LDL.LU R15, [R1+0xec] ;  /* 0x0000ec00010f7983 */ /* 0x000f220000300800 */
[----:B------:R-:W-:Y:S06]  /*271d0*/  HMMA.16816.F32 R4, R16, R8, R4 ;  /* 0x000000081004723c */ /* 0x000fec0000001804 */
[----:B------:R-:W-:-:S02]  /*271e0*/  IMAD.MOV.U32 R3, RZ, RZ, R8 ;  /* 0x000000ffff037224 */ /* 0x000fc400078e0008 */
[----:B------:R-:W-:Y:S01]  /*271f0*/  IMAD.MOV.U32 R28, RZ, RZ, R9 ;  /* 0x000000ffff1c7224 */ /* 0x000fe200078e0009 */
[----:B----4-:R-:W-:Y:S04]  /*27200*/  STL.64 [R1+0x1300], R14 ;  /* 0x0013000e01007387 */ /* 0x010fe80000100a00 */
[----:B--2---:R0:W-:Y:S04]  /*27210*/  STL.64 [R1+0x12f8], R12 ;  /* 0x0012f80c01007387 */ /* 0x0041e80000100a00 */
[----:B0-----:R-:W2:Y:S04]  /*27220*/  LDL.LU R12, [R1+0xf0] ;  /* 0x0000f000010c7983 */ /* 0x001ea80000300800 */
[----:B------:R-:W2:Y:S04]  /*27230*/  LDL.LU R13, [R1+0xf4] ;  /* 0x0000f400010d7983 */ /* 0x000ea80000300800 */
[----:B------:R-:W2:Y:S04]  /*27240*/  LDL.LU R14, [R1+0xf8] ;  /* 0x0000f800010e7983 */ /* 0x000ea80000300800 */
[----:B------:R-:W4:Y:S04]  /*27250*/  LDL.LU.64 R10, [R1+0x1378] ;  /* 0x00137800010a7983 */ /* 0x000f280000300a00 */
[----:B------:R-:W4:Y:S04]  /*27260*/  LDL.LU.64 R8, [R1+0x1370] ;  /* 0x0013700001087983 */ /* 0x000f280000300a00 */
[----:B------:R0:W-:Y:S04]  /*27270*/  STL.64 [R1+0x140], R4 ;  /* 0x0001400401007387 */ /* 0x0001e80000100a00 */
[----:B------:R-:W-:Y:S04]  /*27280*/  STL [R1+0x148], R6 ;  /* 0x0001480601007387 */ /* 0x000fe80000100800 */
[----:B0-----:R-:W4:Y:S01]  /*27290*/  LDL.LU.64 R4, [R1+0x1368] ;  /* 0x0013680001047983 */ /* 0x001f220000300a00 */
[----:B---3--:R-:W-:-:S02]  /*272a0*/  IMAD.MOV.U32 R15, RZ, RZ, R29 ;  /* 0x000000ffff0f7224 */ /* 0x008fc400078e001d */
[----:B------:R-:W-:-:S05]  /*272b0*/  IMAD.MOV.U32 R29, RZ, RZ, R7 ;  /* 0x000000ffff1d7224 */ /* 0x000fca00078e0007 */
[----:B------:R0:W-:Y:S01]  /*272c0*/  STL [R1+0x1258], R29 ;  /* 0x0012581d01007387 */ /* 0x0001e20000100800 */
[----:B----4-:R-:W-:Y:S06]  /*272d0*/  HMMA.16816.F32 R8, R16, R4, R8 ;  /* 0x000000041008723c */ /* 0x010fec0000001808 */
[----:B0-----:R-:W-:Y:S02]  /*272e0*/  IMAD.MOV.U32 R29, RZ, RZ, R4 ;  /* 0x000000ffff1d7224 */ /* 0x001fe400078e0004 */
[----:B------:R-:W-:-:S15]  /*272f0*/  IMAD.MOV.U32 R22, RZ, RZ, R5 ;  /* 0x000000ffff167224 */ /* 0x000fde00078e0005 */
[----:B------:R0:W-:Y:S04]  /*27300*/  STL.64 [R1+0x130], R8 ;  /* 0x0001300801007387 */ /* 0x0001e80000100a00 */
[----:B------:R-:W-:Y:S04]  /*27310*/  STL.64 [R1+0x138], R10 ;  /* 0x0001380a01007387 */ /* 0x000fe80000100a00 */
[----:B0-----:R-:W3:Y:S04]  /*27320*/  LDL.LU.64 R8, [R1+0x1360] ;  /* 0x0013600001087983 */ /* 0x001ee80000300a00 */
[----:B------:R-:W3:Y:S04]  /*27330*/  LDL.LU.64 R6, [R1+0x1358] ;  /* 0x0013580001067983 */ /* 0x000ee80000300a00 */
[----:B------:R-:W3:Y:S02]  /*27340*/  LDL.LU.64 R4, [R1+0x1350] ;  /* 0x0013500001047983 */ /* 0x000ee40000300a00 */
[----:B---3--:R-:W-:-:S15]  /*27350*/  HMMA.16816.F32 R4, R16, R8, R4 ;  /* 0x000000081004723c */ /* 0x008fde0000001804 */
[----:B------:R-:W-:-:S08]  /*27360*/  NOP ;  /* 0x0000000000007918 */ /* 0x000fd00000000000 */
[----:B------:R0:W-:Y:S04]  /*27370*/  STL.64 [R1+0x120], R4 ;  /* 0x0001200401007387 */ /* 0x0001e80000100a00 */
[----:B------:R1:W-:Y:S04]  /*27380*/  STL.64 [R1+0x128], R6 ;  /* 0x0001280601007387 */ /* 0x0003e80000100a00 */
[----:B0-----:R-:W3:Y:S01]  /*27390*/  LDL.LU.64 R4, [R1+0x1348] ;  /* 0x0013480001047983 */ /* 0x001ee20000300a00 */
[----:B-1----:R-:W-:Y:S02]  /*273a0*/  IMAD.MOV.U32 R7, RZ, RZ, R8 ;  /* 0x000000ffff077224 */ /* 0x002fe400078e0008 */
[----:B------:R-:W-:Y:S01]  /*273b0*/  IMAD.MOV.U32 R6, RZ, RZ, R9 ;  /* 0x000000ffff067224 */ /* 0x000fe200078e0009 */
[----:B------:R-:W4:Y:S04]  /*273c0*/  LDL.LU.64 R10, [R1+0x1340] ;  /* 0x00134000010a7983 */ /* 0x000f280000300a00 */
[----:B------:R-:W4:Y:S01]  /*273d0*/  LDL.LU.64 R8, [R1+0x1338] ;  /* 0x0013380001087983 */ /* 0x000f220000300a00 */
[----:B------:R-:W-:-:S02]  /*273e0*/  IMAD.MOV.U32 R21, RZ, RZ, R24 ;  /* 0x000000ffff157224 */ /* 0x000fc400078e0018 */
[----:B------:R-:W-:Y:S01]  /*273f0*/  IMAD.MOV.U32 R20, RZ, RZ, R25 ;  /* 0x000000ffff147224 */ /* 0x000fe200078e0019 */
[----:B----4-:R-:W-:-:S15]  /*27400*/  HMMA.16816.F32 R8, R16, R24, R8 ;  /* 0x000000181008723c */ /* 0x010fde0000001808 */
[----:B------:R-:W-:-:S08]  /*27410*/  NOP ;  /* 0x0000000000007918 */ /* 0x000fd00000000000 */
[----:B------:R-:W-:Y:S04]  /*27420*/  STL.64 [R1+0x110], R8 ;  /* 0x0001100801007387 */ /* 0x000fe80000100a00 */
[----:B------:R0:W-:Y:S04]  /*27430*/  STL.64 [R1+0x118], R10 ;  /* 0x0001180a01007387 */ /* 0x0001e80000100a00 */
[----:B0-----:R-:W4:Y:S04]  /*27440*/  LDL.LU.64 R10, [R1+0x1330] ;  /* 0x00133000010a7983 */ /* 0x001f280000300a00 */
[----:B------:R-:W4:Y:S04]  /*27450*/  LDL.LU.64 R8, [R1+0x1328] ;  /* 0x0013280001087983 */ /* 0x000f280000300a00 */
[----:B------:R-:W4:Y:S02]  /*27460*/  LDL.LU.64 R24, [R1+0x1320] ;  /* 0x0013200001187983 */ /* 0x000f240000300a00 */
[----:B----4-:R-:W-:-:S15]  /*27470*/  HMMA.16816.F32 R8, R16, R24, R8 ;  /* 0x000000181008723c */ /* 0x010fde0000001808 */
[----:B------:R-:W-:-:S08]  /*27480*/  NOP ;  /* 0x0000000000007918 */ /* 0x000fd00000000000 */
[----:B------:R0:W-:Y:S04]  /*27490*/  STL.64 [R1+0x100], R8 ;  /* 0x0001000801007387 */ /* 0x0001e80000100a00 */
[----:B------:R1:W-:Y:S04]  /*274a0*/  STL.64 [R1+0x108], R10 ;  /* 0x0001080a01007387 */ /* 0x0003e80000100a00 */
[----:B0-----:R-:W4:Y:S01]  /*274b0*/  LDL.LU.64 R8, [R1+0x1318] ;  /* 0x0013180001087983 */ /* 0x001f220000300a00 */
[----:B-1----:R-:W-:Y:S02]  /*274c0*/  IMAD.MOV.U32 R11, RZ, RZ, R24 ;  /* 0x000000ffff0b7224 */ /* 0x002fe400078e0018 */
[----:B------:R-:W-:Y:S01]  /*274d0*/  IMAD.MOV.U32 R10, RZ, RZ, R25 ;  /* 0x000000ffff0a7224 */ /* 0x000fe200078e0019 */
[----:B------:R-:W3:Y:S04]  /*274e0*/  LDL.LU.64 R26, [R1+0x1310] ;  /* 0x00131000011a7983 */ /* 0x000ee80000300a00 */
[----:B------:R-:W2:Y:S02]  /*274f0*/  LDL.LU.64 R24, [R1+0x1308] ;  /* 0x0013080001187983 */ /* 0x000ea40000300a00 */
[----:B--2---:R-:W-:-:S15]  /*27500*/  HMMA.16816.F32 R12, R16, R24, R12 ;  /* 0x00000018100c723c */ /* 0x004fde000000180c */
[----:B------:R-:W-:-:S08]  /*27510*/  NOP ;  /* 0x0000000000007918 */ /* 0x000fd00000000000 */
[----:B------:R-:W-:Y:S04]  /*27520*/  STL.64 [R1+0xf0], R12 ;  /* 0x0000f00c01007387 */ /* 0x000fe80000100a00 */
[----:B------:R0:W-:Y:S04]  /*27530*/  STL.64 [R1+0xf8], R14 ;  /* 0x0000f80e01007387 */ /* 0x0001e80000100a00 */
[----:B0-----:R-:W2:Y:S04]  /*27540*/  LDL.LU.64 R14, [R1+0x1300] ;  /* 0x00130000010e7983 */ /* 0x001ea80000300a00 */
[----:B------:R-:W2:Y:S04]  /*27550*/  LDL.LU.64 R12, [R1+0x12f8] ;  /* 0x0012f800010c7983 */ /* 0x000ea80000300a00 */
[----:B---3--:R0:W-:Y:S04]  /*27560*/  STL.64 [R1+0x1280], R26 ;  /* 0x0012801a01007387 */ /* 0x0081e80000100a00 */
[----:B0-----:R-:W3:Y:S04]  /*27570*/  LDL R27, [R1+0x198] ;  /* 0x00019800011b7983 */ /* 0x001ee80000100800 */
[----:B------:R0:W-:Y:S02]  /*27580*/  STL.64 [R1+0x1278], R24 ;  /* 0x0012781801007387 */ /* 0x0001e40000100a00 */
[----:B0-----:R-:W-:-:S02]  /*27590*/  IMAD.MOV.U32 R24, RZ, RZ, R3 ;  /* 0x000000ffff187224 */ /* 0x001fc400078e0003 */
[----:B------:R-:W-:Y:S01]  /*275a0*/  IMAD.MOV.U32 R25, RZ, RZ, R28 ;  /* 0x000000ffff197224 */ /* 0x000fe200078e001c */
[----:B------:R-:W3:Y:S04]  /*275b0*/  LDL.LU R3, [R1+0x12f4] ;  /* 0x0012f40001037983 */ /* 0x000ee80000300800 */
[----:B------:R-:W3:Y:S01]  /*275c0*/  LDL.LU R28, [R1+0x12f0] ;  /* 0x0012f000011c7983 */ /* 0x000ee20000300800 */
[----:B--2---:R-:W-:-:S15]  /*275d0*/  HMMA.16816.F32 R12, R16, R4, R12 ;  /* 0x00000004100c723c */ /* 0x004fde000000180c */
[----:B------:R-:W-:-:S08]  /*275e0*/  NOP ;  /* 0x0000000000007918 */ /* 0x000fd00000000000 */
[----:B------:R-:W-:Y:S04]  /*275f0*/  STL.64 [R1+0xe0], R12 ;  /* 0x0000e00c01007387 */ /* 0x000fe80000100a00 */
[----:B------:R0:W-:Y:S04]  /*27600*/  STL.64 [R1+0xe8], R14 ;  /* 0x0000e80e01007387 */ /* 0x0001e80000100a00 */
[----:B0-----:R-:W4:Y:S04]  /*27610*/  LDL.LU.64 R14, [R1+0x12e8] ;  /* 0x0012e800010e7983 */ /* 0x001f280000300a00 */
[----:B------:R-:W4:Y:S04]  /*27620*/  LDL.LU.64 R12, [R1+0x12e0] ;  /* 0x0012e000010c7983 */ /* 0x000f280000300a00 */
[----:B------:R-:W-:Y:S01]  /*27630*/  STL.64 [R1+0x12c8], R4 ;  /* 0x0012c80401007387 */ /* 0x000fe20000100a00 */
[----:B----4-:R-:W-:Y:S03]  /*27640*/  HMMA.16816.F32 R16, R16, R8, R12 ;  /* 0x000000081010723c */ /* 0x010fe6000000180c */
[----:B------:R-:W2:Y:S04]  /*27650*/  LDL.LU.64 R14, [R1+0x12d8] ;  /* 0x0012d800010e7983 */ /* 0x000ea80000300a00 */
[----:B------:R-:W2:Y:S04]  /*27660*/  LDL.LU.64 R12, [R1+0x12d0] ;  /* 0x0012d000010c7983 */ /* 0x000ea80000300a00 */
[----:B------:R-:W-:-:S12]  /*27670*/  STL.64 [R1+0x1288], R8 ;  /* 0x0012880801007387 */ /* 0x000fd80000100a00 */
[----:B------:R-:W-:Y:S04]  /*27680*/  STL.64 [R1+0xc0], R16 ;  /* 0x0000c01001007387 */ /* 0x000fe80000100a00 */
[----:B------:R-:W-:Y:S04]  /*27690*/  STL.64 [R1+0xc8], R18 ;  /* 0x0000c81201007387 */ /* 0x000fe80000100a00 */
[----:B---3--:R-:W0:Y:S04]  /*276a0*/  LDSM.16.MT88.4 R16, [R27+UR5+0x20c00] ;  /* 0x020c00051b10783b */ /* 0x008e280008004200 */
[----:B0-----:R0:W-:Y:S04]  /*276b0*/  STL [R1+0x125c], R19 ;  /* 0x00125c1301007387 */ /* 0x0011e80000100800 */
[----:B------:R1:W-:Y:S04]  /*276c0*/  STL [R1+0x1298], R18 ;  /* 0x0012981201007387 */ /* 0x0003e80000100800 */
[----:B------:R3:W-:Y:S01]  /*276d0*/  STL.64 [R1+0x1290], R16 ;  /* 0x0012901001007387 */ /* 0x0007e20000100a00 */
[----:B0-----:R-:W-:-:S02]  /*276e0*/  IMAD.MOV.U32 R19, RZ, RZ, R0 ;  /* 0x000000ffff137224 */ /* 0x001fc400078e0000 */
[----:B-1----:R-:W-:Y:S02]  /*276f0*/  IMAD.MOV.U32 R18, RZ, RZ, R2 ;  /* 0x000000ffff127224 */ /* 0x002fe400078e0002 */
[----:B---3--:R-:W-:Y:S02]  /*27700*/  IMAD.MOV.U32 R16, RZ, RZ, R28 ;  /* 0x000000ffff107224 */ /* 0x008fe400078e001c */
[----:B------:R-:W-:-:S07]  /*27710*/  IMAD.MOV.U32 R17, RZ, RZ, R3 ;  /* 0x000000ffff117224 */ /* 0x000fce00078e0003 */
[----:B--2---:R-:W-:-:S15]  /*27720*/  HMMA.16816.F32 R24, R12, R24, R16 ;  /* 0x000000180c18723c */ /* 0x004fde0000001810 */
[----:B------:R-:W-:-:S09]  /*27730*/  NOP ;  /* 0x0000000000007918 */ /* 0x000fd20000000000 */
[----:B------:R-:W-:Y:S02]  /*27740*/  IMAD.MOV.U32 R28, RZ, RZ, R24 ;  /* 0x000000ffff1c7224 */ /* 0x000fe400078e0018 */
[----:B------:R-:W-:Y:S02]  /*27750*/  IMAD.MOV.U32 R3, RZ, RZ, R25 ;  /* 0x000000ffff037224 */ /* 0x000fe400078e0019 */
[----:B------:R-:W-:Y:S02]  /*27760*/  IMAD.MOV.U32 R24, RZ, RZ, R11 ;  /* 0x000000ffff187224 */ /* 0x000fe400078e000b */
[----:B------:R-:W-:-:S05]  /*27770*/  IMAD.MOV.U32 R25, RZ, RZ, R10 ;  /* 0x000000ffff197224 */ /* 0x000fca00078e000a */
[----:B------:R-:W-:Y:S04]  /*27780*/  STL.64 [R1+0x12a0], R24 ;  /* 0x0012a01801007387 */ /* 0x000fe80000100a00 */
[----:B------:R-:W2:Y:S04]  /*27790*/  LDL.LU R8, [R1+0x70] ;  /* 0x0000700001087983 */ /* 0x000ea80000300800 */
[----:B------:R-:W2:Y:S04]  /*277a0*/  LDL.LU R9, [R1+0x74] ;  /* 0x0000740001097983 */ /* 0x000ea80000300800 */
[----:B------:R-:W3:Y:S04]  /*277b0*/  LDL.LU R10, [R1+0x78] ;  /* 0x00007800010a7983 */ /* 0x000ee80000300800 */
[----:B------:R-:W3:Y:S01]  /*277c0*/  LDL.LU R11, [R1+0x7c] ;  /* 0x00007c00010b7983 */ /* 0x000ee20000300800 */
[----:B------:R-:W-:-:S02]  /*277d0*/  IMAD.MOV.U32 R16, RZ, RZ, R21 ;  /* 0x000000ffff107224 */ /* 0x000fc400078e0015 */
[----:B------:R-:W-:Y:S02]  /*277e0*/  IMAD.MOV.U32 R17, RZ, RZ, R20 ;  /* 0x000000ffff117224 */ /* 0x000fe400078e0014 */
[----:B------:R-:W-:Y:S02]  /*277f0*/  IMAD.MOV.U32 R0, RZ, RZ, R27 ;  /* 0x000000ffff007224 */ /* 0x000fe400078e001b */
[----:B------:R-:W-:Y:S01]  /*27800*/  IMAD.MOV.U32 R2, RZ, RZ, R26 ;  /* 0x000000ffff027224 */ /* 0x000fe200078e001a */
[----:B---3--:R-:W-:Y:S04]  /*27810*/  STL.64 [R1+0x12b0], R10 ;  /* 0x0012b00a01007387 */ /* 0x008fe80000100a00 */
[----:B--2---:R0:W-:Y:S04]  /*27820*/  STL.64 [R1+0x12a8], R8 ;  /* 0x0012a80801007387 */ /* 0x0041e80000100a00 */
[----:B------:R-:W2:Y:S04]  /*27830*/  LDL.LU R4, [R1+0xa0] ;  /* 0x0000a00001047983 */ /* 0x000ea80000300800 */
[----:B------:R-:W2:Y:S01]  /*27840*/  LDL.LU R5, [R1+0xa4] ;  /* 0x0000a40001057983 */ /* 0x000ea20000300800 */
[----:B0-----:R-:W-:-:S02]  /*27850*/  IMAD.MOV.U32 R8, RZ, RZ, R7 ;  /* 0x000000ffff087224 */ /* 0x001fc400078e0007 */
[----:B------:R-:W-:Y:S02]  /*27860*/  IMAD.MOV.U32 R9, RZ, RZ, R6 ;  /* 0x000000ffff097224 */ /* 0x000fe400078e0006 */
[----:B------:R-:W2:Y:S04]  /*27870*/  LDL.LU R6, [R1+0xa8] ;  /* 0x0000a80001067983 */ /* 0x000ea80000300800 */
[----:B------:R-:W2:Y:S04]  /*27880*/  LDL.LU R7, [R1+0xac] ;  /* 0x0000ac0001077983 */ /* 0x000ea80000300800 */
[----:B------:R0:W-:Y:S02]  /*27890*/  STL.64 [R1+0x12c0], R8 ;  /* 0x0012c00801007387 */ /* 0x0001e40000100a00 */
[----:B0-----:R-:W-:-:S02]  /*278a0*/  IMAD.MOV.U32 R9, RZ, RZ, R22 ;  /* 0x000000ffff097224 */ /* 0x001fc400078e0016 */
[----:B------:R-:W0:Y:S04]  /*278b0*/  LDSM.16.MT88.4 R20, [R23+UR5+0x20c00] ;  /* 0x020c00051714783b */ /* 0x000e280008004200 */
[----:B------:R1:W-:Y:S04]  /*278c0*/  STL.64 [R1+0x12b8], R16 ;  /* 0x0012b81001007387 */ /* 0x0003e80000100a00 */
[----:B-1----:R-:W3:Y:S04]  /*278d0*/  LDL.LU R16, [R1+0x90] ;  /* 0x0000900001107983 */ /* 0x002ee80000300800 */
[----:B------:R-:W3:Y:S04]  /*278e0*/  LDL.LU R17, [R1+0x94] ;  /* 0x0000940001117983 */ /* 0x000ee80000300800 */
[----:B------:R-:W3:Y:S04]  /*278f0*/  LDL.LU R18, [R1+0x98] ;  /* 0x0000980001127983 */ /* 0x000ee80000300800 */
[----:B------:R-:W3:Y:S04]  /*27900*/  LDL.LU R19, [R1+0x9c] ;  /* 0x00009c0001137983 */ /* 0x000ee80000300800 */
        /* <DEDUP_REMOVED lines=8> */
[----:B0-----:R-:W-:Y:S04]  /*27990*/  STL.64 [R1+0x11b0], R22 ;  /* 0x0011b01601007387 */ /* 0x001fe80000100a00 */
[----:B------:R0:W-:Y:S04]  /*279a0*/  STL.64 [R1+0x11a8], R20 ;  /* 0x0011a81401007387 */ /* 0x0001e80000100a00 */
[----:B0-----:R-:W3:Y:S04]  /*279b0*/  LDL.LU R20, [R1+0x50] ;  /* 0x0000500001147983 */ /* 0x001ee80000300800 */
[----:B------:R-:W3:Y:S04]  /*279c0*/  LDL.LU R21, [R1+0x54] ;  /* 0x0000540001157983 */ /* 0x000ee80000300800 */
[----:B------:R-:W4:Y:S04]  /*279d0*/  LDL.LU R22, [R1+0x58] ;  /* 0x0000580001167983 */ /* 0x000f280000300800 */
[----:B------:R-:W4:Y:S01]  /*279e0*/  LDL.LU R23, [R1+0x5c] ;  /* 0x00005c0001177983 */ /* 0x000f220000300800 */
[----:B------:R-:W-:-:S07]  /*279f0*/  IMAD.MOV.U32 R8, RZ, RZ, R29 ;  /* 0x000000ffff087224 */ /* 0x000fce00078e001d */
[----:B--2---:R-:W-:-:S15]  /*27a00*/  HMMA.16816.F32 R8, R12, R8, R4 ;  /* 0x000000080c08723c */ /* 0x004fde0000001804 */
[----:B------:R-:W-:-:S09]  /*27a10*/  NOP ;  /* 0x0000000000007918 */ /* 0x000fd20000000000 */
[----:B------:R-:W-:Y:S02]  /*27a20*/  IMAD.MOV.U32 R6, RZ, RZ, R8 ;  /* 0x000000ffff067224 */ /* 0x000fe400078e0008 */
[----:B------:R-:W-:Y:S01]  /*27a30*/  IMAD.MOV.U32 R7, RZ, RZ, R9 ;  /* 0x000000ffff077224 */ /* 0x000fe200078e0009 */
[----:B----4-:R-:W-:Y:S04]  /*27a40*/  STL.64 [R1+0x1270], R22 ;  /* 0x0012701601007387 */ /* 0x010fe80000100a00 */
[----:B---3--:R0:W-:Y:S04]  /*27a50*/  STL.64 [R1+0x1268], R20 ;  /* 0x0012681401007387 */ /* 0x0081e80000100a00 */
[----:B0-----:R-:W2:Y:S04]  /*27a60*/  LDL.LU R20, [R1+0x60] ;  /* 0x0000600001147983 */ /* 0x001ea80000300800 */
[----:B------:R-:W2:Y:S04]  /*27a70*/  LDL.LU R21, [R1+0x64] ;  /* 0x0000640001157983 */ /* 0x000ea80000300800 */
[----:B------:R-:W2:Y:S04]  /*27a80*/  LDL.LU R22, [R1+0x68] ;  /* 0x0000680001167983 */ /* 0x000ea80000300800 */
[----:B------:R-:W2:Y:S04]  /*27a90*/  LDL.LU R23, [R1+0x6c] ;  /* 0x00006c0001177983 */ /* 0x000ea80000300800 */
[----:B------:R-:W3:Y:S04]  /*27aa0*/  LDL.LU.64 R4, [R1+0x12c8] ;  /* 0x0012c80001047983 */ /* 0x000ee80000300a00 */
[----:B------:R0:W-:Y:S04]  /*27ab0*/  STL.64 [R1+0xa8], R10 ;  /* 0x0000a80a01007387 */ /* 0x0001e80000100a00 */
[----:B------:R-:W0:Y:S04]  /*27ac0*/  LDL.LU.64 R8, [R1+0x12c0] ;  /* 0x0012c00001087983 */ /* 0x000e280000300a00 */
[----:B------:R1:W-:Y:S04]  /*27ad0*/  STL [R1+0x11e4], R7 ;  /* 0x0011e40701007387 */ /* 0x0003e80000100800 */
[----:B------:R-:W-:Y:S01]  /*27ae0*/  STL [R1+0x11e0], R6 ;  /* 0x0011e00601007387 */ /* 0x000fe20000100800 */
[----:B0-----:R-:W-:Y:S03]  /*27af0*/  HMMA.16816.F32 R8, R12, R8, R16 ;  /* 0x000000080c08723c */ /* 0x001fe60000001810 */
[----:B------:R-:W4:-:S15]  /*27b00*/  LDL.LU.64 R16, [R1+0x12b8] ;  /* 0x0012b80001107983 */ /* 0x000f1e0000300a00 */
[----:B------:R-:W-:-:S06]  /*27b10*/  NOP ;  /* 0x0000000000007918 */ /* 0x000fcc0000000000 */
[----:B------:R-:W-:Y:S02]  /*27b20*/  IMAD.MOV.U32 R28, RZ, RZ, R11 ;  /* 0x000000ffff1c7224 */ /* 0x000fe400078e000b */
[----:B------:R-:W-:Y:S02]  /*27b30*/  IMAD.MOV.U32 R3, RZ, RZ, R10 ;  /* 0x000000ffff037224 */ /* 0x000fe400078e000a */
[----:B------:R-:W-:Y:S02]  /*27b40*/  IMAD.MOV.U32 R2, RZ, RZ, R9 ;  /* 0x000000ffff027224 */ /* 0x000fe400078e0009 */
[----:B------:R-:W-:Y:S01]  /*27b50*/  IMAD.MOV.U32 R0, RZ, RZ, R8 ;  /* 0x000000ffff007224 */ /* 0x000fe200078e0008 */
[----:B------:R-:W2:Y:S04]  /*27b60*/  LDL.LU.64 R10, [R1+0x12b0] ;  /* 0x0012b000010a7983 */ /* 0x000ea80000300a00 */
[----:B------:R-:W2:Y:S04]  /*27b70*/  LDL.LU.64 R8, [R1+0x12a8] ;  /* 0x0012a80001087983 */ /* 0x000ea80000300a00 */
[----:B------:R-:W-:Y:S04]  /*27b80*/  STL [R1+0x11f4], R28 ;  /* 0x0011f41c01007387 */ /* 0x000fe80000100800 */
[----:B------:R-:W-:Y:S04]  /*27b90*/  STL [R1+0x11f0], R3 ;  /* 0x0011f00301007387 */ /* 0x000fe80000100800 */
[----:B------:R-:W-:Y:S04]  /*27ba0*/  STL [R1+0x11ec], R2 ;  /* 0x0011ec0201007387 */ /* 0x000fe80000100800 */
[----:B------:R-:W-:Y:S01]  /*27bb0*/  STL [R1+0x11e8], R0 ;  /* 0x0011e80001007387 */ /* 0x000fe20000100800 */
[----:B----4-:R-:W-:Y:S03]  /*27bc0*/  HMMA.16816.F32 R16, R12, R16, R24 ;  /* 0x000000100c10723c */ /* 0x010fe60000001818 */
[----:B------:R-:W2:-:S15]  /*27bd0*/  LDL.LU.64 R24, [R1+0x12a0] ;  /* 0x0012a00001187983 */ /* 0x000e9e0000300a00 */
[----:B------:R-:W-:-:S05]  /*27be0*/  NOP ;  /* 0x0000000000007918 */ /* 0x000fca0000000000 */
[----:B------:R0:W-:Y:S01]  /*27bf0*/  STL.64 [R1+0x80], R16 ;  /* 0x0000801001007387 */ /* 0x0001e20000100a00 */
[----:B-1----:R-:W-:-:S03]  /*27c00*/  IMAD.MOV.U32 R7, RZ, RZ, R18 ;  /* 0x000000ffff077224 */ /* 0x002fc600078e0012 */
[----:B------:R-:W4:Y:S04]  /*27c10*/  LDL.LU R18, [R1+0x1298] ;  /* 0x0012980001127983 */ /* 0x000f280000300800 */
[----:B0-----:R-:W4:Y:S01]  /*27c20*/  LDL.LU.64 R16, [R1+0x1290] ;  /* 0x0012900001107983 */ /* 0x001f220000300a00 */
[----:B--2---:R-:W-:Y:S03]  /*27c30*/  HMMA.16816.F32 R24, R12, R24, R8 ;  /* 0x000000180c18723c */ /* 0x004fe60000001808 */
[----:B------:R-:W2:-:S15]  /*27c40*/  LDL.LU.64 R8, [R1+0x1288] ;  /* 0x0012880001087983 */ /* 0x000e9e0000300a00 */
[----:B------:R-:W-:-:S06]  /*27c50*/  NOP ;  /* 0x0000000000007918 */ /* 0x000fcc0000000000 */
[----:B------:R-:W-:Y:S02]  /*27c60*/  IMAD.MOV.U32 R2, RZ, RZ, R26 ;  /* 0x000000ffff027224 */ /* 0x000fe400078e001a */
[----:B------:R-:W-:Y:S02]  /*27c70*/  IMAD.MOV.U32 R0, RZ, RZ, R27 ;  /* 0x000000ffff007224 */ /* 0x000fe400078e001b */
[----:B------:R-:W-:Y:S02]  /*27c80*/  IMAD.MOV.U32 R28, RZ, RZ, R24 ;  /* 0x000000ffff1c7224 */ /* 0x000fe400078e0018 */
[----:B------:R-:W-:Y:S01]  /*27c90*/  IMAD.MOV.U32 R3, RZ, RZ, R25 ;  /* 0x000000ffff037224 */ /* 0x000fe200078e0019 */
[----:B------:R-:W3:Y:S04]  /*27ca0*/  LDL.LU.64 R26, [R1+0x1280] ;  /* 0x00128000011a7983 */ /* 0x000ee80000300a00 */
[----:B------:R-:W4:Y:S01]  /*27cb0*/  LDL.LU.64 R24, [R1+0x1278] ;  /* 0x0012780001187983 */ /* 0x000f220000300a00 */
[----:B------:R-:W-:Y:S01]  /*27cc0*/  IMAD.MOV.U32 R6, RZ, RZ, R19 ;  /* 0x000000ffff067224 */ /* 0x000fe200078e0013 */
[----:B----4-:R-:W-:-:S15]  /*27cd0*/  HMMA.16816.F32 R20, R12, R24, R20 ;  /* 0x000000180c14723c */ /* 0x010fde0000001814 */
[----:B------:R-:W-:-:S09]  /*27ce0*/  NOP ;  /* 0x0000000000007918 */ /* 0x000fd20000000000 */
[----:B------:R-:W-:Y:S02]  /*27cf0*/  IMAD.MOV.U32 R19, RZ, RZ, R22 ;  /* 0x000000ffff137224 */ /* 0x000fe400078e0016 */
[----:B------:R-:W-:Y:S02]  /*27d00*/  IMAD.MOV.U32 R29, RZ, RZ, R23 ;  /* 0x000000ffff1d7224 */ /* 0x000fe400078e0017 */
[----:B------:R-:W-:Y:S02]  /*27d10*/  IMAD.MOV.U32 R10, RZ, RZ, R20 ;  /* 0x000000ffff0a7224 */ /* 0x000fe400078e0014 */
[----:B------:R-:W-:Y:S01]  /*27d20*/  IMAD.MOV.U32 R11, RZ, RZ, R21 ;  /* 0x000000ffff0b7224 */ /* 0x000fe200078e0015 */
[----:B------:R-:W4:Y:S04]  /*27d30*/  LDL.LU.64 R22, [R1+0x1270] ;  /* 0x0012700001167983 */ /* 0x000f280000300a00 */
[----:B------:R-:W4:Y:S04]  /*27d40*/  LDL.LU.64 R20, [R1+0x1268] ;  /* 0x0012680001147983 */ /* 0x000f280000300a00 */
[----:B---3--:R-:W-:Y:S01]  /*27d50*/  STL.64 [R1+0x1218], R26 ;  /* 0x0012181a01007387 */ /* 0x008fe20000100a00 */
[----:B----4-:R-:W-:-:S15]  /*27d60*/  HMMA.16816.F32 R20, R12, R4, R20 ;  /* 0x000000040c14723c */ /* 0x010fde0000001814 */
[----:B------:R-:W-:-:S08]  /*27d70*/  NOP ;  /* 0x0000000000007918 */ /* 0x000fd00000000000 */
[----:B------:R0:W-:Y:S01]  /*27d80*/  STL.64 [R1+0x50], R20 ;  /* 0x0000501401007387 */ /* 0x0001e20000100a00 */
[----:B------:R-:W-:Y:S02]  /*27d90*/  IMAD.MOV.U32 R5, RZ, RZ, R22 ;  /* 0x000000ffff057224 */ /* 0x000fe400078e0016 */
[----:B------:R-:W-:Y:S01]  /*27da0*/  IMAD.MOV.U32 R4, RZ, RZ, R23 ;  /* 0x000000ffff047224 */ /* 0x000fe200078e0017 */
[----:B0-----:R-:W2:Y:S04]  /*27db0*/  LDL.LU R20, [R1+0xd0] ;  /* 0x0000d00001147983 */ /* 0x001ea80000300800 */
[----:B------:R-:W2:Y:S04]  /*27dc0*/  LDL.LU R21, [R1+0xd4] ;  /* 0x0000d40001157983 */ /* 0x000ea80000300800 */
[----:B------:R-:W2:Y:S04]  /*27dd0*/  LDL.LU R22, [R1+0xd8] ;  /* 0x0000d80001167983 */ /* 0x000ea80000300800 */
[----:B------:R-:W2:Y:S04]  /*27de0*/  LDL.LU R23, [R1+0xdc] ;  /* 0x0000dc0001177983 */ /* 0x000ea80000300800 */
[----:B------:R-:W-:Y:S04]  /*27df0*/  STL.64 [R1+0x1200], R6 ;  /* 0x0012000601007387 */ /* 0x000fe80000100a00 */
[----:B------:R0:W-:Y:S04]  /*27e00*/  STL.64 [R1+0x11f8], R4 ;  /* 0x0011f80401007387 */ /* 0x0001e80000100a00 */
[----:B0-----:R-:W3:Y:S04]  /*27e10*/  LDL.LU R4, [R1+0x100] ;  /* 0x0001000001047983 */ /* 0x001ee80000300800 */
[----:B------:R-:W3:Y:S04]  /*27e20*/  LDL.LU R5, [R1+0x104] ;  /* 0x0001040001057983 */ /* 0x000ee80000300800 */
[----:B------:R-:W4:Y:S04]  /*27e30*/  LDL.LU R6, [R1+0x108] ;  /* 0x0001080001067983 */ /* 0x000f280000300800 */
[----:B------:R-:W4:Y:S04]  /*27e40*/  LDL.LU R7, [R1+0x10c] ;  /* 0x00010c0001077983 */ /* 0x000f280000300800 */
[----:B------:R-:W2:Y:S04]  /*27e50*/  LDL.LU R24, [R1+0x110] ;  /* 0x0001100001187983 */ /* 0x000ea80000300800 */
[----:B------:R-:W2:Y:S04]  /*27e60*/  LDL.LU R25, [R1+0x114] ;  /* 0x0001140001197983 */ /* 0x000ea80000300800 */
[----:B------:R-:W3:Y:S04]  /*27e70*/  LDL.LU R26, [R1+0x118] ;  /* 0x00011800011a7983 */ /* 0x000ee80000300800 */
[----:B------:R-:W3:Y:S04]  /*27e80*/  LDL.LU R27, [R1+0x11c] ;  /* 0x00011c00011b7983 */ /* 0x000ee80000300800 */
[----:B---3--:R0:W-:Y:S04]  /*27e90*/  STL.64 [R1+0x1228], R26 ;  /* 0x0012281a01007387 */ /* 0x0081e80000100a00 */
[----:B--2---:R-:W-:Y:S04]  /*27ea0*/  STL.64 [R1+0x1220], R24 ;  /* 0x0012201801007387 */ /* 0x004fe80000100a00 */
[----:B0-----:R-:W2:Y:S04]  /*27eb0*/  LDL.LU.64 R26, [R1+0x28] ;  /* 0x00002800011a7983 */ /* 0x001ea80000300a00 */
[----:B--2---:R0:W-:Y:S04]  /*27ec0*/  STL.64 [R1+0x1238], R26 ;  /* 0x0012381a01007387 */ /* 0x0041e80000100a00 */
[----:B0-----:R-:W2:Y:S04]  /*27ed0*/  LDL.LU.64 R26, [R1+0x38] ;  /* 0x00003800011a7983 */ /* 0x001ea80000300a00 */
[----:B--2---:R0:W-:Y:S04]  /*27ee0*/  STL.64 [R1+0x1250], R26 ;  /* 0x0012501a01007387 */ /* 0x0041e80000100a00 */
[----:B0-----:R-:W2:Y:S04]  /*27ef0*/  LDL.LU.64 R26, [R1+0x48] ;  /* 0x00004800011a7983 */ /* 0x001ea80000300a00 */
[----:B----4-:R0:W-:Y:S04]  /*27f00*/  STL.64 [R1+0x1210], R6 ;  /* 0x0012100601007387 */ /* 0x0101e80000100a00 */
[----:B------:R1:W-:Y:S04]  /*27f10*/  STL.64 [R1+0x1208], R4 ;  /* 0x0012080401007387 */ /* 0x0003e80000100a00 */
[----:B0-----:R-:W3:Y:S01]  /*27f20*/  LDL.LU.64 R6, [R1+0x18] ;  /* 0x0000180001067983 */ /* 0x001ee20000300a00 */
[----:B------:R-:W-:Y:S03]  /*27f30*/  HMMA.16816.F32 R12, R12, R8, R20 ;  /* 0x000000080c0c723c */ /* 0x000fe60000001814 */
[----:B---3--:R0:W-:Y:S04]  /*27f40*/  STL.64 [R1+0x1230], R6 ;  /* 0x0012300601007387 */ /* 0x0081e80000100a00 */
[----:B-1----:R-:W3:Y:S04]  /*27f50*/  LDL.LU R4, [R1+0x120] ;  /* 0x0001200001047983 */ /* 0x002ee80000300800 */
[----:B------:R-:W3:Y:S04]  /*27f60*/  LDL.LU R5, [R1+0x124] ;  /* 0x0001240001057983 */ /* 0x000ee80000300800 */
[----:B0-----:R-:W4:Y:S04]  /*27f70*/  LDL.LU R6, [R1+0x128] ;  /* 0x0001280001067983 */ /* 0x001f280000300800 */
[----:B------:R-:W4:Y:S04]  /*27f80*/  LDL.LU R7, [R1+0x12c] ;  /* 0x00012c0001077983 */ /* 0x000f280000300800 */
[----:B----4-:R-:W-:Y:S04]  /*27f90*/  STL.64 [R1+0x1248], R6 ;  /* 0x0012480601007387 */ /* 0x010fe80000100a00 */
[----:B---3--:R0:W-:Y:S04]  /*27fa0*/  STL.64 [R1+0x1240], R4 ;  /* 0x0012400401007387 */ /* 0x0081e80000100a00 */
[----:B0-----:R-:W3:Y:S04]  /*27fb0*/  LDL.LU R4, [R1+0x130] ;  /* 0x0001300001047983 */ /* 0x001ee80000300800 */
[----:B------:R-:W3:Y:S04]  /*27fc0*/  LDL.LU R5, [R1+0x134] ;  /* 0x0001340001057983 */ /* 0x000ee80000300800 */
[----:B------:R-:W3:Y:S04]  /*27fd0*/  LDL.LU R6, [R1+0x138] ;  /* 0x0001380001067983 */ /* 0x000ee80000300800 */
[----:B------:R-:W3:Y:S04]  /*27fe0*/  LDL.LU R7, [R1+0x13c] ;  /* 0x00013c0001077983 */ /* 0x000ee80000300800 */
[----:B------:R-:W4:Y:S04]  /*27ff0*/  LDL.LU R20, [R1+0xf0] ;  /* 0x0000f00001147983 */ /* 0x000f280000300800 */
[----:B------:R-:W4:Y:S04]  /*28000*/  LDL.LU R21, [R1+0xf4] ;  /* 0x0000f40001157983 */ /* 0x000f280000300800 */
[----:B------:R-:W4:Y:S04]  /*28010*/  LDL.LU R22, [R1+0xf8] ;  /* 0x0000f80001167983 */ /* 0x000f280000300800 */
[----:B------:R-:W4:Y:S04]  /*28020*/  LDL.LU R23, [R1+0xfc] ;  /* 0x0000fc0001177983 */ /* 0x000f280000300800 */
[----:B------:R0:W-:Y:S04]  /*28030*/  STL.64 [R1+0x1128], R14 ;  /* 0x0011280e01007387 */ /* 0x0001e80000100a00 */
[----:B------:R1:W-:Y:S01]  /*28040*/  STL.64 [R1+0x1120], R12 ;  /* 0x0011200c01007387 */ /* 0x0003e20000100a00 */
[----:B0-----:R-:W-:-:S02]  /*28050*/  IMAD.MOV.U32 R14, RZ, RZ, R19 ;  /* 0x000000ffff0e7224 */ /* 0x001fc400078e0013 */
[----:B-1----:R-:W-:Y:S02]  /*28060*/  IMAD.MOV.U32 R12, RZ, RZ, R10 ;  /* 0x000000ffff0c7224 */ /* 0x002fe400078e000a */
[----:B------:R-:W-:Y:S01]  /*28070*/  IMAD.MOV.U32 R15, RZ, RZ, R29 ;  /* 0x000000ffff0f7224 */ /* 0x000fe200078e001d */
[----:B------:R-:W2:Y:S01]  /*28080*/  LDL.LU R10, [R1+0x1264] ;  /* 0x00126400010a7983 */ /* 0x000ea20000300800 */
[----:B------:R-:W-:-:S03]  /*28090*/  IMAD.MOV.U32 R13, RZ, RZ, R11 ;  /* 0x000000ffff0d7224 */ /* 0x000fc600078e000b */
[----:B------:R-:W2:Y:S04]  /*280a0*/  LDL.LU R11, [R1+0x1260] ;  /* 0x00126000010b7983 */ /* 0x000ea80000300800 */
[----:B------:R-:W3:Y:S04]  /*280b0*/  LDL.LU R19, [R1+0x125c] ;  /* 0x00125c0001137983 */ /* 0x000ee80000300800 */
[----:B------:R-:W4:Y:S04]  /*280c0*/  LDL.LU R29, [R1+0x1258] ;  /* 0x00125800011d7983 */ /* 0x000f280000300800 */
[----:B------:R0:W-:Y:S04]  /*280d0*/  STL.64 [R1+0x1138], R14 ;  /* 0x0011380e01007387 */ /* 0x0001e80000100a00 */
[----:B------:R-:W-:Y:S04]  /*280e0*/  STL.64 [R1+0x1130], R12 ;  /* 0x0011300c01007387 */ /* 0x000fe80000100a00 */
[----:B0-----:R-:W3:Y:S04]  /*280f0*/  LDL.LU R14, [R1+0x8] ;  /* 0x00000800010e7983 */ /* 0x001ee80000300800 */
[----:B------:R-:W3:Y:S04]  /*28100*/  LDL.LU R15, [R1+0xc] ;  /* 0x00000c00010f7983 */ /* 0x000ee80000300800 */
[----:B------:R-:W4:Y:S04]  /*28110*/  LDL R9, [R1+0x150] ;  /* 0x0001500001097983 */ /* 0x000f280000100800 */
[----:B--2---:R-:W-:Y:S04]  /*28120*/  STL.64 [R1+0x11c0], R10 ;  /* 0x0011c00a01007387 */ /* 0x004fe80000100a00 */
[----:B----4-:R0:W-:Y:S04]  /*28130*/  STL [R1+0x11b8], R9 ;  /* 0x0011b80901007387 */ /* 0x0101e80000100800 */
[----:B------:R-:W3:Y:S04]  /*28140*/  LDL.LU R8, [R1+0x140] ;  /* 0x0001400001087983 */ /* 0x000ee80000300800 */
[----:B0-----:R-:W3:Y:S04]  /*28150*/  LDL.LU R9, [R1+0x144] ;  /* 0x0001440001097983 */ /* 0x001ee80000300800 */
[----:B------:R-:W3:Y:S01]  /*28160*/  LDL.LU R10, [R1+0x148] ;  /* 0x00014800010a7983 */ /* 0x000ee20000300800 */
[----:B------:R-:W-:-:S07]  /*28170*/  IMAD.MOV.U32 R11, RZ, RZ, R29 ;  /* 0x000000ffff0b7224 */ /* 0x000fce00078e001d */
[----:B---3--:R-:W-:-:S15]  /*28180*/  HMMA.16816.F32 R8, R16, R26, R8 ;  /* 0x0000001a1008723c */ /* 0x008fde0000001808 */
[----:B------:R-:W-:-:S08]  /*28190*/  NOP ;  /* 0x0000000000007918 */ /* 0x000fd00000000000 */
[----:B------:R0:W-:Y:S04]  /*281a0*/  STL.64 [R1+0x140], R8 ;  /* 0x0001400801007387 */ /* 0x0001e80000100a00 */
[----:B------:R1:W-:Y:S01]  /*281b0*/  STL.64 [R1+0x148], R10 ;  /* 0x0001480a01007387 */ /* 0x0003e20000100a00 */
[----:B0-----:R-:W-:Y:S02]  /*281c0*/  IMAD.MOV.U32 R9, RZ, RZ, R26 ;  /* 0x000000ffff097224 */ /* 0x001fe400078e001a */
[----:B------:R-:W-:Y:S02]  /*281d0*/  IMAD.MOV.U32 R8, RZ, RZ, R27 ;  /* 0x000000ffff087224 */ /* 0x000fe400078e001b */
[----:B------:R-:W2:Y:S02]  /*281e0*/  LDL.LU.64 R26, [R1+0x1250] ;  /* 0x00125000011a7983 */ /* 0x000ea40000300a00 */
[----:B--2---:R-:W-:Y:S06]  /*281f0*/  HMMA.16816.F32 R4, R16, R26, R4 ;  /* 0x0000001a1004723c */ /* 0x004fec0000001804 */
[----:B-1----:R-:W-:-:S02]  /*28200*/  IMAD.MOV.U32 R11, RZ, RZ, R26 ;  /* 0x000000ffff0b7224 */ /* 0x002fc400078e001a */
[----:B------:R-:W-:-:S15]  /*28210*/  IMAD.MOV.U32 R10, RZ, RZ, R27 ;  /* 0x000000ffff0a7224 */ /* 0x000fde00078e001b */
[----:B------:R-:W-:Y:S04]  /*28220*/  STL.64 [R1+0x130], R4 ;  /* 0x0001300401007387 */ /* 0x000fe80000100a00 */
[----:B------:R0:W-:Y:S04]  /*28230*/  STL.64 [R1+0x138], R6 ;  /* 0x0001380601007387 */ /* 0x0001e80000100a00 */
[----:B0-----:R-:W2:Y:S04]  /*28240*/  LDL.LU.64 R6, [R1+0x1248] ;  /* 0x0012480001067983 */ /* 0x001ea80000300a00 */
[----:B------:R-:W2:Y:S04]  /*28250*/  LDL.LU.64 R4, [R1+0x1240] ;  /* 0x0012400001047983 */ /* 0x000ea80000300a00 */
[----:B------:R-:W2:Y:S02]  /*28260*/  LDL.LU.64 R26, [R1+0x1238] ;  /* 0x00123800011a7983 */ /* 0x000ea40000300a00 */
[----:B--2---:R-:W-:Y:S06]  /*28270*/  HMMA.16816.F32 R4, R16, R26, R4 ;  /* 0x0000001a1004723c */ /* 0x004fec0000001804 */
[----:B------:R-:W-:-:S02]  /*28280*/  IMAD.MOV.U32 R13, RZ, RZ, R26 ;  /* 0x000000ffff0d7224 */ /* 0x000fc400078e001a */
[----:B------:R-:W-:-:S15]  /*28290*/  IMAD.MOV.U32 R12, RZ, RZ, R27 ;  /* 0x000000ffff0c7224 */ /* 0x000fde00078e001b */
[----:B------:R-:W-:Y:S04]  /*282a0*/  STL.64 [R1+0x120], R4 ;  /* 0x0001200401007387 */ /* 0x000fe80000100a00 */
[----:B------:R0:W-:Y:S04]  /*282b0*/  STL.64 [R1+0x128], R6 ;  /* 0x0001280601007387 */ /* 0x0001e80000100a00 */
[----:B0-----:R-:W2:Y:S04]  /*282c0*/  LDL.LU.64 R6, [R1+0x1230] ;  /* 0x0012300001067983 */ /* 0x001ea80000300a00 */
[----:B------:R-:W2:Y:S04]  /*282d0*/  LDL.LU.64 R26, [R1+0x1228] ;  /* 0x00122800011a7983 */ /* 0x000ea80000300a00 */
[----:B------:R-:W2:Y:S02]  /*282e0*/  LDL.LU.64 R24, [R1+0x1220] ;  /* 0x0012200001187983 */ /* 0x000ea40000300a00 */
[----:B--2---:R-:W-:-:S15]  /*282f0*/  HMMA.16816.F32 R24, R16, R6, R24 ;  /* 0x000000061018723c */ /* 0x004fde0000001818 */
[----:B------:R-:W-:-:S08]  /*28300*/  NOP ;  /* 0x0000000000007918 */ /* 0x000fd00000000000 */
[----:B------:R0:W-:Y:S04]  /*28310*/  STL.64 [R1+0x110], R24 ;  /* 0x0001101801007387 */ /* 0x0001e80000100a00 */
[----:B------:R1:W-:Y:S01]  /*28320*/  STL.64 [R1+0x118], R26 ;  /* 0x0001181a01007387 */ /* 0x0003e20000100a00 */
[----:B0-----:R-:W-:-:S03]  /*28330*/  IMAD.MOV.U32 R25, RZ, RZ, R6 ;  /* 0x000000ffff197224 */ /* 0x001fc600078e0006 */
[----:B-1----:R-:W2:Y:S01]  /*28340*/  LDL.LU.64 R26, [R1+0x1218] ;  /* 0x00121800011a7983 */ /* 0x002ea20000300a00 */
[----:B------:R-:W-:-:S03]  /*28350*/  IMAD.MOV.U32 R24, RZ, RZ, R7 ;  /* 0x000000ffff187224 */ /* 0x000fc600078e0007 */
[----:B------:R-:W3:Y:S04]  /*28360*/  LDL.LU.64 R6, [R1+0x1210] ;  /* 0x0012100001067983 */ /* 0x000ee80000300a00 */
[----:B------:R-:W3:Y:S02]  /*28370*/  LDL.LU.64 R4, [R1+0x1208] ;  /* 0x0012080001047983 */ /* 0x000ee40000300a00 */
[----:B---3--:R-:W-:-:S15]  /*28380*/  HMMA.16816.F32 R4, R16, R14, R4 ;  /* 0x0000000e1004723c */ /* 0x008fde0000001804 */
[----:B------:R-:W-:-:S08]  /*28390*/  NOP ;  /* 0x0000000000007918 */ /* 0x000fd00000000000 */
[----:B------:R-:W-:Y:S04]  /*283a0*/  STL.64 [R1+0x100], R4 ;  /* 0x0001000401007387 */ /* 0x000fe80000100a00 */
[----:B------:R0:W-:Y:S01]  /*283b0*/  STL [R1+0x108], R6 ;  /* 0x0001080601007387 */ /* 0x0001e20000100800 */
[----:B------:R-:W-:-:S03]  /*283c0*/  IMAD.MOV.U32 R29, RZ, RZ, R7 ;  /* 0x000000ffff1d7224 */ /* 0x000fc600078e0007 */
[----:B0-----:R-:W3:Y:S01]  /*283d0*/  LDL.LU.64 R6, [R1+0x1200] ;  /* 0x0012000001067983 */ /* 0x001ee20000300a00 */
[----:B--2---:R-:W-:Y:S03]  /*283e0*/  HMMA.16816.F32 R20, R16, R26, R20 ;  /* 0x0000001a1014723c */ /* 0x004fe60000001814 */
[----:B------:R-:W2:Y:S04]  /*283f0*/  LDL.LU.64 R4, [R1+0x11f8] ;  /* 0x0011f80001047983 */ /* 0x000ea80000300a00 */
        /* <DEDUP_REMOVED lines=8> */
[----:B------:R-:W-:-:S05]  /*28480*/  IMAD.MOV.U32 R15, RZ, RZ, R10 ;  /* 0x000000ffff0f7224 */ /* 0x000fca00078e000a */
[----:B------:R0:W-:Y:S04]  /*28490*/  STL.64 [R1+0x1190], R14 ;  /* 0x0011900e01007387 */ /* 0x0001e80000100a00 */
[----:B------:R1:W-:Y:S04]  /*284a0*/  STL.64 [R1+0xf0], R20 ;  /* 0x0000f01401007387 */ /* 0x0003e80000100a00 */
[----:B------:R4:W-:Y:S01]  /*284b0*/  STL.64 [R1+0xf8], R22 ;  /* 0x0000f81601007387 */ /* 0x0009e20000100a00 */
[----:B0-----:R-:W-:Y:S02]  /*284c0*/  IMAD.MOV.U32 R15, RZ, RZ, R8 ;  /* 0x000000ffff0f7224 */ /* 0x001fe400078e0008 */
[----:B------:R-:W-:Y:S01]  /*284d0*/  IMAD.MOV.U32 R14, RZ, RZ, R9 ;  /* 0x000000ffff0e7224 */ /* 0x000fe200078e0009 */
[----:B------:R-:W2:Y:S04]  /*284e0*/  LDL.LU R8, [R1+0xe0] ;  /* 0x0000e00001087983 */ /* 0x000ea80000300800 */
[----:B------:R-:W2:Y:S04]  /*284f0*/  LDL.LU R9, [R1+0xe4] ;  /* 0x0000e40001097983 */ /* 0x000ea80000300800 */
[----:B------:R-:W2:Y:S04]  /*28500*/  LDL.LU R10, [R1+0xe8] ;  /* 0x0000e800010a7983 */ /* 0x000ea80000300800 */
[----:B------:R-:W2:Y:S04]  /*28510*/  LDL.LU R11, [R1+0xec] ;  /* 0x0000ec00010b7983 */ /* 0x000ea80000300800 */
[----:B-1----:R-:W2:Y:S04]  /*28520*/  LDL.LU R20, [R1+0xc0] ;  /* 0x0000c00001147983 */ /* 0x002ea80000300800 */
[----:B------:R-:W2:Y:S04]  /*28530*/  LDL.LU R21, [R1+0xc4] ;  /* 0x0000c40001157983 */ /* 0x000ea80000300800 */
[----:B----4-:R-:W4:Y:S04]  /*28540*/  LDL.LU R22, [R1+0xc8] ;  /* 0x0000c80001167983 */ /* 0x010f280000300800 */
[----:B------:R-:W4:Y:S04]  /*28550*/  LDL.LU R23, [R1+0xcc] ;  /* 0x0000cc0001177983 */ /* 0x000f280000300800 */
[----:B------:R0:W-:Y:S01]  /*28560*/  STL.64 [R1+0x1140], R26 ;  /* 0x0011401a01007387 */ /* 0x0001e20000100a00 */
[----:B------:R-:W-:-:S03]  /*28570*/  IMAD.MOV.U32 R24, RZ, RZ, R28 ;  /* 0x000000ffff187224 */ /* 0x000fc600078e001c */
[----:B------:R-:W2:Y:S01]  /*28580*/  LDL.LU R28, [R1+0x11f4] ;  /* 0x0011f400011c7983 */ /* 0x000ea20000300800 */
[----:B------:R-:W-:-:S03]  /*28590*/  IMAD.MOV.U32 R25, RZ, RZ, R3 ;  /* 0x000000ffff197224 */ /* 0x000fc600078e0003 */
[----:B------:R-:W4:Y:S01]  /*285a0*/  LDL.LU R3, [R1+0x11f0] ;  /* 0x0011f00001037983 */ /* 0x000f220000300800 */
[----:B0-----:R-:W-:Y:S02]  /*285b0*/  IMAD.MOV.U32 R26, RZ, RZ, R2 ;  /* 0x000000ffff1a7224 */ /* 0x001fe400078e0002 */
[----:B------:R-:W-:Y:S01]  /*285c0*/  IMAD.MOV.U32 R27, RZ, RZ, R0 ;  /* 0x000000ffff1b7224 */ /* 0x000fe200078e0000 */
[----:B------:R-:W4:Y:S04]  /*285d0*/  LDL.LU R2, [R1+0x11ec] ;  /* 0x0011ec0001027983 */ /* 0x000f280000300800 */
[----:B------:R-:W4:Y:S04]  /*285e0*/  LDL.LU R0, [R1+0x11e8] ;  /* 0x0011e80001007983 */ /* 0x000f280000300800 */
[----:B------:R-:W-:Y:S04]  /*285f0*/  STL.64 [R1+0x1158], R26 ;  /* 0x0011581a01007387 */ /* 0x000fe80000100a00 */
[----:B------:R0:W-:Y:S04]  /*28600*/  STL.64 [R1+0x1150], R24 ;  /* 0x0011501801007387 */ /* 0x0001e80000100a00 */
[----:B0-----:R-:W4:Y:S04]  /*28610*/  LDL.LU R24, [R1+0x80] ;  /* 0x0000800001187983 */ /* 0x001f280000300800 */
[----:B------:R-:W4:Y:S01]  /*28620*/  LDL.LU R25, [R1+0x84] ;  /* 0x0000840001197983 */ /* 0x000f220000300800 */
[----:B---3--:R-:W-:-:S02]  /*28630*/  IMAD.MOV.U32 R26, RZ, RZ, R7 ;  /* 0x000000ffff1a7224 */ /* 0x008fc400078e0007 */
[----:B------:R-:W-:Y:S01]  /*28640*/  IMAD.MOV.U32 R27, RZ, RZ, R6 ;  /* 0x000000ffff1b7224 */ /* 0x000fe200078e0006 */
[----:B------:R-:W3:Y:S04]  /*28650*/  LDL.LU R7, [R1+0x11e4] ;  /* 0x0011e40001077983 */ /* 0x000ee80000300800 */
[----:B------:R-:W3:Y:S04]  /*28660*/  LDL.LU R6, [R1+0x11e0] ;  /* 0x0011e00001067983 */ /* 0x000ee80000300800 */
[----:B------:R2:W-:Y:S02]  /*28670*/  STL.64 [R1+0x1170], R26 ;  /* 0x0011701a01007387 */ /* 0x0005e40000100a00 */
[----:B--2---:R-:W-:-:S02]  /*28680*/  IMAD.MOV.U32 R27, RZ, RZ, R28 ;  /* 0x000000ffff1b7224 */ /* 0x004fc400078e001c */
[----:B----4-:R-:W-:Y:S01]  /*28690*/  IMAD.MOV.U32 R26, RZ, RZ, R3 ;  /* 0x000000ffff1a7224 */ /* 0x010fe200078e0003 */
[----:B------:R0:W-:Y:S02]  /*286a0*/  STL.64 [R1+0x1168], R24 ;  /* 0x0011681801007387 */ /* 0x0001e40000100a00 */
[----:B0-----:R-:W-:Y:S02]  /*286b0*/  IMAD.MOV.U32 R24, RZ, RZ, R0 ;  /* 0x000000ffff187224 */ /* 0x001fe400078e0000 */
[----:B------:R-:W-:Y:S01]  /*286c0*/  IMAD.MOV.U32 R25, RZ, RZ, R2 ;  /* 0x000000ffff197224 */ /* 0x000fe200078e0002 */
[----:B------:R-:W2:Y:S04]  /*286d0*/  LDL.LU R0, [R1+0x11dc] ;  /* 0x0011dc0001007983 */ /* 0x000ea80000300800 */
[----:B------:R-:W4:Y:S04]  /*286e0*/  LDL.LU R2, [R1+0x11d8] ;  /* 0x0011d80001027983 */ /* 0x000f280000300800 */
[----:B------:R-:W2:Y:S04]  /*286f0*/  LDL.LU R3, [R1+0x11d4] ;  /* 0x0011d40001037983 */ /* 0x000ea80000300800 */
[----:B------:R-:W2:Y:S04]  /*28700*/  LDL.LU R28, [R1+0x11d0] ;  /* 0x0011d000011c7983 */ /* 0x000ea80000300800 */
[----:B------:R-:W-:Y:S04]  /*28710*/  STL.64 [R1+0x1188], R26 ;  /* 0x0011881a01007387 */ /* 0x000fe80000100a00 */
[----:B------:R3:W-:Y:S02]  /*28720*/  STL.64 [R1+0x1180], R24 ;  /* 0x0011801801007387 */ /* 0x0007e40000100a00 */
[----:B---3--:R-:W-:-:S02]  /*28730*/  IMAD.MOV.U32 R25, RZ, RZ, R7 ;  /* 0x000000ffff197224 */ /* 0x008fc400078e0007 */
[----:B------:R-:W-:Y:S02]  /*28740*/  IMAD.MOV.U32 R24, RZ, RZ, R6 ;  /* 0x000000ffff187224 */ /* 0x000fe400078e0006 */
[----:B------:R-:W3:Y:S04]  /*28750*/  LDL.LU R6, [R1+0x11cc] ;  /* 0x0011cc0001067983 */ /* 0x000ee80000300800 */
[----:B------:R-:W3:Y:S04]  /*28760*/  LDL.LU R7, [R1+0x11c8] ;  /* 0x0011c80001077983 */ /* 0x000ee80000300800 */
[----:B------:R-:W4:Y:S04]  /*28770*/  LDL.LU R26, [R1+0xa8] ;  /* 0x0000a800011a7983 */ /* 0x000f280000300800 */
[----:B------:R-:W4:Y:S01]  /*28780*/  LDL.LU R27, [R1+0xac] ;  /* 0x0000ac00011b7983 */ /* 0x000f220000300800 */
[----:B---3--:R-:W-:Y:S03]  /*28790*/  HMMA.16816.F32 R8, R16, R6, R8 ;  /* 0x000000061008723c */ /* 0x008fe60000001808 */
[----:B----4-:R0:W-:Y:S04]  /*287a0*/  STL.64 [R1+0x11a0], R26 ;  /* 0x0011a01a01007387 */ /* 0x0101e80000100a00 */
[----:B------:R1:W-:Y:S01]  /*287b0*/  STL.64 [R1+0x1198], R24 ;  /* 0x0011981801007387 */ /* 0x0003e20000100a00 */
[----:B0-----:R-:W-:-:S02]  /*287c0*/  IMAD.MOV.U32 R26, RZ, RZ, R2 ;  /* 0x000000ffff1a7224 */ /* 0x001fc400078e0002 */
[----:B--2---:R-:W-:-:S14]  /*287d0*/  IMAD.MOV.U32 R27, RZ, RZ, R0 ;  /* 0x000000ffff1b7224 */ /* 0x004fdc00078e0000 */
[----:B------:R-:W-:Y:S02]  /*287e0*/  IMAD.MOV.U32 R2, RZ, RZ, R10 ;  /* 0x000000ffff027224 */ /* 0x000fe400078e000a */
[----:B------:R-:W-:Y:S02]  /*287f0*/  IMAD.MOV.U32 R0, RZ, RZ, R11 ;  /* 0x000000ffff007224 */ /* 0x000fe400078e000b */
[----:B------:R-:W2:Y:S01]  /*28800*/  LDL.LU.64 R10, [R1+0x11c0] ;  /* 0x0011c000010a7983 */ /* 0x000ea20000300a00 */
[----:B-1----:R-:W-:Y:S02]  /*28810*/  IMAD.MOV.U32 R25, RZ, RZ, R3 ;  /* 0x000000ffff197224 */ /* 0x002fe400078e0003 */
[----:B------:R-:W-:Y:S02]  /*28820*/  IMAD.MOV.U32 R3, RZ, RZ, R9 ;  /* 0x000000ffff037224 */ /* 0x000fe400078e0009 */
[----:B------:R-:W3:Y:S01]  /*28830*/  LDL.LU R9, [R1+0x11b8] ;  /* 0x0011b80001097983 */ /* 0x000ee20000300800 */
[----:B------:R-:W-:Y:S01]  /*28840*/  IMAD.MOV.U32 R24, RZ, RZ, R28 ;  /* 0x000000ffff187224 */ /* 0x000fe200078e001c */
[----:B--2---:R-:W-:Y:S02]  /*28850*/  HMMA.16816.F32 R16, R16, R10, R20 ;  /* 0x0000000a1010723c */ /* 0x004fe40000001814 */
[----:B------:R-:W2:Y:S04]  /*28860*/  LDL.LU.64 R22, [R1+0x11b0] ;  /* 0x0011b00001167983 */ /* 0x000ea80000300a00 */
[----:B------:R-:W2:-:S15]  /*28870*/  LDL.LU.64 R20, [R1+0x11a8] ;  /* 0x0011a80001147983 */ /* 0x000e9e0000300a00 */
[----:B------:R-:W-:-:S02]  /*28880*/  NOP ;  /* 0x0000000000007918 */ /* 0x000fc40000000000 */
[----:B------:R0:W-:Y:S04]  /*28890*/  STL.64 [R1+0xc0], R16 ;  /* 0x0000c01001007387 */ /* 0x0001e80000100a00 */
[----:B------:R-:W-:Y:S04]  /*288a0*/  STL.64 [R1+0xc8], R18 ;  /* 0x0000c81201007387 */ /* 0x000fe80000100a00 */
[----:B0-----:R-:W4:Y:S04]  /*288b0*/  LDL.LU R16, [R1+0x50] ;  /* 0x0000500001107983 */ /* 0x001f280000300800 */
[----:B------:R-:W4:Y:S01]  /*288c0*/  LDL.LU R17, [R1+0x54] ;  /* 0x0000540001117983 */ /* 0x000f220000300800 */
        /* <DEDUP_REMOVED lines=29> */
[----:B------:R-:W2:-:S15]  /*28aa0*/  LDL.LU.64 R26, [R1+0x1140] ;  /* 0x00114000011a7983 */ /* 0x000e9e0000300a00 */
[----:B------:R-:W-:-:S06]  /*28ab0*/  NOP ;  /* 0x0000000000007918 */ /* 0x000fcc0000000000 */
[----:B------:R-:W-:Y:S04]  /*28ac0*/  STL.64 [R1+0x70], R12 ;  /* 0x0000700c01007387 */ /* 0x000fe80000100a00 */
[----:B------:R0:W-:Y:S04]  /*28ad0*/  STL.64 [R1+0x78], R14 ;  /* 0x0000780e01007387 */ /* 0x0001e80000100a00 */
[----:B0-----:R-:W2:Y:S04]  /*28ae0*/  LDL.LU.64 R14, [R1+0x1138] ;  /* 0x00113800010e7983 */ /* 0x001ea80000300a00 */
[----:B------:R-:W2:Y:S01]  /*28af0*/  LDL.LU.64 R12, [R1+0x1130] ;  /* 0x00113000010c7983 */ /* 0x000ea20000300a00 */
[----:B------:R-:W-:-:S02]  /*28b00*/  IMAD.MOV.U32 R18, RZ, RZ, R5 ;  /* 0x000000ffff127224 */ /* 0x000fc400078e0005 */
[----:B------:R-:W-:Y:S01]  /*28b10*/  IMAD.MOV.U32 R19, RZ, RZ, R4 ;  /* 0x000000ffff137224 */ /* 0x000fe200078e0004 */
[C---:B--2---:R-:W-:Y:S01]  /*28b20*/  HMMA.16816.F32 R24, R20.reuse, R26, R12 ;  /* 0x0000001a1418723c */ /* 0x044fe2000000180c */
[----:B------:R-:W2:Y:S04]  /*28b30*/  LDL.LU.64 R14, [R1+0x1128] ;  /* 0x00112800010e7983 */ /* 0x000ea80000300a00 */
[----:B------:R-:W2:Y:S01]  /*28b40*/  LDL.LU.64 R12, [R1+0x1120] ;  /* 0x00112000010c7983 */ /* 0x000ea20000300a00 */
[----:B----4-:R-:W-:-:S15]  /*28b50*/  HMMA.16816.F32 R16, R20, R6, R16 ;  /* 0x000000061410723c */ /* 0x010fde0000001810 */
[----:B------:R-:W-:-:S02]  /*28b60*/  NOP ;  /* 0x0000000000007918 */ /* 0x000fc40000000000 */
[----:B------:R-:W-:Y:S04]  /*28b70*/  STL.64 [R1+0x60], R24 ;  /* 0x0000601801007387 */ /* 0x000fe80000100a00 */
[----:B------:R-:W-:Y:S04]  /*28b80*/  STL.64 [R1+0x68], R26 ;  /* 0x0000681a01007387 */ /* 0x000fe80000100a00 */
[----:B---3--:R-:W-:Y:S01]  /*28b90*/  LDSM.16.M88.4 R24, [R9+UR5+0x8080] ;  /* 0x008080050918783b */ /* 0x008fe20008000200 */
[----:B--2---:R-:W-:Y:S03]  /*28ba0*/  HMMA.16816.F32 R4, R20, R10, R12 ;  /* 0x0000000a1404723c */ /* 0x004fe6000000180c */
[----:B------:R-:W2:Y:S04]  /*28bb0*/  LDL R22, [R1+0x198] ;  /* 0x0001980001167983 */ /* 0x000ea80000100800 */
[----:B------:R-:W-:Y:S04]  /*28bc0*/  STL.64 [R1+0x50], R16 ;  /* 0x0000501001007387 */ /* 0x000fe80000100a00 */
[----:B------:R-:W-:Y:S04]  /*28bd0*/  STL.64 [R1+0x58], R18 ;  /* 0x0000581201007387 */ /* 0x000fe80000100a00 */
[----:B------:R-:W3:Y:S04]  /*28be0*/  LDL R23, [R1+0x19c] ;  /* 0x00019c0001177983 */ /* 0x000ee80000100800 */
[----:B------:R-:W-:Y:S04]  /*28bf0*/  LDSM.16.M88.4 R12, [R9+UR5+0xc080] ;  /* 0x00c08005090c783b */ /* 0x000fe80008000200 */
[----:B------:R-:W-:Y:S04]  /*28c00*/  STL.64 [R1+0xd0], R4 ;  /* 0x0000d00401007387 */ /* 0x000fe80000100a00 */
[----:B------:R-:W-:Y:S04]  /*28c10*/  STL.64 [R1+0xd8], R6 ;  /* 0x0000d80601007387 */ /* 0x000fe80000100a00 */
[----:B------:R-:W0:Y:S02]  /*28c20*/  LDSM.16.M88.4 R4, [R9+UR5+0x80] ;  /* 0x000080050904783b */ /* 0x000e240008000200 */
[----:B0-----:R-:W-:-:S02]  /*28c30*/  IMAD.MOV.U32 R20, RZ, RZ, R4 ;  /* 0x000000ffff147224 */ /* 0x001fc400078e0004 */
[----:B------:R-:W-:Y:S01]  /*28c40*/  IMAD.MOV.U32 R21, RZ, RZ, R5 ;  /* 0x000000ffff157224 */ /* 0x000fe200078e0005 */
[----:B--2---:R-:W-:Y:S04]  /*28c50*/  STL [R1+0x1090], R22 ;  /* 0x0010901601007387 */ /* 0x004fe80000100800 */
[----:B------:R-:W-:Y:S04]  /*28c60*/  STL.64 [R1+0x48], R6 ;  /* 0x0000480601007387 */ /* 0x000fe80000100a00 */
[----:B------:R-:W0:Y:S01]  /*28c70*/  LDSM.16.M88.4 R4, [R9+UR5+0x4080] ;  /* 0x004080050904783b */ /* 0x000e220008000200 */
[----:B------:R-:W-:-:S03]  /*28c80*/  IMAD.MOV.U32 R28, RZ, RZ, R8 ;  /* 0x000000ffff1c7224 */ /* 0x000fc600078e0008 */
[----:B------:R-:W-:Y:S04]  /*28c90*/  LDSM.16.MT88.4 R16, [R22+UR5+0x21000] ;  /* 0x021000051610783b */ /* 0x000fe80008004200 */
[----:B0-----:R-:W-:Y:S04]  /*28ca0*/  STL.64 [R1+0x30], R4 ;  /* 0x0000300401007387 */ /* 0x001fe80000100a00 */
[----:B------:R-:W-:Y:S04]  /*28cb0*/  STL.64 [R1+0x38], R6 ;  /* 0x0000380601007387 */ /* 0x000fe80000100a00 */
[----:B------:R-:W-:Y:S04]  /*28cc0*/  STL.64 [R1+0x20], R24 ;  /* 0x0000201801007387 */ /* 0x000fe80000100a00 */
[----:B------:R-:W-:Y:S04]  /*28cd0*/  STL.64 [R1+0x28], R26 ;  /* 0x0000281a01007387 */ /* 0x000fe80000100a00 */
[----:B------:R-:W0:Y:S04]  /*28ce0*/  LDSM.16.M88.4 R24, [R9+UR5+0x14080] ;  /* 0x014080050918783b */ /* 0x000e280008000200 */
[----:B------:R-:W1:Y:S04]  /*28cf0*/  LDSM.16.M88.4 R4, [R9+UR5+0x10080] ;  /* 0x010080050904783b */ /* 0x000e680008000200 */
[----:B------:R-:W-:Y:S04]  /*28d00*/  STL.64 [R1+0x10], R12 ;  /* 0x0000100c01007387 */ /* 0x000fe80000100a00 */
[----:B------:R-:W-:Y:S04]  /*28d10*/  STL.64 [R1+0x18], R14 ;  /* 0x0000180e01007387 */ /* 0x000fe80000100a00 */
[----:B---3--:R-:W-:Y:S04]  /*28d20*/  LDSM.16.MT88.4 R12, [R23+UR5+0x21000] ;  /* 0x02100005170c783b */ /* 0x008fe80008004200 */
[----:B0-----:R-:W-:Y:S04]  /*28d30*/  STL.64 [R1+0x10c0], R26 ;  /* 0x0010c01a01007387 */ /* 0x001fe80000100a00 */
[----:B-1----:R-:W-:Y:S04]  /*28d40*/  STL.64 [R1], R4 ;  /* 0x0000000401007387 */ /* 0x002fe80000100a00 */
[----:B------:R-:W-:Y:S04]  /*28d50*/  STL.64 [R1+0x8], R6 ;  /* 0x0000080601007387 */ /* 0x000fe80000100a00 */
[----:B------:R-:W0:Y:S04]  /*28d60*/  LDSM.16.M88.4 R4, [R9+UR5+0x18080] ;  /* 0x018080050904783b */ /* 0x000e280008000200 */
[----:B------:R1:W-:Y:S04]  /*28d70*/  STL.64 [R1+0x10b8], R24 ;  /* 0x0010b81801007387 */ /* 0x0003e80000100a00 */
[----:B------:R-:W2:Y:S04]  /*28d80*/  LDSM.16.M88.4 R8, [R9+UR5+0x1c080] ;  /* 0x01c080050908783b */ /* 0x000ea80008000200 */
[----:B0-----:R-:W-:Y:S04]  /*28d90*/  STL [R1+0xf8c], R6 ;  /* 0x000f8c0601007387 */ /* 0x001fe80000100800 */
[----:B------:R-:W-:Y:S04]  /*28da0*/  STL [R1+0xf88], R7 ;  /* 0x000f880701007387 */ /* 0x000fe80000100800 */
[----:B------:R-:W-:Y:S04]  /*28db0*/  STL.64 [R1+0x1118], R4 ;  /* 0x0011180401007387 */ /* 0x000fe80000100a00 */
[----:B-1----:R-:W3:Y:S04]  /*28dc0*/  LDL.LU.64 R24, [R1] ;  /* 0x0000000001187983 */ /* 0x002ee80000300a00 */
[----:B---3--:R-:W-:Y:S04]  /*28dd0*/  STL.64 [R1+0x10d8], R24 ;  /* 0x0010d81801007387 */ /* 0x008fe80000100a00 */
[----:B--2---:R-:W-:Y:S04]  /*28de0*/  STL.64 [R1+0x10a0], R10 ;  /* 0x0010a00a01007387 */ /* 0x004fe80000100a00 */
[----:B------:R-:W-:Y:S04]  /*28df0*/  STL.64 [R1+0x1098], R8 ;  /* 0x0010980801007387 */ /* 0x000fe80000100a00 */
[----:B------:R-:W-:Y:S04]  /*28e00*/  STL.64 [R1+0x10b0], R14 ;  /* 0x0010b00e01007387 */ /* 0x000fe80000100a00 */
[----:B------:R0:W-:Y:S04]  /*28e10*/  STL.64 [R1+0x10a8], R12 ;  /* 0x0010a80c01007387 */ /* 0x0001e80000100a00 */
[----:B0-----:R-:W2:Y:S04]  /*28e20*/  LDL.LU R12, [R1+0xf0] ;  /* 0x0000f000010c7983 */ /* 0x001ea80000300800 */
[----:B------:R-:W2:Y:S04]  /*28e30*/  LDL.LU R13, [R1+0xf4] ;  /* 0x0000f400010d7983 */ /* 0x000ea80000300800 */
[----:B------:R-:W3:Y:S04]  /*28e40*/  LDL.LU R14, [R1+0xf8] ;  /* 0x0000f800010e7983 */ /* 0x000ee80000300800 */
        /* <DEDUP_REMOVED lines=9> */
[----:B------:R-:W2:Y:S04]  /*28ee0*/  LDL.LU R24, [R1+0x110] ;  /* 0x0001100001187983 */ /* 0x000ea80000300800 */
[----:B------:R-:W2:Y:S04]  /*28ef0*/  LDL.LU R25, [R1+0x114] ;  /* 0x0001140001197983 */ /* 0x000ea80000300800 */
[----:B------:R-:W3:Y:S04]  /*28f00*/  LDL.LU R26, [R1+0x118] ;  /* 0x00011800011a7983 */ /* 0x000ee80000300800 */
[----:B------:R-:W3:Y:S04]  /*28f10*/  LDL.LU R27, [R1+0x11c] ;  /* 0x00011c00011b7983 */ /* 0x000ee80000300800 */
[----:B---3--:R-:W-:Y:S04]  /*28f20*/  STL.64 [R1+0x10f8], R26 ;  /* 0x0010f81a01007387 */ /* 0x008fe80000100a00 */
[----:B--2---:R0:W-:Y:S04]  /*28f30*/  STL.64 [R1+0x10f0], R24 ;  /* 0x0010f01801007387 */ /* 0x0041e80000100a00 */
[----:B0-----:R-:W2:Y:S04]  /*28f40*/  LDL.LU R24, [R1+0x120] ;  /* 0x0001200001187983 */ /* 0x001ea80000300800 */
[----:B------:R-:W2:Y:S04]  /*28f50*/  LDL.LU R25, [R1+0x124] ;  /* 0x0001240001197983 */ /* 0x000ea80000300800 */
[----:B------:R-:W3:Y:S04]  /*28f60*/  LDL.LU R26, [R1+0x128] ;  /* 0x00012800011a7983 */ /* 0x000ee80000300800 */
[----:B------:R-:W3:Y:S04]  /*28f70*/  LDL.LU R27, [R1+0x12c] ;  /* 0x00012c00011b7983 */ /* 0x000ee80000300800 */
[----:B---3--:R-:W-:Y:S04]  /*28f80*/  STL.64 [R1+0x1110], R26 ;  /* 0x0011101a01007387 */ /* 0x008fe80000100a00 */
[----:B--2---:R0:W-:Y:S04]  /*28f90*/  STL.64 [R1+0x1108], R24 ;  /* 0x0011081801007387 */ /* 0x0041e80000100a00 */
[----:B0-----:R-:W2:Y:S04]  /*28fa0*/  LDL.LU.64 R24, [R1+0x30] ;  /* 0x0000300001187983 */ /* 0x001ea80000300a00 */
[----:B------:R-:W-:Y:S04]  /*28fb0*/  STL.64 [R1+0x10d0], R14 ;  /* 0x0010d00e01007387 */ /* 0x000fe80000100a00 */
[----:B------:R0:W-:Y:S04]  /*28fc0*/  STL.64 [R1+0x10c8], R12 ;  /* 0x0010c80c01007387 */ /* 0x0001e80000100a00 */
[----:B0-----:R-:W3:Y:S04]  /*28fd0*/  LDL.LU R12, [R1+0x100] ;  /* 0x00010000010c7983 */ /* 0x001ee80000300800 */
[----:B------:R-:W3:Y:S04]  /*28fe0*/  LDL.LU R13, [R1+0x104] ;  /* 0x00010400010d7983 */ /* 0x000ee80000300800 */
[----:B------:R-:W2:Y:S01]  /*28ff0*/  LDL.LU R14, [R1+0x108] ;  /* 0x00010800010e7983 */ /* 0x000ea20000300800 */
[----:B------:R-:W-:Y:S01]  /*29000*/  IMAD.MOV.U32 R15, RZ, RZ, R29 ;  /* 0x000000ffff0f7224 */ /* 0x000fe200078e001d */
[C---:B----4-:R-:W-:Y:S04]  /*29010*/  HMMA.16816.F32 R8, R16.reuse, R20, R8 ;  /* 0x000000141008723c */ /* 0x050fe80000001808 */
[----:B--2---:R-:W-:Y:S04]  /*29020*/  STL.64 [R1+0x10e8], R14 ;  /* 0x0010e80e01007387 */ /* 0x004fe80000100a00 */
[----:B---3--:R0:W-:Y:S04]  /*29030*/  STL.64 [R1+0x10e0], R12 ;  /* 0x0010e00c01007387 */ /* 0x0081e80000100a00 */
[----:B0-----:R-:W2:Y:S01]  /*29040*/  LDL.LU.64 R12, [R1+0x10] ;  /* 0x00001000010c7983 */ /* 0x001ea20000300a00 */
[----:B------:R-:W-:Y:S03]  /*29050*/  HMMA.16816.F32 R4, R16, R24, R4 ;  /* 0x000000181004723c */ /* 0x000fe60000001804 */
[----:B--2---:R0:W-:Y:S04]  /*29060*/  STL.64 [R1+0x1100], R12 ;  /* 0x0011000c01007387 */ /* 0x0041e80000100a00 */
[----:B0-----:R-:W2:Y:S04]  /*29070*/  LDL.LU.64 R12, [R1+0x20] ;  /* 0x00002000010c7983 */ /* 0x001ea80000300a00 */
[----:B------:R-:W-:Y:S04]  /*29080*/  STL [R1+0x1080], R23 ;  /* 0x0010801701007387 */ /* 0x000fe80000100800 */
[----:B------:R-:W-:Y:S04]  /*29090*/  STL.64 [R1+0x140], R8 ;  /* 0x0001400801007387 */ /* 0x000fe80000100a00 */
[----:B------:R-:W-:Y:S04]  /*290a0*/  STL.64 [R1+0x148], R10 ;  /* 0x0001480a01007387 */ /* 0x000fe80000100a00 */
[----:B------:R0:W-:Y:S04]  /*290b0*/  STL.64 [R1+0x130], R4 ;  /* 0x0001300401007387 */ /* 0x0001e80000100a00 */
[----:B------:R1:W-:Y:S04]  /*290c0*/  STL.64 [R1+0x138], R6 ;  /* 0x0001380601007387 */ /* 0x0003e80000100a00 */
[----:B0-----:R-:W3:Y:S01]  /*290d0*/  LDL.LU.64 R4, [R1+0x1118] ;  /* 0x0011180001047983 */ /* 0x001ee20000300a00 */
[----:B-1----:R-:W-:-:S02]  /*290e0*/  IMAD.MOV.U32 R7, RZ, RZ, R24 ;  /* 0x000000ffff077224 */ /* 0x002fc400078e0018 */
[----:B------:R-:W-:Y:S01]  /*290f0*/  IMAD.MOV.U32 R6, RZ, RZ, R25 ;  /* 0x000000ffff067224 */ /* 0x000fe200078e0019 */
[----:B------:R-:W2:Y:S04]  /*29100*/  LDL.LU.64 R26, [R1+0x1110] ;  /* 0x00111000011a7983 */ /* 0x000ea80000300a00 */
[----:B------:R-:W2:Y:S01]  /*29110*/  LDL.LU.64 R24, [R1+0x1108] ;  /* 0x0011080001187983 */ /* 0x000ea20000300a00 */
[----:B------:R-:W-:Y:S02]  /*29120*/  IMAD.MOV.U32 R10, RZ, RZ, R2 ;  /* 0x000000ffff0a7224 */ /* 0x000fe400078e0002 */
[----:B------:R-:W-:Y:S02]  /*29130*/  IMAD.MOV.U32 R11, RZ, RZ, R0 ;  /* 0x000000ffff0b7224 */ /* 0x000fe400078e0000 */
[----:B------:R-:W-:-:S02]  /*29140*/  IMAD.MOV.U32 R8, RZ, RZ, R28 ;  /* 0x000000ffff087224 */ /* 0x000fc400078e001c */
[----:B------:R-:W-:Y:S01]  /*29150*/  IMAD.MOV.U32 R9, RZ, RZ, R3 ;  /* 0x000000ffff097224 */ /* 0x000fe200078e0003 */
[----:B--2---:R-:W-:Y:S06]  /*29160*/  HMMA.16816.F32 R24, R16, R12, R24 ;  /* 0x0000000c1018723c */ /* 0x004fec0000001818 */
[----:B------:R-:W-:Y:S02]  /*29170*/  IMAD.MOV.U32 R22, RZ, RZ, R12 ;  /* 0x000000ffff167224 */ /* 0x000fe400078e000c */
[----:B------:R-:W-:Y:S02]  /*29180*/  IMAD.MOV.U32 R23, RZ, RZ, R13 ;  /* 0x000000ffff177224 */ /* 0x000fe400078e000d */
[----:B------:R-:W2:-:S14]  /*29190*/  LDL.LU.64 R12, [R1+0x1100] ;  /* 0x00110000010c7983 */ /* 0x000e9c0000300a00 */
[----:B------:R-:W-:Y:S02]  /*291a0*/  IMAD.MOV.U32 R2, RZ, RZ, R26 ;  /* 0x000000ffff027224 */ /* 0x000fe400078e001a */
[----:B------:R-:W-:Y:S02]  /*291b0*/  IMAD.MOV.U32 R0, RZ, RZ, R27 ;  /* 0x000000ffff007224 */ /* 0x000fe400078e001b */
[----:B------:R-:W-:Y:S02]  /*291c0*/  IMAD.MOV.U32 R28, RZ, RZ, R24 ;  /* 0x000000ffff1c7224 */ /* 0x000fe400078e0018 */
[----:B------:R-:W-:Y:S01]  /*291d0*/  IMAD.MOV.U32 R3, RZ, RZ, R25 ;  /* 0x000000ffff037224 */ /* 0x000fe200078e0019 */
[----:B------:R-:W4:Y:S04]  /*291e0*/  LDL.LU.64 R26, [R1+0x10f8] ;  /* 0x0010f800011a7983 */ /* 0x000f280000300a00 */
[----:B------:R-:W4:Y:S04]  /*291f0*/  LDL.LU.64 R24, [R1+0x10f0] ;  /* 0x0010f00001187983 */ /* 0x000f280000300a00 */
[----:B------:R-:W-:Y:S04]  /*29200*/  STL [R1+0x1004], R0 ;  /* 0x0010040001007387 */ /* 0x000fe80000100800 */
[----:B------:R2:W-:Y:S04]  /*29210*/  STL [R1+0x1000], R2 ;  /* 0x0010000201007387 */ /* 0x0005e80000100800 */
[----:B------:R-:W-:Y:S04]  /*29220*/  STL [R1+0xffc], R3 ;  /* 0x000ffc0301007387 */ /* 0x000fe80000100800 */
[----:B------:R-:W-:Y:S04]  /*29230*/  STL [R1+0xff8], R28 ;  /* 0x000ff81c01007387 */ /* 0x000fe80000100800 */
[----:B------:R-:W3:Y:S01]  /*29240*/  LDL.LU.64 R14, [R1+0x10e8] ;  /* 0x0010e800010e7983 */ /* 0x000ee20000300a00 */
[----:B--2---:R-:W-:-:S02]  /*29250*/  IMAD.MOV.U32 R2, RZ, RZ, R12 ;  /* 0x000000ffff027224 */ /* 0x004fc400078e000c */
[----:B------:R-:W-:Y:S01]  /*29260*/  IMAD.MOV.U32 R0, RZ, RZ, R13 ;  /* 0x000000ffff007224 */ /* 0x000fe200078e000d */
[----:B----4-:R-:W-:Y:S01]  /*29270*/  HMMA.16816.F32 R24, R16, R12, R24 ;  /* 0x0000000c1018723c */ /* 0x010fe20000001818 */
[----:B------:R-:W3:-:S15]  /*29280*/  LDL.LU.64 R12, [R1+0x10e0] ;  /* 0x0010e000010c7983 */ /* 0x000ede0000300a00 */
[----:B------:R-:W-:-:S07]  /*29290*/  NOP ;  /* 0x0000000000007918 */ /* 0x000fce0000000000 */
[----:B------:R0:W-:Y:S04]  /*292a0*/  STL.64 [R1+0x110], R24 ;  /* 0x0001101801007387 */ /* 0x0001e80000100a00 */
[----:B------:R-:W-:Y:S04]  /*292b0*/  STL [R1+0x118], R26 ;  /* 0x0001181a01007387 */ /* 0x000fe80000100800 */
[----:B0-----:R-:W3:Y:S01]  /*292c0*/  LDL.LU.64 R24, [R1+0x10d8] ;  /* 0x0010d80001187983 */ /* 0x001ee20000300a00 */
[----:B------:R-:W-:-:S05]  /*292d0*/  IMAD.MOV.U32 R29, RZ, RZ, R27 ;  /* 0x000000ffff1d7224 */ /* 0x000fca00078e001b */
[----:B------:R-:W-:Y:S01]  /*292e0*/  STL [R1+0x1008], R29 ;  /* 0x0010081d01007387 */ /* 0x000fe20000100800 */
[----:B---3--:R-:W-:Y:S06]  /*292f0*/  HMMA.16816.F32 R12, R16, R24, R12 ;  /* 0x00000018100c723c */ /* 0x008fec000000180c */
[----:B------:R-:W-:Y:S02]  /*29300*/  IMAD.MOV.U32 R28, RZ, RZ, R24 ;  /* 0x000000ffff1c7224 */ /* 0x000fe400078e0018 */
[----:B------:R-:W-:-:S15]  /*29310*/  IMAD.MOV.U32 R3, RZ, RZ, R25 ;  /* 0x000000ffff037224 */ /* 0x000fde00078e0019 */
[----:B------:R-:W-:Y:S04]  /*29320*/  STL.64 [R1+0x100], R12 ;  /* 0x0001000c01007387 */ /* 0x000fe80000100a00 */
[----:B------:R0:W-:Y:S04]  /*29330*/  STL.64 [R1+0x108], R14 ;  /* 0x0001080e01007387 */ /* 0x0001e80000100a00 */
[----:B0-----:R-:W2:Y:S04]  /*29340*/  LDL.LU.64 R14, [R1+0x10d0] ;  /* 0x0010d000010e7983 */ /* 0x001ea80000300a00 */
[----:B------:R-:W2:Y:S04]  /*29350*/  LDL.LU.64 R12, [R1+0x10c8] ;  /* 0x0010c800010c7983 */ /* 0x000ea80000300a00 */
[----:B------:R-:W3:Y:S04]  /*29360*/  LDL.LU.64 R26, [R1+0x10c0] ;  /* 0x0010c000011a7983 */ /* 0x000ee80000300a00 */
[----:B------:R-:W2:Y:S01]  /*29370*/  LDL.LU.64 R24, [R1+0x10b8] ;  /* 0x0010b80001187983 */ /* 0x000ea20000300a00 */
[C---:B------:R-:W-:Y:S06]  /*29380*/  HMMA.16816.F32 R8, R16.reuse, R4, R8 ;  /* 0x000000041008723c */ /* 0x040fec0000001808 */
[----:B--2---:R-:W-:-:S15]  /*29390*/  HMMA.16816.F32 R12, R16, R24, R12 ;  /* 0x00000018100c723c */ /* 0x004fde000000180c */
[----:B------:R-:W-:-:S08]  /*293a0*/  NOP ;  /* 0x0000000000007918 */ /* 0x000fd00000000000 */
[----:B------:R-:W-:Y:S04]  /*293b0*/  STL.64 [R1+0xf0], R12 ;  /* 0x0000f00c01007387 */ /* 0x000fe80000100a00 */
[----:B------:R0:W-:Y:S01]  /*293c0*/  STL [R1+0xf8], R14 ;  /* 0x0000f80e01007387 */ /* 0x0001e20000100800 */
[----:B------:R-:W-:-:S03]  /*293d0*/  IMAD.MOV.U32 R29, RZ, RZ, R15 ;  /* 0x000000ffff1d7224 */ /* 0x000fc600078e000f */
[----:B0-----:R-:W2:Y:S04]  /*293e0*/  LDL.LU.64 R14, [R1+0x10b0] ;  /* 0x0010b000010e7983 */ /* 0x001ea80000300a00 */
[----:B------:R-:W2:Y:S04]  /*293f0*/  LDL.LU.64 R12, [R1+0x10a8] ;  /* 0x0010a800010c7983 */ /* 0x000ea80000300a00 */
[----:B---3--:R-:W-:Y:S04]  /*29400*/  STL.64 [R1+0x1028], R26 ;  /* 0x0010281a01007387 */ /* 0x008fe80000100a00 */
[----:B------:R0:W-:Y:S02]  /*29410*/  STL.64 [R1+0x1020], R24 ;  /* 0x0010201801007387 */ /* 0x0001e40000100a00 */
[----:B0-----:R-:W-:-:S02]  /*29420*/  IMAD.MOV.U32 R24, RZ, RZ, R28 ;  /* 0x000000ffff187224 */ /* 0x001fc400078e001c */
[----:B------:R-:W-:-:S05]  /*29430*/  IMAD.MOV.U32 R25, RZ, RZ, R3 ;  /* 0x000000ffff197224 */ /* 0x000fca00078e0003 */
[----:B------:R0:W-:Y:S02]  /*29440*/  STL.64 [R1+0x1040], R24 ;  /* 0x0010401801007387 */ /* 0x0001e40000100a00 */
[----:B0-----:R-:W-:Y:S02]  /*29450*/  IMAD.MOV.U32 R24, RZ, RZ, R2 ;  /* 0x000000ffff187224 */ /* 0x001fe400078e0002 */
[----:B------:R-:W-:-:S05]  /*29460*/  IMAD.MOV.U32 R25, RZ, RZ, R0 ;  /* 0x000000ffff197224 */ /* 0x000fca00078e0000 */
[----:B------:R0:W-:Y:S04]  /*29470*/  STL.64 [R1+0x1058], R24 ;  /* 0x0010581801007387 */ /* 0x0001e80000100a00 */
[----:B0-----:R-:W3:Y:S04]  /*29480*/  LDL.LU R24, [R1+0xc0] ;  /* 0x0000c00001187983 */ /* 0x001ee80000300800 */
[----:B------:R-:W3:Y:S04]  /*29490*/  LDL.LU R25, [R1+0xc4] ;  /* 0x0000c40001197983 */ /* 0x000ee80000300800 */
[----:B------:R-:W3:Y:S04]  /*294a0*/  LDL.LU R26, [R1+0xc8] ;  /* 0x0000c800011a7983 */ /* 0x000ee80000300800 */
[----:B------:R-:W3:Y:S04]  /*294b0*/  LDL.LU R27, [R1+0xcc] ;  /* 0x0000cc00011b7983 */ /* 0x000ee80000300800 */
[----:B------:R-:W-:Y:S04]  /*294c0*/  STL.64 [R1+0xe0], R8 ;  /* 0x0000e00801007387 */ /* 0x000fe80000100a00 */
[----:B------:R0:W-:Y:S04]  /*294d0*/  STL.64 [R1+0xe8], R10 ;  /* 0x0000e80a01007387 */ /* 0x0001e80000100a00 */
[----:B0-----:R-:W4:Y:S04]  /*294e0*/  LDL.LU.64 R10, [R1+0x10a0] ;  /* 0x0010a000010a7983 */ /* 0x001f280000300a00 */
[----:B------:R-:W3:Y:S04]  /*294f0*/  LDL.LU.64 R8, [R1+0x1098] ;  /* 0x0010980001087983 */ /* 0x000ee80000300a00 */
[----:B------:R-:W-:Y:S01]  /*29500*/  STL.64 [R1+0x1078], R4 ;  /* 0x0010780401007387 */ /* 0x000fe20000100a00 */
[----:B---3--:R-:W-:Y:S07]  /*29510*/  HMMA.16816.F32 R16, R16, R8, R24 ;  /* 0x000000081010723c */ /* 0x008fee0000001818 */
[----:B------:R-:W-:-:S02]  /*29520*/  IMAD.MOV.U32 R24, RZ, RZ, R22 ;  /* 0x000000ffff187224 */ /* 0x000fc400078e0016 */
[----:B------:R-:W-:Y:S01]  /*29530*/  IMAD.MOV.U32 R25, RZ, RZ, R23 ;  /* 0x000000ffff197224 */ /* 0x000fe200078e0017 */
[----:B------:R-:W3:-:S13]  /*29540*/  LDL.LU R22, [R1+0x1090] ;  /* 0x0010900001167983 */ /* 0x000eda0000300800 */
[----:B------:R-:W-:Y:S04]  /*29550*/  STL.64 [R1+0xc0], R16 ;  /* 0x0000c01001007387 */ /* 0x000fe80000100a00 */
[----:B------:R-:W-:Y:S04]  /*29560*/  STL.64 [R1+0xc8], R18 ;  /* 0x0000c81201007387 */ /* 0x000fe80000100a00 */
[----:B------:R0:W-:Y:S02]  /*29570*/  STL.64 [R1+0x1070], R24 ;  /* 0x0010701801007387 */ /* 0x0001e40000100a00 */
[----:B0-----:R-:W-:-:S02]  /*29580*/  IMAD.MOV.U32 R24, RZ, RZ, R7 ;  /* 0x000000ffff187224 */ /* 0x001fc400078e0007 */
[----:B------:R-:W-:-:S05]  /*29590*/  IMAD.MOV.U32 R25, RZ, RZ, R6 ;  /* 0x000000ffff197224 */ /* 0x000fca00078e0006 */
[----:B------:R0:W-:Y:S04]  /*295a0*/  STL.64 [R1+0x1088], R24 ;  /* 0x0010881801007387 */ /* 0x0001e80000100a00 */
[----:B0-----:R-:W2:Y:S04]  /*295b0*/  LDL.LU R24, [R1+0xb0] ;  /* 0x0000b00001187983 */ /* 0x001ea80000300800 */
[----:B------:R-:W2:Y:S04]  /*295c0*/  LDL.LU R25, [R1+0xb4] ;  /* 0x0000b40001197983 */ /* 0x000ea80000300800 */
[----:B------:R-:W2:Y:S04]  /*295d0*/  LDL.LU R26, [R1+0xb8] ;  /* 0x0000b800011a7983 */ /* 0x000ea80000300800 */
[----:B------:R-:W2:Y:S04]  /*295e0*/  LDL.LU R27, [R1+0xbc] ;  /* 0x0000bc00011b7983 */ /* 0x000ea80000300800 */
[----:B------:R-:W2:Y:S04]  /*295f0*/  LDL.LU R4, [R1+0xa0] ;  /* 0x0000a00001047983 */ /* 0x000ea80000300800 */
[----:B------:R-:W2:Y:S04]  /*29600*/  LDL.LU R5, [R1+0xa4] ;  /* 0x0000a40001057983 */ /* 0x000ea80000300800 */
[----:B------:R-:W2:Y:S04]  /*29610*/  LDL.LU R6, [R1+0xa8] ;  /* 0x0000a80001067983 */ /* 0x000ea80000300800 */
[----:B------:R-:W2:Y:S04]  /*29620*/  LDL.LU R7, [R1+0xac] ;  /* 0x0000ac0001077983 */ /* 0x000ea80000300800 */
[----:B----4-:R-:W-:Y:S04]  /*29630*/  STL.64 [R1+0x1018], R10 ;  /* 0x0010180a01007387 */ /* 0x010fe80000100a00 */
[----:B------:R0:W-:Y:S04]  /*29640*/  STL.64 [R1+0x1010], R8 ;  /* 0x0010100801007387 */ /* 0x0001e80000100a00 */
[----:B0-----:R-:W4:Y:S04]  /*29650*/  LDL.LU R8, [R1+0x50] ;  /* 0x0000500001087983 */ /* 0x001f280000300800 */
[----:B------:R-:W4:Y:S04]  /*29660*/  LDL.LU R9, [R1+0x54] ;  /* 0x0000540001097983 */ /* 0x000f280000300800 */
[----:B------:R-:W2:Y:S04]  /*29670*/  LDL.LU R10, [R1+0x58] ;  /* 0x00005800010a7983 */ /* 0x000ea80000300800 */
[----:B------:R-:W2:Y:S04]  /*29680*/  LDL.LU R11, [R1+0x5c] ;  /* 0x00005c00010b7983 */ /* 0x000ea80000300800 */
[----:B---3--:R-:W-:Y:S04]  /*29690*/  LDSM.16.MT88.4 R16, [R22+UR5+0x21400] ;  /* 0x021400051610783b */ /* 0x008fe80008004200 */
[----:B--2---:R-:W-:Y:S04]  /*296a0*/  STL.64 [R1+0x1038], R10 ;  /* 0x0010380a01007387 */ /* 0x004fe80000100a00 */
[----:B----4-:R0:W-:Y:S04]  /*296b0*/  STL.64 [R1+0x1030], R8 ;  /* 0x0010300801007387 */ /* 0x0101e80000100a00 */
[----:B0-----:R-:W2:Y:S04]  /*296c0*/  LDL.LU R8, [R1+0x70] ;  /* 0x0000700001087983 */ /* 0x001ea80000300800 */
[----:B------:R-:W2:Y:S04]  /*296d0*/  LDL.LU R9, [R1+0x74] ;  /* 0x0000740001097983 */ /* 0x000ea80000300800 */
[----:B------:R-:W3:Y:S04]  /*296e0*/  LDL.LU R10, [R1+0x78] ;  /* 0x00007800010a7983 */ /* 0x000ee80000300800 */
[----:B------:R-:W3:Y:S01]  /*296f0*/  LDL.LU R11, [R1+0x7c] ;  /* 0x00007c00010b7983 */ /* 0x000ee20000300800 */
[C---:B------:R-:W-:Y:S03]  /*29700*/  HMMA.16816.F32 R20, R12.reuse, R20, R24 ;  /* 0x000000140c14723c */ /* 0x040fe60000001818 */
        /* <DEDUP_REMOVED lines=8> */
[----:B0-----:R-:W2:Y:S04]  /*29790*/  LDL.LU R8, [R1+0x90] ;  /* 0x0000900001087983 */ /* 0x001ea80000300800 */
[----:B------:R-:W2:Y:S04]  /*297a0*/  LDL.LU R9, [R1+0x94] ;  /* 0x0000940001097983 */ /* 0x000ea80000300800 */
[----:B------:R-:W2:Y:S04]  /*297b0*/  LDL.LU R10, [R1+0x98] ;  /* 0x00009800010a7983 */ /* 0x000ea80000300800 */
[----:B------:R-:W2:Y:S04]  /*297c0*/  LDL.LU R11, [R1+0x9c] ;  /* 0x00009c00010b7983 */ /* 0x000ea80000300800 */
[----:B------:R-:W3:Y:S04]  /*297d0*/  LDL.LU.64 R24, [R1+0x1088] ;  /* 0x0010880001187983 */ /* 0x000ee80000300a00 */
[----:B------:R-:W-:Y:S04]  /*297e0*/  STL.64 [R1+0xb0], R20 ;  /* 0x0000b01401007387 */ /* 0x000fe80000100a00 */
[----:B------:R0:W-:Y:S04]  /*297f0*/  STL.64 [R1+0xb8], R22 ;  /* 0x0000b81601007387 */ /* 0x0001e80000100a00 */
[----:B0-----:R-:W4:Y:S04]  /*29800*/  LDL.LU R23, [R1+0x1080] ;  /* 0x0010800001177983 */ /* 0x001f280000300800 */
[----:B----4-:R-:W0:Y:S01]  /*29810*/  LDSM.16.MT88.4 R20, [R23+UR5+0x21400] ;  /* 0x021400051714783b */ /* 0x010e220008004200 */
[----:B---3--:R-:W-:Y:S03]  /*29820*/  HMMA.16816.F32 R24, R12, R24, R4 ;  /* 0x000000180c18723c */ /* 0x008fe60000001804 */
[----:B0-----:R-:W-:Y:S04]  /*29830*/  STL.64 [R1+0xf78], R22 ;  /* 0x000f781601007387 */ /* 0x001fe80000100a00 */
[----:B------:R0:W-:Y:S04]  /*29840*/  STL.64 [R1+0xf70], R20 ;  /* 0x000f701401007387 */ /* 0x0001e80000100a00 */
[----:B0-----:R-:W3:Y:S04]  /*29850*/  LDL.LU R20, [R1+0x60] ;  /* 0x0000600001147983 */ /* 0x001ee80000300800 */
[----:B------:R-:W3:Y:S04]  /*29860*/  LDL.LU R21, [R1+0x64] ;  /* 0x0000640001157983 */ /* 0x000ee80000300800 */
[----:B------:R-:W3:Y:S04]  /*29870*/  LDL.LU R22, [R1+0x68] ;  /* 0x0000680001167983 */ /* 0x000ee80000300800 */
[----:B------:R-:W3:Y:S04]  /*29880*/  LDL.LU R23, [R1+0x6c] ;  /* 0x00006c0001177983 */ /* 0x000ee80000300800 */
[----:B------:R-:W4:Y:S04]  /*29890*/  LDL.LU.64 R4, [R1+0x1078] ;  /* 0x0010780001047983 */ /* 0x000f280000300a00 */
        /* <DEDUP_REMOVED lines=11> */
[----:B------:R2:W-:Y:S04]  /*29950*/  STL.64 [R1+0x98], R26 ;  /* 0x0000981a01007387 */ /* 0x0005e80000100a00 */
[----:B0-----:R-:W2:Y:S02]  /*29960*/  LDL.LU.64 R24, [R1+0x1058] ;  /* 0x0010580001187983 */ /* 0x001ea40000300a00 */
[----:B--2---:R-:W-:Y:S02]  /*29970*/  HMMA.16816.F32 R24, R12, R24, R8 ;  /* 0x000000180c18723c */ /* 0x004fe40000001808 */
[----:B------:R-:W2:Y:S04]  /*29980*/  LDL.LU.64 R10, [R1+0x1050] ;  /* 0x00105000010a7983 */ /* 0x000ea80000300a00 */
[----:B------:R-:W2:-:S15]  /*29990*/  LDL.LU.64 R8, [R1+0x1048] ;  /* 0x0010480001087983 */ /* 0x000e9e0000300a00 */
[----:B------:R-:W-:-:S02]  /*299a0*/  NOP ;  /* 0x0000000000007918 */ /* 0x000fc40000000000 */
[----:B------:R0:W-:Y:S04]  /*299b0*/  STL.64 [R1+0x80], R24 ;  /* 0x0000801801007387 */ /* 0x0001e80000100a00 */
[----:B0-----:R-:W2:Y:S01]  /*299c0*/  LDL.LU.64 R24, [R1+0x1040] ;  /* 0x0010400001187983 */ /* 0x001ea20000300a00 */
[----:B------:R-:W-:Y:S02]  /*299d0*/  IMAD.MOV.U32 R7, RZ, RZ, R26 ;  /* 0x000000ffff077224 */ /* 0x000fe400078e001a */
[----:B------:R-:W-:Y:S02]  /*299e0*/  IMAD.MOV.U32 R6, RZ, RZ, R27 ;  /* 0x000000ffff067224 */ /* 0x000fe400078e001b */
[----:B--2---:R-:W-:Y:S01]  /*299f0*/  HMMA.16816.F32 R24, R12, R24, R8 ;  /* 0x000000180c18723c */ /* 0x004fe20000001808 */
[----:B------:R-:W4:Y:S04]  /*29a00*/  LDL.LU.64 R10, [R1+0x1038] ;  /* 0x00103800010a7983 */ /* 0x000f280000300a00 */
[----:B------:R-:W4:-:S15]  /*29a10*/  LDL.LU.64 R8, [R1+0x1030] ;  /* 0x0010300001087983 */ /* 0x000f1e0000300a00 */
[----:B------:R-:W-:-:S03]  /*29a20*/  NOP ;  /* 0x0000000000007918 */ /* 0x000fc60000000000 */
[----:B------:R-:W-:Y:S04]  /*29a30*/  STL.64 [R1+0x70], R24 ;  /* 0x0000701801007387 */ /* 0x000fe80000100a00 */
[----:B------:R0:W-:Y:S04]  /*29a40*/  STL.64 [R1+0x78], R26 ;  /* 0x0000781a01007387 */ /* 0x0001e80000100a00 */
[----:B0-----:R-:W2:Y:S04]  /*29a50*/  LDL.LU.64 R26, [R1+0x1028] ;  /* 0x00102800011a7983 */ /* 0x001ea80000300a00 */
[----:B------:R-:W3:Y:S01]  /*29a60*/  LDL.LU.64 R24, [R1+0x1020] ;  /* 0x0010200001187983 */ /* 0x000ee20000300a00 */
[C---:B----4-:R-:W-:Y:S06]  /*29a70*/  HMMA.16816.F32 R8, R12.reuse, R4, R8 ;  /* 0x000000040c08723c */ /* 0x050fec0000001808 */
[----:B---3--:R-:W-:-:S15]  /*29a80*/  HMMA.16816.F32 R20, R12, R24, R20 ;  /* 0x000000180c14723c */ /* 0x008fde0000001814 */
[----:B------:R-:W-:-:S03]  /*29a90*/  NOP ;  /* 0x0000000000007918 */ /* 0x000fc60000000000 */
[----:B------:R-:W-:Y:S02]  /*29aa0*/  IMAD.MOV.U32 R5, RZ, RZ, R10 ;  /* 0x000000ffff057224 */ /* 0x000fe400078e000a */
[----:B------:R-:W-:Y:S02]  /*29ab0*/  IMAD.MOV.U32 R4, RZ, RZ, R11 ;  /* 0x000000ffff047224 */ /* 0x000fe400078e000b */
[----:B------:R-:W3:Y:S02]  /*29ac0*/  LDL.LU.64 R10, [R1+0x1018] ;  /* 0x00101800010a7983 */ /* 0x000ee40000300a00 */
[----:B------:R-:W-:Y:S02]  /*29ad0*/  IMAD.MOV.U32 R0, RZ, RZ, R20 ;  /* 0x000000ffff007224 */ /* 0x000fe400078e0014 */
[----:B------:R-:W-:Y:S02]  /*29ae0*/  IMAD.MOV.U32 R2, RZ, RZ, R21 ;  /* 0x000000ffff027224 */ /* 0x000fe400078e0015 */
[----:B------:R-:W-:-:S02]  /*29af0*/  IMAD.MOV.U32 R21, RZ, RZ, R8 ;  /* 0x000000ffff157224 */ /* 0x000fc400078e0008 */
[----:B------:R-:W-:Y:S02]  /*29b00*/  IMAD.MOV.U32 R20, RZ, RZ, R9 ;  /* 0x000000ffff147224 */ /* 0x000fe400078e0009 */
[----:B------:R-:W4:Y:S04]  /*29b10*/  LDL.LU.64 R8, [R1+0x1010] ;  /* 0x0010100001087983 */ /* 0x000f280000300a00 */
[----:B------:R-:W-:Y:S04]  /*29b20*/  STL.64 [R1+0xff0], R6 ;  /* 0x000ff00601007387 */ /* 0x000fe80000100a00 */
[----:B------:R-:W2:Y:S04]  /*29b30*/  LDL R25, [R1+0x19c] ;  /* 0x00019c0001197983 */ /* 0x000ea80000100800 */
[----:B------:R-:W3:Y:S04]  /*29b40*/  LDL R24, [R1+0x198] ;  /* 0x0001980001187983 */ /* 0x000ee80000100800 */
[----:B--2---:R-:W-:Y:S04]  /*29b50*/  STL [R1+0xec8], R25 ;  /* 0x000ec81901007387 */ /* 0x004fe80000100800 */
[----:B------:R-:W-:Y:S04]  /*29b60*/  STL.64 [R1+0xfe0], R26 ;  /* 0x000fe01a01007387 */ /* 0x000fe80000100a00 */
[----:B---3--:R0:W-:Y:S04]  /*29b70*/  STL [R1+0xfd8], R24 ;  /* 0x000fd81801007387 */ /* 0x0081e80000100800 */
[----:B0-----:R-:W4:Y:S04]  /*29b80*/  LDL.LU R24, [R1+0xd0] ;  /* 0x0000d00001187983 */ /* 0x001f280000300800 */
[----:B------:R-:W4:Y:S04]  /*29b90*/  LDL.LU R25, [R1+0xd4] ;  /* 0x0000d40001197983 */ /* 0x000f280000300800 */
[----:B------:R-:W4:Y:S04]  /*29ba0*/  LDL.LU R26, [R1+0xd8] ;  /* 0x0000d800011a7983 */ /* 0x000f280000300800 */
[----:B------:R-:W4:Y:S04]  /*29bb0*/  LDL.LU R27, [R1+0xdc] ;  /* 0x0000dc00011b7983 */ /* 0x000f280000300800 */
[----:B------:R-:W-:Y:S01]  /*29bc0*/  STL.64 [R1+0xf80], R10 ;  /* 0x000f800a01007387 */ /* 0x000fe20000100a00 */
[----:B------:R-:W-:Y:S01]  /*29bd0*/  IMAD.MOV.U32 R3, RZ, RZ, R22 ;  /* 0x000000ffff037224 */ /* 0x000fe200078e0016 */
[----:B----4-:R-:W-:-:S15]  /*29be0*/  HMMA.16816.F32 R12, R12, R8, R24 ;  /* 0x000000080c0c723c */ /* 0x010fde0000001818 */
[----:B------:R-:W-:-:S08]  /*29bf0*/  NOP ;  /* 0x0000000000007918 */ /* 0x000fd00000000000 */
[----:B------:R-:W-:Y:S04]  /*29c00*/  STL.64 [R1+0xed8], R14 ;  /* 0x000ed80e01007387 */ /* 0x000fe80000100a00 */
[----:B------:R0:W-:Y:S02]  /*29c10*/  STL.64 [R1+0xed0], R12 ;  /* 0x000ed00c01007387 */ /* 0x0001e40000100a00 */
[----:B0-----:R-:W-:Y:S02]  /*29c20*/  IMAD.MOV.U32 R13, RZ, RZ, R20 ;  /* 0x000000ffff0d7224 */ /* 0x001fe400078e0014 */
[----:B------:R-:W-:Y:S01]  /*29c30*/  IMAD.MOV.U32 R12, RZ, RZ, R21 ;  /* 0x000000ffff0c7224 */ /* 0x000fe200078e0015 */
[----:B------:R-:W2:Y:S04]  /*29c40*/  LDL.LU R20, [R1+0xf0] ;  /* 0x0000f00001147983 */ /* 0x000ea80000300800 */
[----:B------:R-:W2:Y:S04]  /*29c50*/  LDL.LU R21, [R1+0xf4] ;  /* 0x0000f40001157983 */ /* 0x000ea80000300800 */
[----:B------:R-:W3:Y:S01]  /*29c60*/  LDL.LU R22, [R1+0xf8] ;  /* 0x0000f80001167983 */ /* 0x000ee20000300800 */
[----:B------:R-:W-:-:S02]  /*29c70*/  IMAD.MOV.U32 R28, RZ, RZ, R23 ;  /* 0x000000ffff1c7224 */ /* 0x000fc400078e0017 */
[----:B------:R-:W-:Y:S02]  /*29c80*/  IMAD.MOV.U32 R23, RZ, RZ, R29 ;  /* 0x000000ffff177224 */ /* 0x000fe400078e001d */
[----:B------:R-:W4:Y:S01]  /*29c90*/  LDL.LU R29, [R1+0x1008] ;  /* 0x00100800011d7983 */ /* 0x000f220000300800 */
[----:B------:R-:W-:-:S03]  /*29ca0*/  IMAD.MOV.U32 R15, RZ, RZ, R4 ;  /* 0x000000ffff0f7224 */ /* 0x000fc600078e0004 */
[----:B---3--:R-:W-:Y:S04]  /*29cb0*/  STL.64 [R1+0xfa0], R22 ;  /* 0x000fa01601007387 */ /* 0x008fe80000100a00 */
[----:B--2---:R0:W-:Y:S04]  /*29cc0*/  STL.64 [R1+0xf98], R20 ;  /* 0x000f981401007387 */ /* 0x0041e80000100a00 */
[----:B0-----:R-:W2:Y:S04]  /*29cd0*/  LDL.LU R20, [R1+0x100] ;  /* 0x0001000001147983 */ /* 0x001ea80000300800 */
[----:B------:R-:W2:Y:S04]  /*29ce0*/  LDL.LU R21, [R1+0x104] ;  /* 0x0001040001157983 */ /* 0x000ea80000300800 */
[----:B------:R-:W3:Y:S04]  /*29cf0*/  LDL.LU R22, [R1+0x108] ;  /* 0x0001080001167983 */ /* 0x000ee80000300800 */
[----:B------:R-:W3:Y:S01]  /*29d00*/  LDL.LU R23, [R1+0x10c] ;  /* 0x00010c0001177983 */ /* 0x000ee20000300800 */
[----:B------:R-:W-:-:S03]  /*29d10*/  IMAD.MOV.U32 R14, RZ, RZ, R5 ;  /* 0x000000ffff0e7224 */ /* 0x000fc600078e0005 */
[----:B------:R-:W4:Y:S04]  /*29d20*/  LDL.LU R4, [R1+0x140] ;  /* 0x0001400001047983 */ /* 0x000f280000300800 */
[----:B------:R-:W4:Y:S04]  /*29d30*/  LDL.LU R5, [R1+0x144] ;  /* 0x0001440001057983 */ /* 0x000f280000300800 */
[----:B------:R-:W4:Y:S04]  /*29d40*/  LDL.LU R6, [R1+0x148] ;  /* 0x0001480001067983 */ /* 0x000f280000300800 */
[----:B------:R-:W4:Y:S04]  /*29d50*/  LDL.LU R7, [R1+0x14c] ;  /* 0x00014c0001077983 */ /* 0x000f280000300800 */
[----:B------:R-:W4:Y:S04]  /*29d60*/  LDL.LU.64 R10, [R1+0x48] ;  /* 0x00004800010a7983 */ /* 0x000f280000300a00 */
[----:B------:R-:W4:Y:S04]  /*29d70*/  LDL.LU R24, [R1+0x130] ;  /* 0x0001300001187983 */ /* 0x000f280000300800 */
[----:B------:R-:W4:Y:S04]  /*29d80*/  LDL.LU R25, [R1+0x134] ;  /* 0x0001340001197983 */ /* 0x000f280000300800 */
[----:B------:R-:W4:Y:S04]  /*29d90*/  LDL.LU R26, [R1+0x138] ;  /* 0x00013800011a7983 */ /* 0x000f280000300800 */
[----:B------:R-:W4:Y:S04]  /*29da0*/  LDL.LU R27, [R1+0x13c] ;  /* 0x00013c00011b7983 */ /* 0x000f280000300800 */
[----:B---3--:R0:W-:Y:S04]  /*29db0*/  STL.64 [R1+0xfb0], R22 ;  /* 0x000fb01601007387 */ /* 0x0081e80000100a00 */
[----:B--2---:R-:W-:Y:S04]  /*29dc0*/  STL.64 [R1+0xfa8], R20 ;  /* 0x000fa81401007387 */ /* 0x004fe80000100a00 */
[----:B0-----:R-:W2:Y:S04]  /*29dd0*/  LDL.LU.64 R22, [R1+0x18] ;  /* 0x0000180001167983 */ /* 0x001ea80000300a00 */
[----:B--2---:R0:W-:Y:S04]  /*29de0*/  STL.64 [R1+0xfc0], R22 ;  /* 0x000fc01601007387 */ /* 0x0041e80000100a00 */
[----:B0-----:R-:W2:Y:S04]  /*29df0*/  LDL.LU.64 R22, [R1+0x28] ;  /* 0x0000280001167983 */ /* 0x001ea80000300a00 */
[----:B--2---:R0:W-:Y:S04]  /*29e00*/  STL.64 [R1+0xfe8], R22 ;  /* 0x000fe81601007387 */ /* 0x0041e80000100a00 */
[----:B0-----:R-:W2:Y:S04]  /*29e10*/  LDL.LU.64 R22, [R1+0x38] ;  /* 0x0000380001167983 */ /* 0x001ea80000300a00 */
[----:B------:R0:W-:Y:S04]  /*29e20*/  STL.64 [R1+0xee8], R14 ;  /* 0x000ee80e01007387 */ /* 0x0001e80000100a00 */
[----:B------:R1:W-:Y:S01]  /*29e30*/  STL.64 [R1+0xee0], R12 ;  /* 0x000ee00c01007387 */ /* 0x0003e20000100a00 */
[----:B0-----:R-:W-:-:S02]  /*29e40*/  IMAD.MOV.U32 R14, RZ, RZ, R3 ;  /* 0x000000ffff0e7224 */ /* 0x001fc400078e0003 */
[----:B-1----:R-:W-:Y:S02]  /*29e50*/  IMAD.MOV.U32 R12, RZ, RZ, R0 ;  /* 0x000000ffff0c7224 */ /* 0x002fe400078e0000 */
[----:B------:R-:W-:Y:S01]  /*29e60*/  IMAD.MOV.U32 R15, RZ, RZ, R28 ;  /* 0x000000ffff0f7224 */ /* 0x000fe200078e001c */
[----:B------:R-:W3:Y:S01]  /*29e70*/  LDL.LU R0, [R1+0x1004] ;  /* 0x0010040001007983 */ /* 0x000ee20000300800 */
[----:B------:R-:W-:-:S03]  /*29e80*/  IMAD.MOV.U32 R13, RZ, RZ, R2 ;  /* 0x000000ffff0d7224 */ /* 0x000fc600078e0002 */
[----:B------:R-:W3:Y:S04]  /*29e90*/  LDL.LU R2, [R1+0x1000] ;  /* 0x0010000001027983 */ /* 0x000ee80000300800 */
[----:B------:R-:W3:Y:S04]  /*29ea0*/  LDL.LU R3, [R1+0xffc] ;  /* 0x000ffc0001037983 */ /* 0x000ee80000300800 */
[----:B------:R-:W3:Y:S04]  /*29eb0*/  LDL.LU R28, [R1+0xff8] ;  /* 0x000ff800011c7983 */ /* 0x000ee80000300800 */
[----:B------:R0:W-:Y:S04]  /*29ec0*/  STL.64 [R1+0xef8], R14 ;  /* 0x000ef80e01007387 */ /* 0x0001e80000100a00 */
[----:B------:R1:W-:Y:S04]  /*29ed0*/  STL.64 [R1+0xef0], R12 ;  /* 0x000ef00c01007387 */ /* 0x0003e80000100a00 */
[----:B0-----:R-:W2:Y:S04]  /*29ee0*/  LDL.LU R14, [R1+0x8] ;  /* 0x00000800010e7983 */ /* 0x001ea80000300800 */
[----:B------:R-:W2:Y:S01]  /*29ef0*/  LDL.LU R15, [R1+0xc] ;  /* 0x00000c00010f7983 */ /* 0x000ea20000300800 */
[C---:B----4-:R-:W-:Y:S03]  /*29f00*/  HMMA.16816.F32 R4, R16.reuse, R10, R4 ;  /* 0x0000000a1004723c */ /* 0x050fe60000001804 */
[----:B--2---:R0:W-:Y:S04]  /*29f10*/  STL.64 [R1+0xfb8], R14 ;  /* 0x000fb80e01007387 */ /* 0x0041e80000100a00 */
[----:B-1----:R-:W2:Y:S04]  /*29f20*/  LDL.LU R12, [R1+0x110] ;  /* 0x00011000010c7983 */ /* 0x002ea80000300800 */
[----:B------:R-:W2:Y:S04]  /*29f30*/  LDL.LU R13, [R1+0x114] ;  /* 0x00011400010d7983 */ /* 0x000ea80000300800 */
[----:B0-----:R-:W4:Y:S01]  /*29f40*/  LDL.LU R14, [R1+0x118] ;  /* 0x00011800010e7983 */ /* 0x001f220000300800 */
[----:B------:R-:W-:Y:S01]  /*29f50*/  IMAD.MOV.U32 R15, RZ, RZ, R29 ;  /* 0x000000ffff0f7224 */ /* 0x000fe200078e001d */
[----:B------:R-:W-:Y:S06]  /*29f60*/  HMMA.16816.F32 R24, R16, R22, R24 ;  /* 0x000000161018723c */ /* 0x000fec0000001818 */
[----:B------:R-:W-:-:S02]  /*29f70*/  IMAD.MOV.U32 R9, RZ, RZ, R22 ;  /* 0x000000ffff097224 */ /* 0x000fc400078e0016 */
[----:B------:R-:W-:Y:S01]  /*29f80*/  IMAD.MOV.U32 R8, RZ, RZ, R23 ;  /* 0x000000ffff087224 */ /* 0x000fe200078e0017 */
[----:B----4-:R-:W-:Y:S04]  /*29f90*/  STL.64 [R1+0xfd0], R14 ;  /* 0x000fd00e01007387 */ /* 0x010fe80000100a00 */
[----:B--2---:R-:W-:Y:S04]  /*29fa0*/  STL.64 [R1+0xfc8], R12 ;  /* 0x000fc80c01007387 */ /* 0x004fe80000100a00 */
[----:B------:R-:W-:Y:S04]  /*29fb0*/  STL.64 [R1+0x140], R4 ;  /* 0x0001400401007387 */ /* 0x000fe80000100a00 */
[----:B------:R0:W-:Y:S04]  /*29fc0*/  STL.64 [R1+0x148], R6 ;  /* 0x0001480601007387 */ /* 0x0001e80000100a00 */
[----:B0-----:R-:W2:Y:S04]  /*29fd0*/  LDL.LU.64 R6, [R1+0xff0] ;  /* 0x000ff00001067983 */ /* 0x001ea80000300a00 */
[----:B------:R-:W4:Y:S01]  /*29fe0*/  LDL.LU.64 R22, [R1+0xfe8] ;  /* 0x000fe80001167983 */ /* 0x000f220000300a00 */
[----:B---3--:R-:W-:-:S02]  /*29ff0*/  IMAD.MOV.U32 R12, RZ, RZ, R28 ;  /* 0x000000ffff0c7224 */ /* 0x008fc400078e001c */
[----:B------:R-:W-:Y:S02]  /*2a000*/  IMAD.MOV.U32 R13, RZ, RZ, R3 ;  /* 0x000000ffff0d7224 */ /* 0x000fe400078e0003 */
[----:B------:R-:W-:Y:S02]  /*2a010*/  IMAD.MOV.U32 R14, RZ, RZ, R2 ;  /* 0x000000ffff0e7224 */ /* 0x000fe400078e0002 */
[----:B------:R-:W-:Y:S01]  /*2a020*/  IMAD.MOV.U32 R15, RZ, RZ, R0 ;  /* 0x000000ffff0f7224 */ /* 0x000fe200078e0000 */
[----:B------:R0:W-:Y:S04]  /*2a030*/  STL.64 [R1+0x130], R24 ;  /* 0x0001301801007387 */ /* 0x0001e80000100a00 */
[----:B------:R1:W-:Y:S01]  /*2a040*/  STL [R1+0x138], R26 ;  /* 0x0001381a01007387 */ /* 0x0003e20000100800 */
[----:B------:R-:W-:-:S02]  /*2a050*/  IMAD.MOV.U32 R5, RZ, RZ, R10 ;  /* 0x000000ffff057224 */ /* 0x000fc400078e000a */
[----:B------:R-:W-:Y:S02]  /*2a060*/  IMAD.MOV.U32 R4, RZ, RZ, R11 ;  /* 0x000000ffff047224 */ /* 0x000fe400078e000b */
[----:B0-----:R-:W-:Y:S02]  /*2a070*/  IMAD.MOV.U32 R25, RZ, RZ, R27 ;  /* 0x000000ffff197224 */ /* 0x001fe400078e001b */
[----:B-1----:R-:W3:Y:S04]  /*2a080*/  LDL.LU.64 R26, [R1+0xfe0] ;  /* 0x000fe000011a7983 */ /* 0x002ee80000300a00 */
[----:B------:R-:W2:Y:S01]  /*2a090*/  LDL.LU R24, [R1+0xfd8] ;  /* 0x000fd80001187983 */ /* 0x000ea20000300800 */
        /* <DEDUP_REMOVED lines=11> */
[----:B------:R1:W-:Y:S01]  /*2a150*/  STL.64 [R1+0x118], R14 ;  /* 0x0001180e01007387 */ /* 0x0003e20000100a00 */
[----:B0-----:R-:W-:-:S03]  /*2a160*/  IMAD.MOV.U32 R13, RZ, RZ, R22 ;  /* 0x000000ffff0d7224 */ /* 0x001fc600078e0016 */
[----:B-1----:R-:W4:Y:S01]  /*2a170*/  LDL.LU.64 R14, [R1+0xfb8] ;  /* 0x000fb800010e7983 */ /* 0x002f220000300a00 */
[----:B------:R-:W-:-:S03]  /*2a180*/  IMAD.MOV.U32 R12, RZ, RZ, R23 ;  /* 0x000000ffff0c7224 */ /* 0x000fc600078e0017 */
[----:B------:R-:W4:Y:S04]  /*2a190*/  LDL.LU.64 R22, [R1+0xfb0] ;  /* 0x000fb00001167983 */ /* 0x000f280000300a00 */
[----:B------:R-:W4:Y:S02]  /*2a1a0*/  LDL.LU.64 R20, [R1+0xfa8] ;  /* 0x000fa80001147983 */ /* 0x000f240000300a00 */
[----:B----4-:R-:W-:-:S15]  /*2a1b0*/  HMMA.16816.F32 R20, R16, R14, R20 ;  /* 0x0000000e1014723c */ /* 0x010fde0000001814 */
[----:B------:R-:W-:-:S09]  /*2a1c0*/  NOP ;  /* 0x0000000000007918 */ /* 0x000fd20000000000 */
[----:B------:R-:W-:Y:S02]  /*2a1d0*/  IMAD.MOV.U32 R2, RZ, RZ, R22 ;  /* 0x000000ffff027224 */ /* 0x000fe400078e0016 */
[----:B------:R-:W-:Y:S02]  /*2a1e0*/  IMAD.MOV.U32 R0, RZ, RZ, R23 ;  /* 0x000000ffff007224 */ /* 0x000fe400078e0017 */
[----:B------:R-:W-:Y:S02]  /*2a1f0*/  IMAD.MOV.U32 R28, RZ, RZ, R20 ;  /* 0x000000ffff1c7224 */ /* 0x000fe400078e0014 */
[----:B------:R-:W-:Y:S01]  /*2a200*/  IMAD.MOV.U32 R3, RZ, RZ, R21 ;  /* 0x000000ffff037224 */ /* 0x000fe200078e0015 */
[----:B------:R-:W3:Y:S04]  /*2a210*/  LDL.LU.64 R22, [R1+0xfa0] ;  /* 0x000fa00001167983 */ /* 0x000ee80000300a00 */
[----:B------:R-:W3:Y:S04]  /*2a220*/  LDL.LU.64 R20, [R1+0xf98] ;  /* 0x000f980001147983 */ /* 0x000ee80000300a00 */
        /* <DEDUP_REMOVED lines=9> */
[----:B------:R-:W-:Y:S01]  /*2a2c0*/  STL.64 [R1+0xf58], R14 ;  /* 0x000f580e01007387 */ /* 0x000fe20000100a00 */
[----:B---3--:R-:W-:-:S15]  /*2a2d0*/  HMMA.16816.F32 R8, R16, R26, R20 ;  /* 0x0000001a1008723c */ /* 0x008fde0000001814 */
[----:B------:R-:W-:-:S08]  /*2a2e0*/  NOP ;  /* 0x0000000000007918 */ /* 0x000fd00000000000 */
[----:B------:R0:W-:Y:S04]  /*2a2f0*/  STL.64 [R1+0xf0], R8 ;  /* 0x0000f00801007387 */ /* 0x0001e80000100a00 */
[----:B------:R1:W-:Y:S04]  /*2a300*/  STL [R1+0xf8], R10 ;  /* 0x0000f80a01007387 */ /* 0x0003e80000100800 */
[----:B------:R-:W3:Y:S04]  /*2a310*/  LDL.LU R20, [R1+0xc0] ;  /* 0x0000c00001147983 */ /* 0x000ee80000300800 */
[----:B------:R-:W3:Y:S04]  /*2a320*/  LDL.LU R21, [R1+0xc4] ;  /* 0x0000c40001157983 */ /* 0x000ee80000300800 */
[----:B------:R-:W3:Y:S04]  /*2a330*/  LDL.LU R22, [R1+0xc8] ;  /* 0x0000c80001167983 */ /* 0x000ee80000300800 */
[----:B------:R-:W3:Y:S01]  /*2a340*/  LDL.LU R23, [R1+0xcc] ;  /* 0x0000cc0001177983 */ /* 0x000ee20000300800 */
[----:B------:R-:W-:-:S03]  /*2a350*/  IMAD.MOV.U32 R29, RZ, RZ, R11 ;  /* 0x000000ffff1d7224 */ /* 0x000fc600078e000b */
[----:B0-----:R-:W4:Y:S04]  /*2a360*/  LDL.LU R8, [R1+0xe0] ;  /* 0x0000e00001087983 */ /* 0x001f280000300800 */
[----:B------:R-:W4:Y:S04]  /*2a370*/  LDL.LU R9, [R1+0xe4] ;  /* 0x0000e40001097983 */ /* 0x000f280000300800 */
[----:B-1----:R-:W4:Y:S04]  /*2a380*/  LDL.LU R10, [R1+0xe8] ;  /* 0x0000e800010a7983 */ /* 0x002f280000300800 */
[----:B------:R-:W4:Y:S04]  /*2a390*/  LDL.LU R11, [R1+0xec] ;  /* 0x0000ec00010b7983 */ /* 0x000f280000300800 */
[----:B------:R-:W-:Y:S04]  /*2a3a0*/  STL.64 [R1+0xf08], R26 ;  /* 0x000f081a01007387 */ /* 0x000fe80000100a00 */
        /* <DEDUP_REMOVED lines=8> */
[----:B------:R-:W2:Y:S01]  /*2a430*/  LDL.LU R25, [R1+0x84] ;  /* 0x0000840001197983 */ /* 0x000ea20000300800 */
[----:B------:R-:W-:-:S02]  /*2a440*/  IMAD.MOV.U32 R26, RZ, RZ, R7 ;  /* 0x000000ffff1a7224 */ /* 0x000fc400078e0007 */
[----:B------:R-:W-:Y:S01]  /*2a450*/  IMAD.MOV.U32 R27, RZ, RZ, R6 ;  /* 0x000000ffff1b7224 */ /* 0x000fe200078e0006 */
[----:B------:R-:W3:Y:S04]  /*2a460*/  LDL.LU R7, [R1+0xf94] ;  /* 0x000f940001077983 */ /* 0x000ee80000300800 */
[----:B------:R-:W4:Y:S04]  /*2a470*/  LDL.LU R6, [R1+0xf90] ;  /* 0x000f900001067983 */ /* 0x000f280000300800 */
[----:B------:R-:W-:Y:S04]  /*2a480*/  STL.64 [R1+0xf38], R26 ;  /* 0x000f381a01007387 */ /* 0x000fe80000100a00 */
[----:B--2---:R0:W-:Y:S04]  /*2a490*/  STL.64 [R1+0xf30], R24 ;  /* 0x000f301801007387 */ /* 0x0041e80000100a00 */
[----:B0-----:R-:W2:Y:S04]  /*2a4a0*/  LDL.LU R24, [R1+0x90] ;  /* 0x0000900001187983 */ /* 0x001ea80000300800 */
[----:B------:R-:W2:Y:S04]  /*2a4b0*/  LDL.LU R25, [R1+0x94] ;  /* 0x0000940001197983 */ /* 0x000ea80000300800 */
[----:B------:R-:W3:Y:S04]  /*2a4c0*/  LDL.LU R26, [R1+0x98] ;  /* 0x00009800011a7983 */ /* 0x000ee80000300800 */
[----:B------:R-:W3:Y:S04]  /*2a4d0*/  LDL.LU R27, [R1+0x9c] ;  /* 0x00009c00011b7983 */ /* 0x000ee80000300800 */
[----:B---3--:R4:W-:Y:S04]  /*2a4e0*/  STL.64 [R1+0xf50], R26 ;  /* 0x000f501a01007387 */ /* 0x0089e80000100a00 */
[----:B--2---:R0:W-:Y:S01]  /*2a4f0*/  STL.64 [R1+0xf48], R24 ;  /* 0x000f481801007387 */ /* 0x0041e20000100a00 */
[----:B----4-:R-:W-:-:S03]  /*2a500*/  IMAD.MOV.U32 R26, RZ, RZ, R6 ;  /* 0x000000ffff1a7224 */ /* 0x010fc600078e0006 */
[----:B0-----:R-:W2:Y:S04]  /*2a510*/  LDL.LU R24, [R1+0xa0] ;  /* 0x0000a00001187983 */ /* 0x001ea80000300800 */
[----:B------:R-:W2:Y:S04]  /*2a520*/  LDL.LU R25, [R1+0xa4] ;  /* 0x0000a40001197983 */ /* 0x000ea80000300800 */
[----:B------:R-:W3:Y:S01]  /*2a530*/  LDL.LU R6, [R1+0xf8c] ;  /* 0x000f8c0001067983 */ /* 0x000ee20000300800 */
[----:B------:R-:W-:-:S03]  /*2a540*/  IMAD.MOV.U32 R27, RZ, RZ, R7 ;  /* 0x000000ffff1b7224 */ /* 0x000fc600078e0007 */
[----:B------:R-:W3:Y:S04]  /*2a550*/  LDL.LU R7, [R1+0xf88] ;  /* 0x000f880001077983 */ /* 0x000ee80000300800 */
[----:B------:R-:W-:Y:S01]  /*2a560*/  STL.64 [R1+0xf68], R26 ;  /* 0x000f681a01007387 */ /* 0x000fe20000100a00 */
[----:B---3--:R-:W-:Y:S03]  /*2a570*/  HMMA.16816.F32 R8, R16, R6, R8 ;  /* 0x000000061008723c */ /* 0x008fe60000001808 */
[----:B--2---:R0:W-:Y:S04]  /*2a580*/  STL.64 [R1+0xf60], R24 ;  /* 0x000f601801007387 */ /* 0x0041e80000100a00 */
[----:B0-----:R-:W2:Y:S04]  /*2a590*/  LDL.LU R24, [R1+0xb0] ;  /* 0x0000b00001187983 */ /* 0x001ea80000300800 */
[----:B------:R-:W2:Y:S04]  /*2a5a0*/  LDL.LU R25, [R1+0xb4] ;  /* 0x0000b40001197983 */ /* 0x000ea80000300800 */
[----:B------:R-:W2:Y:S04]  /*2a5b0*/  LDL.LU R26, [R1+0xb8] ;  /* 0x0000b800011a7983 */ /* 0x000ea80000300800 */
[----:B------:R-:W2:Y:S04]  /*2a5c0*/  LDL.LU R27, [R1+0xbc] ;  /* 0x0000bc00011b7983 */ /* 0x000ea80000300800 */
[----:B------:R-:W-:Y:S04]  /*2a5d0*/  STL.64 [R1+0xe0], R8 ;  /* 0x0000e00801007387 */ /* 0x000fe80000100a00 */
[----:B------:R0:W-:Y:S04]  /*2a5e0*/  STL.64 [R1+0xe8], R10 ;  /* 0x0000e80a01007387 */ /* 0x0001e80000100a00 */
[----:B0-----:R-:W3:Y:S01]  /*2a5f0*/  LDL.LU.64 R10, [R1+0xf80] ;  /* 0x000f8000010a7983 */ /* 0x001ee20000300a00 */
[----:B------:R-:W-:-:S02]  /*2a600*/  IMAD.MOV.U32 R14, RZ, RZ, R5 ;  /* 0x000000ffff0e7224 */ /* 0x000fc400078e0005 */
[----:B------:R-:W-:Y:S01]  /*2a610*/  IMAD.MOV.U32 R15, RZ, RZ, R4 ;  /* 0x000000ffff0f7224 */ /* 0x000fe200078e0004 */
[----:B---3--:R-:W-:Y:S01]  /*2a620*/  HMMA.16816.F32 R16, R16, R10, R20 ;  /* 0x0000000a1010723c */ /* 0x008fe20000001814 */
[----:B------:R-:W2:Y:S04]  /*2a630*/  LDL.LU.64 R22, [R1+0xf78] ;  /* 0x000f780001167983 */ /* 0x000ea80000300a00 */
[----:B------:R-:W2:-:S15]  /*2a640*/  LDL.LU.64 R20, [R1+0xf70] ;  /* 0x000f700001147983 */ /* 0x000e9e0000300a00 */
[----:B------:R-:W-:-:S03]  /*2a650*/  NOP ;  /* 0x0000000000007918 */ /* 0x000fc60000000000 */
[----:B------:R-:W-:Y:S04]  /*2a660*/  STL.64 [R1+0xc0], R16 ;  /* 0x0000c01001007387 */ /* 0x000fe80000100a00 */
[----:B------:R0:W-:Y:S04]  /*2a670*/  STL.64 [R1+0xc8], R18 ;  /* 0x0000c81201007387 */ /* 0x0001e80000100a00 */
[----:B0-----:R-:W3:Y:S01]  /*2a680*/  LDL R19, [R1+0xb54] ;  /* 0x000b540001137983 */ /* 0x001ee20000100800 */
        /* <DEDUP_REMOVED lines=30> */
[----:B------:R-:W4:-:S15]  /*2a870*/  LDL.LU.64 R24, [R1+0xf00] ;  /* 0x000f000001187983 */ /* 0x000f1e0000300a00 */
        /* <DEDUP_REMOVED lines=10> */
[----:B------:R-:W2:Y:S02]  /*2a920*/  LDL.LU.64 R12, [R1+0xee0] ;  /* 0x000ee000010c7983 */ /* 0x000ea40000300a00 */
[----:B--2---:R-:W-:Y:S02]  /*2a930*/  HMMA.16816.F32 R4, R20, R6, R12 ;  /* 0x000000061404723c */ /* 0x004fe4000000180c */
[----:B------:R-:W2:Y:S04]  /*2a940*/  LDL.LU.64 R14, [R1+0xed8] ;  /* 0x000ed800010e7983 */ /* 0x000ea80000300a00 */
[----:B------:R-:W2:-:S15]  /*2a950*/  LDL.LU.64 R12, [R1+0xed0] ;  /* 0x000ed000010c7983 */ /* 0x000e9e0000300a00 */
[----:B------:R-:W-:-:S02]  /*2a960*/  NOP ;  /* 0x0000000000007918 */ /* 0x000fc40000000000 */
[----:B------:R-:W-:Y:S01]  /*2a970*/  STL.64 [R1+0x50], R4 ;  /* 0x0000500401007387 */ /* 0x000fe20000100a00 */
[----:B------:R-:W-:Y:S02]  /*2a980*/  IMAD.MOV.U32 R27, RZ, RZ, R6 ;  /* 0x000000ffff1b7224 */ /* 0x000fe400078e0006 */
[----:B------:R-:W-:Y:S02]  /*2a990*/  IMAD.MOV.U32 R26, RZ, RZ, R7 ;  /* 0x000000ffff1a7224 */ /* 0x000fe400078e0007 */
[----:B---3--:R-:W0:Y:S04]  /*2a9a0*/  LDSM.16.M88.4 R4, [R19+UR5+0x80] ;  /* 0x000080051304783b */ /* 0x008e280008000200 */
[----:B------:R0:W-:Y:S04]  /*2a9b0*/  STL [R1+0xe5c], R26 ;  /* 0x000e5c1a01007387 */ /* 0x0001e80000100800 */
[----:B------:R-:W-:Y:S01]  /*2a9c0*/  STL [R1+0xe58], R27 ;  /* 0x000e581b01007387 */ /* 0x000fe20000100800 */
[----:B0-----:R-:W-:Y:S01]  /*2a9d0*/  IMAD.MOV.U32 R26, RZ, RZ, R5 ;  /* 0x000000ffff1a7224 */ /* 0x001fe200078e0005 */
[----:B--2---:R-:W-:Y:S02]  /*2a9e0*/  HMMA.16816.F32 R8, R20, R10, R12 ;  /* 0x0000000a1408723c */ /* 0x004fe4000000180c */
[----:B----4-:R0:W-:Y:S04]  /*2a9f0*/  LDSM.16.MT88.4 R20, [R24+UR5+0x21800] ;  /* 0x021800051814783b */ /* 0x0101e80008004200 */
[----:B------:R-:W-:Y:S01]  /*2aa00*/  LDSM.16.M88.4 R12, [R19+UR5+0xc080] ;  /* 0x00c08005130c783b */ /* 0x000fe20008000200 */
[----:B0-----:R-:W-:-:S15]  /*2aa10*/  IMAD.MOV.U32 R24, RZ, RZ, R4 ;  /* 0x000000ffff187224 */ /* 0x001fde00078e0004 */
[----:B------:R-:W-:-:S01]  /*2aa20*/  NOP ;  /* 0x0000000000007918 */ /* 0x000fc20000000000 */
[----:B------:R-:W-:Y:S04]  /*2aa30*/  STL.64 [R1+0xd0], R8 ;  /* 0x0000d00801007387 */ /* 0x000fe80000100a00 */
[----:B------:R-:W-:Y:S04]  /*2aa40*/  STL.64 [R1+0xd8], R10 ;  /* 0x0000d80a01007387 */ /* 0x000fe80000100a00 */
[----:B------:R-:W0:Y:S04]  /*2aa50*/  LDSM.16.M88.4 R8, [R19+UR5+0x4080] ;  /* 0x004080051308783b */ /* 0x000e280008000200 */
[----:B------:R-:W-:Y:S04]  /*2aa60*/  STL.64 [R1+0x48], R6 ;  /* 0x0000480601007387 */ /* 0x000fe80000100a00 */
[----:B------:R-:W1:Y:S04]  /*2aa70*/  LDSM.16.M88.4 R4, [R19+UR5+0x8080] ;  /* 0x008080051304783b */ /* 0x000e680008000200 */
[----:B0-----:R-:W-:Y:S04]  /*2aa80*/  STL.64 [R1+0x30], R8 ;  /* 0x0000300801007387 */ /* 0x001fe80000100a00 */
[----:B------:R-:W-:Y:S04]  /*2aa90*/  STL.64 [R1+0x38], R10 ;  /* 0x0000380a01007387 */ /* 0x000fe80000100a00 */
[----:B-1----:R-:W-:Y:S04]  /*2aaa0*/  STL.64 [R1+0x20], R4 ;  /* 0x0000200401007387 */ /* 0x002fe80000100a00 */
[----:B------:R-:W-:Y:S04]  /*2aab0*/  STL.64 [R1+0x28], R6 ;  /* 0x0000280601007387 */ /* 0x000fe80000100a00 */
[----:B------:R-:W0:Y:S04]  /*2aac0*/  LDSM.16.M88.4 R4, [R19+UR5+0x14080] ;  /* 0x014080051304783b */ /* 0x000e280008000200 */
[----:B------:R-:W1:Y:S04]  /*2aad0*/  LDSM.16.M88.4 R8, [R19+UR5+0x10080] ;  /* 0x010080051308783b */ /* 0x000e680008000200 */
[----:B------:R-:W-:Y:S04]  /*2aae0*/  STL.64 [R1+0x10], R12 ;  /* 0x0000100c01007387 */ /* 0x000fe80000100a00 */
[----:B------:R-:W-:Y:S04]  /*2aaf0*/  STL.64 [R1+0x18], R14 ;  /* 0x0000180e01007387 */ /* 0x000fe80000100a00 */
[----:B------:R-:W-:Y:S04]  /*2ab00*/  LDSM.16.M88.4 R12, [R19+UR5+0x1c080] ;  /* 0x01c08005130c783b */ /* 0x000fe80008000200 */
[----:B0-----:R-:W-:Y:S04]  /*2ab10*/  STL [R1+0xdac], R6 ;  /* 0x000dac0601007387 */ /* 0x001fe80000100800 */
[----:B-1----:R-:W-:Y:S04]  /*2ab20*/  STL.64 [R1], R8 ;  /* 0x0000000801007387 */ /* 0x002fe80000100a00 */
[----:B------:R-:W-:Y:S04]  /*2ab30*/  STL.64 [R1+0x8], R10 ;  /* 0x0000080a01007387 */ /* 0x000fe80000100a00 */
[----:B------:R-:W0:Y:S04]  /*2ab40*/  LDSM.16.M88.4 R8, [R19+UR5+0x18080] ;  /* 0x018080051308783b */ /* 0x000e280008000200 */
[----:B------:R-:W-:Y:S04]  /*2ab50*/  STL [R1+0xda8], R7 ;  /* 0x000da80701007387 */ /* 0x000fe80000100800 */
[----:B------:R-:W-:Y:S04]  /*2ab60*/  STL.64 [R1+0xea8], R4 ;  /* 0x000ea80401007387 */ /* 0x000fe80000100a00 */
[----:B0-----:R-:W-:Y:S04]  /*2ab70*/  STL [R1+0xe64], R10 ;  /* 0x000e640a01007387 */ /* 0x001fe80000100800 */
[----:B------:R-:W-:Y:S04]  /*2ab80*/  STL [R1+0xe60], R11 ;  /* 0x000e600b01007387 */ /* 0x000fe80000100800 */
[----:B------:R0:W-:Y:S04]  /*2ab90*/  STL.64 [R1+0xeb0], R8 ;  /* 0x000eb00801007387 */ /* 0x0001e80000100a00 */
[----:B0-----:R-:W2:Y:S04]  /*2aba0*/  LDL.LU.64 R8, [R1+0x30] ;  /* 0x0000300001087983 */ /* 0x001ea80000300a00 */
[----:B--2---:R0:W-:Y:S04]  /*2abb0*/  STL.64 [R1+0xec0], R8 ;  /* 0x000ec00801007387 */ /* 0x0041e80000100a00 */
[----:B0-----:R-:W2:Y:S04]  /*2abc0*/  LDL.LU R8, [R1+0x140] ;  /* 0x0001400001087983 */ /* 0x001ea80000300800 */
[----:B------:R-:W2:Y:S04]  /*2abd0*/  LDL.LU R9, [R1+0x144] ;  /* 0x0001440001097983 */ /* 0x000ea80000300800 */
[----:B------:R-:W2:Y:S04]  /*2abe0*/  LDL.LU R10, [R1+0x148] ;  /* 0x00014800010a7983 */ /* 0x000ea80000300800 */
[----:B------:R-:W2:Y:S04]  /*2abf0*/  LDL.LU R11, [R1+0x14c] ;  /* 0x00014c00010b7983 */ /* 0x000ea80000300800 */
[----:B------:R-:W3:Y:S01]  /*2ac00*/  LDL.LU.64 R4, [R1+0x20] ;  /* 0x0000200001047983 */ /* 0x000ee20000300a00 */
[----:B------:R-:W-:-:S03]  /*2ac10*/  IMAD.MOV.U32 R7, RZ, RZ, R25 ;  /* 0x000000ffff077224 */ /* 0x000fc600078e0019 */
[----:B---3--:R0:W-:Y:S04]  /*2ac20*/  STL.64 [R1+0xeb8], R4 ;  /* 0x000eb80401007387 */ /* 0x0081e80000100a00 */
[----:B0-----:R-:W3:Y:S04]  /*2ac30*/  LDL.LU R4, [R1+0x130] ;  /* 0x0001300001047983 */ /* 0x001ee80000300800 */
[----:B------:R-:W3:Y:S04]  /*2ac40*/  LDL.LU R5, [R1+0x134] ;  /* 0x0001340001057983 */ /* 0x000ee80000300800 */
[----:B------:R-:W3:Y:S04]  /*2ac50*/  LDL.LU R6, [R1+0x138] ;  /* 0x0001380001067983 */ /* 0x000ee80000300800 */
[----:B------:R-:W4:Y:S04]  /*2ac60*/  LDL.LU R25, [R1+0xec8] ;  /* 0x000ec80001197983 */ /* 0x000f280000300800 */
[----:B------:R-:W-:Y:S04]  /*2ac70*/  STL [R1+0xd0c], R14 ;  /* 0x000d0c0e01007387 */ /* 0x000fe80000100800 */
[----:B------:R-:W-:Y:S04]  /*2ac80*/  STL [R1+0xd08], R15 ;  /* 0x000d080f01007387 */ /* 0x000fe80000100800 */
[----:B------:R0:W-:Y:S04]  /*2ac90*/  STL.64 [R1+0xe98], R12 ;  /* 0x000e980c01007387 */ /* 0x0001e80000100a00 */
[----:B0-----:R-:W2:Y:S04]  /*2aca0*/  LDL.LU.64 R12, [R1+0x10] ;  /* 0x00001000010c7983 */ /* 0x001ea80000300a00 */
[----:B----4-:R-:W0:Y:S04]  /*2acb0*/  LDSM.16.MT88.4 R16, [R25+UR5+0x21800] ;  /* 0x021800051910783b */ /* 0x010e280008004200 */
[----:B--2---:R1:W-:Y:S04]  /*2acc0*/  STL.64 [R1+0xea0], R12 ;  /* 0x000ea00c01007387 */ /* 0x0043e80000100a00 */
[----:B-1----:R-:W2:Y:S04]  /*2acd0*/  LDL.LU R12, [R1+0x120] ;  /* 0x00012000010c7983 */ /* 0x002ea80000300800 */
[----:B------:R-:W2:Y:S04]  /*2ace0*/  LDL.LU R13, [R1+0x124] ;  /* 0x00012400010d7983 */ /* 0x000ea80000300800 */
[----:B------:R-:W2:Y:S04]  /*2acf0*/  LDL.LU R14, [R1+0x128] ;  /* 0x00012800010e7983 */ /* 0x000ea80000300800 */
[----:B------:R-:W2:Y:S04]  /*2ad00*/  LDL.LU R15, [R1+0x12c] ;  /* 0x00012c00010f7983 */ /* 0x000ea80000300800 */
[----:B0-----:R-:W-:Y:S04]  /*2ad10*/  STL.64 [R1+0xe50], R18 ;  /* 0x000e501201007387 */ /* 0x001fe80000100a00 */
[----:B------:R0:W-:Y:S04]  /*2ad20*/  STL.64 [R1+0xe48], R16 ;  /* 0x000e481001007387 */ /* 0x0001e80000100a00 */
[----:B0-----:R-:W4:Y:S04]  /*2ad30*/  LDL.LU R16, [R1+0x110] ;  /* 0x0001100001107983 */ /* 0x001f280000300800 */
[----:B------:R-:W4:Y:S04]  /*2ad40*/  LDL.LU R17, [R1+0x114] ;  /* 0x0001140001117983 */ /* 0x000f280000300800 */
[----:B------:R-:W4:Y:S04]  /*2ad50*/  LDL.LU R18, [R1+0x118] ;  /* 0x0001180001127983 */ /* 0x000f280000300800 */
[----:B------:R-:W4:Y:S04]  /*2ad60*/  LDL.LU R19, [R1+0x11c] ;  /* 0x00011c0001137983 */ /* 0x000f280000300800 */
[----:B------:R0:W-:Y:S02]  /*2ad70*/  STL [R1+0xe38], R25 ;  /* 0x000e381901007387 */ /* 0x0001e40000100800 */
[----:B0-----:R-:W-:-:S07]  /*2ad80*/  IMAD.MOV.U32 R25, RZ, RZ, R26 ;  /* 0x000000ffff197224 */ /* 0x001fce00078e001a */
[----:B------:R-:W-:-:S15]  /*2ad90*/  HMMA.16816.F32 R8, R20, R24, R8 ;  /* 0x000000181408723c */ /* 0x000fde0000001808 */
[----:B------:R-:W-:-:S08]  /*2ada0*/  NOP ;  /* 0x0000000000007918 */ /* 0x000fd00000000000 */
[----:B------:R0:W-:Y:S04]  /*2adb0*/  STL.64 [R1+0x140], R8 ;  /* 0x0001400801007387 */ /* 0x0001e80000100a00 */
[----:B------:R-:W-:Y:S04]  /*2adc0*/  STL.64 [R1+0x148], R10 ;  /* 0x0001480a01007387 */ /* 0x000fe80000100a00 */
[----:B0-----:R-:W3:Y:S02]  /*2add0*/  LDL.LU.64 R8, [R1+0xec0] ;  /* 0x000ec00001087983 */ /* 0x001ee40000300a00 */
[----:B---3--:R-:W-:Y:S06]  /*2ade0*/  HMMA.16816.F32 R4, R20, R8, R4 ;  /* 0x000000081404723c */ /* 0x008fec0000001804 */
[----:B------:R-:W-:-:S02]  /*2adf0*/  IMAD.MOV.U32 R26, RZ, RZ, R8 ;  /* 0x000000ffff1a7224 */ /* 0x000fc400078e0008 */
[----:B------:R-:W-:-:S15]  /*2ae00*/  IMAD.MOV.U32 R27, RZ, RZ, R9 ;  /* 0x000000ffff1b7224 */ /* 0x000fde00078e0009 */
[----:B------:R0:W-:Y:S04]  /*2ae10*/  STL.64 [R1+0x130], R4 ;  /* 0x0001300401007387 */ /* 0x0001e80000100a00 */
[----:B------:R-:W-:Y:S04]  /*2ae20*/  STL.64 [R1+0x138], R6 ;  /* 0x0001380601007387 */ /* 0x000fe80000100a00 */
[----:B0-----:R-:W2:Y:S04]  /*2ae30*/  LDL.LU.64 R4, [R1+0xeb8] ;  /* 0x000eb80001047983 */ /* 0x001ea80000300a00 */
[----:B------:R-:W3:Y:S04]  /*2ae40*/  LDL.LU.64 R8, [R1+0xeb0] ;  /* 0x000eb00001087983 */ /* 0x000ee80000300a00 */
[----:B------:R-:W-:Y:S04]  /*2ae50*/  STL.64 [R1+0xe70], R26 ;  /* 0x000e701a01007387 */ /* 0x000fe80000100a00 */
[----:B------:R0:W-:Y:S04]  /*2ae60*/  STL.64 [R1+0xe68], R24 ;  /* 0x000e681801007387 */ /* 0x0001e80000100a00 */
[----:B0-----:R-:W4:Y:S04]  /*2ae70*/  LDL.LU R24, [R1+0xf0] ;  /* 0x0000f00001187983 */ /* 0x001f280000300800 */
[----:B------:R-:W4:Y:S04]  /*2ae80*/  LDL.LU R25, [R1+0xf4] ;  /* 0x0000f40001197983 */ /* 0x000f280000300800 */
[----:B------:R-:W3:Y:S01]  /*2ae90*/  LDL.LU R26, [R1+0xf8] ;  /* 0x0000f800011a7983 */ /* 0x000ee20000300800 */
[----:B------:R-:W-:Y:S01]  /*2aea0*/  IMAD.MOV.U32 R27, RZ, RZ, R29 ;  /* 0x000000ffff1b7224 */ /* 0x000fe200078e001d */
[----:B--2---:R-:W-:Y:S06]  /*2aeb0*/  HMMA.16816.F32 R12, R20, R4, R12 ;  /* 0x00000004140c723c */ /* 0x004fec000000180c */
[----:B------:R-:W-:-:S02]  /*2aec0*/  IMAD.MOV.U32 R10, RZ, RZ, R4 ;  /* 0x000000ffff0a7224 */ /* 0x000fc400078e0004 */
[----:B------:R-:W-:Y:S01]  /*2aed0*/  IMAD.MOV.U32 R11, RZ, RZ, R5 ;  /* 0x000000ffff0b7224 */ /* 0x000fe200078e0005 */
[----:B---3--:R-:W-:Y:S04]  /*2aee0*/  STL.64 [R1+0xe80], R26 ;  /* 0x000e801a01007387 */ /* 0x008fe80000100a00 */
[----:B----4-:R-:W-:Y:S04]  /*2aef0*/  STL.64 [R1+0xe78], R24 ;  /* 0x000e781801007387 */ /* 0x010fe80000100a00 */
[----:B------:R-:W2:Y:S06]  /*2af00*/  LDL.LU.64 R4, [R1+0xea8] ;  /* 0x000ea80001047983 */ /* 0x000eac0000300a00 */
[----:B------:R0:W-:Y:S01]  /*2af10*/  STL [R1+0x120], R12 ;  /* 0x0001200c01007387 */ /* 0x0001e20000100800 */
[----:B------:R-:W-:-:S03]  /*2af20*/  IMAD.MOV.U32 R6, RZ, RZ, R13 ;  /* 0x000000ffff067224 */ /* 0x000fc600078e000d */
[----:B0-----:R-:W3:Y:S04]  /*2af30*/  LDL.LU.64 R12, [R1+0xea0] ;  /* 0x000ea000010c7983 */ /* 0x001ee80000300a00 */
[----:B------:R-:W-:Y:S04]  /*2af40*/  STL.64 [R1+0xe90], R10 ;  /* 0x000e900a01007387 */ /* 0x000fe80000100a00 */
[----:B------:R0:W-:Y:S04]  /*2af50*/  STL.64 [R1+0xe88], R8 ;  /* 0x000e880801007387 */ /* 0x0001e80000100a00 */
[----:B0-----:R-:W4:Y:S01]  /*2af60*/  LDL.LU.64 R8, [R1] ;  /* 0x0000000001087983 */ /* 0x001f220000300a00 */
[----:B------:R-:W-:-:S02]  /*2af70*/  IMAD.MOV.U32 R24, RZ, RZ, R28 ;  /* 0x000000ffff187224 */ /* 0x000fc400078e001c */
[----:B------:R-:W-:Y:S02]  /*2af80*/  IMAD.MOV.U32 R25, RZ, RZ, R3 ;  /* 0x000000ffff197224 */ /* 0x000fe400078e0003 */
[----:B------:R-:W-:Y:S02]  /*2af90*/  IMAD.MOV.U32 R26, RZ, RZ, R2 ;  /* 0x000000ffff1a7224 */ /* 0x000fe400078e0002 */
[----:B------:R-:W-:Y:S02]  /*2afa0*/  IMAD.MOV.U32 R27, RZ, RZ, R0 ;  /* 0x000000ffff1b7224 */ /* 0x000fe400078e0000 */
[----:B------:R-:W-:Y:S02]  /*2afb0*/  IMAD.MOV.U32 R2, RZ, RZ, R15 ;  /* 0x000000ffff027224 */ /* 0x000fe400078e000f */
[----:B------:R-:W-:-:S03]  /*2afc0*/  IMAD.MOV.U32 R7, RZ, RZ, R14 ;  /* 0x000000ffff077224 */ /* 0x000fc600078e000e */
[----:B------:R-:W-:Y:S04]  /*2afd0*/  STL [R1+0xdb8], R2 ;  /* 0x000db80201007387 */ /* 0x000fe80000100800 */
[----:B------:R-:W-:Y:S04]  /*2afe0*/  STL [R1+0xdb4], R7 ;  /* 0x000db40701007387 */ /* 0x000fe80000100800 */
[----:B------:R-:W-:Y:S01]  /*2aff0*/  STL [R1+0xdb0], R6 ;  /* 0x000db00601007387 */ /* 0x000fe20000100800 */
[C---:B---3--:R-:W-:Y:S06]  /*2b000*/  HMMA.16816.F32 R16, R20.reuse, R12, R16 ;  /* 0x0000000c1410723c */ /* 0x048fec0000001810 */
[----:B----4-:R-:W-:Y:S01]  /*2b010*/  HMMA.16816.F32 R24, R20, R8, R24 ;  /* 0x000000081418723c */ /* 0x010fe20000001818 */
[----:B------:R-:W-:-:S05]  /*2b020*/  IMAD.MOV.U32 R15, RZ, RZ, R13 ;  /* 0x000000ffff0f7224 */ /* 0x000fca00078e000d */
[----:B------:R-:W-:Y:S02]  /*2b030*/  IMAD.MOV.U32 R14, RZ, RZ, R8 ;  /* 0x000000ffff0e7224 */ /* 0x000fe400078e0008 */
[----:B------:R-:W-:-:S09]  /*2b040*/  IMAD.MOV.U32 R0, RZ, RZ, R9 ;  /* 0x000000ffff007224 */ /* 0x000fd200078e0009 */
[----:B------:R0:W-:Y:S04]  /*2b050*/  STL.64 [R1+0x110], R16 ;  /* 0x0001101001007387 */ /* 0x0001e80000100a00 */
[----:B------:R-:W-:Y:S01]  /*2b060*/  STL.64 [R1+0x118], R18 ;  /* 0x0001181201007387 */ /* 0x000fe20000100a00 */
[----:B0-----:R-:W-:-:S03]  /*2b070*/  IMAD.MOV.U32 R16, RZ, RZ, R12 ;  /* 0x000000ffff107224 */ /* 0x001fc600078e000c */
[----:B------:R-:W3:Y:S04]  /*2b080*/  LDL.LU.64 R12, [R1+0xe98] ;  /* 0x000e9800010c7983 */ /* 0x000ee80000300a00 */
[----:B------:R-:W4:Y:S04]  /*2b090*/  LDL.LU.64 R10, [R1+0xe90] ;  /* 0x000e9000010a7983 */ /* 0x000f280000300a00 */
[----:B------:R-:W3:Y:S01]  /*2b0a0*/  LDL.LU.64 R8, [R1+0xe88] ;  /* 0x000e880001087983 */ /* 0x000ee20000300a00 */
[----:B------:R-:W-:-:S03]  /*2b0b0*/  IMAD.MOV.U32 R28, RZ, RZ, R26 ;  /* 0x000000ffff1c7224 */ /* 0x000fc600078e001a */
[----:B------:R0:W-:Y:S01]  /*2b0c0*/  STL [R1+0x100], R24 ;  /* 0x0001001801007387 */ /* 0x0001e20000100800 */
[----:B------:R-:W-:Y:S02]  /*2b0d0*/  IMAD.MOV.U32 R3, RZ, RZ, R27 ;  /* 0x000000ffff037224 */ /* 0x000fe400078e001b */
[----:B------:R-:W-:Y:S01]  /*2b0e0*/  IMAD.MOV.U32 R29, RZ, RZ, R25 ;  /* 0x000000ffff1d7224 */ /* 0x000fe200078e0019 */
[----:B------:R-:W2:Y:S04]  /*2b0f0*/  LDL.LU.64 R26, [R1+0xe80] ;  /* 0x000e8000011a7983 */ /* 0x000ea80000300a00 */
[----:B0-----:R-:W2:Y:S04]  /*2b100*/  LDL.LU.64 R24, [R1+0xe78] ;  /* 0x000e780001187983 */ /* 0x001ea80000300a00 */
[----:B------:R-:W-:Y:S04]  /*2b110*/  STL [R1+0xdc4], R3 ;  /* 0x000dc40301007387 */ /* 0x000fe80000100800 */
[----:B------:R-:W-:Y:S04]  /*2b120*/  STL [R1+0xdc0], R28 ;  /* 0x000dc01c01007387 */ /* 0x000fe80000100800 */
[----:B------:R-:W-:Y:S01]  /*2b130*/  STL [R1+0xdbc], R29 ;  /* 0x000dbc1d01007387 */ /* 0x000fe20000100800 */
[----:B--2---:R-:W-:-:S15]  /*2b140*/  HMMA.16816.F32 R24, R20, R4, R24 ;  /* 0x000000041418723c */ /* 0x004fde0000001818 */
[----:B------:R-:W-:-:S09]  /*2b150*/  NOP ;  /* 0x0000000000007918 */ /* 0x000fd20000000000 */
[----:B------:R-:W-:Y:S02]  /*2b160*/  IMAD.MOV.U32 R7, RZ, RZ, R26 ;  /* 0x000000ffff077224 */ /* 0x000fe400078e001a */
[----:B------:R-:W-:Y:S01]  /*2b170*/  IMAD.MOV.U32 R6, RZ, RZ, R27 ;  /* 0x000000ffff067224 */ /* 0x000fe200078e001b */
[----:B------:R0:W-:Y:S01]  /*2b180*/  STL [R1+0xf0], R24 ;  /* 0x0000f01801007387 */ /* 0x0001e20000100800 */
[----:B------:R-:W-:-:S03]  /*2b190*/  IMAD.MOV.U32 R2, RZ, RZ, R25 ;  /* 0x000000ffff027224 */ /* 0x000fc600078e0019 */
[----:B------:R-:W2:Y:S04]  /*2b1a0*/  LDL.LU.64 R26, [R1+0xe70] ;  /* 0x000e7000011a7983 */ /* 0x000ea80000300a00 */
[----:B0-----:R-:W2:Y:S04]  /*2b1b0*/  LDL.LU.64 R24, [R1+0xe68] ;  /* 0x000e680001187983 */ /* 0x001ea80000300a00 */
[----:B------:R-:W-:Y:S04]  /*2b1c0*/  STL.64 [R1+0xdf0], R6 ;  /* 0x000df00601007387 */ /* 0x000fe80000100a00 */
[----:B------:R0:W-:Y:S04]  /*2b1d0*/  STL.64 [R1+0xde8], R4 ;  /* 0x000de80401007387 */ /* 0x0001e80000100a00 */
[----:B0-----:R-:W3:Y:S04]  /*2b1e0*/  LDL.LU R4, [R1+0xe0] ;  /* 0x0000e00001047983 */ /* 0x001ee80000300800 */
[----:B------:R-:W3:Y:S04]  /*2b1f0*/  LDL.LU R5, [R1+0xe4] ;  /* 0x0000e40001057983 */ /* 0x000ee80000300800 */
[----:B------:R-:W3:Y:S04]  /*2b200*/  LDL.LU R6, [R1+0xe8] ;  /* 0x0000e80001067983 */ /* 0x000ee80000300800 */
[----:B------:R-:W3:Y:S02]  /*2b210*/  LDL.LU R7, [R1+0xec] ;  /* 0x0000ec0001077983 */ /* 0x000ee40000300800 */
[----:B---3--:R-:W-:-:S15]  /*2b220*/  HMMA.16816.F32 R4, R20, R8, R4 ;  /* 0x000000081404723c */ /* 0x008fde0000001804 */
[----:B------:R-:W-:-:S08]  /*2b230*/  NOP ;  /* 0x0000000000007918 */ /* 0x000fd00000000000 */
[----:B------:R0:W-:Y:S01]  /*2b240*/  STL [R1+0xe0], R4 ;  /* 0x0000e00401007387 */ /* 0x0001e20000100800 */
[----:B------:R-:W-:Y:S02]  /*2b250*/  IMAD.MOV.U32 R3, RZ, RZ, R5 ;  /* 0x000000ffff037224 */ /* 0x000fe400078e0005 */
[----:B------:R-:W-:Y:S02]  /*2b260*/  IMAD.MOV.U32 R28, RZ, RZ, R6 ;  /* 0x000000ffff1c7224 */ /* 0x000fe400078e0006 */
[----:B------:R-:W-:Y:S01]  /*2b270*/  IMAD.MOV.U32 R29, RZ, RZ, R7 ;  /* 0x000000ffff1d7224 */ /* 0x000fe200078e0007 */
[----:B0-----:R-:W3:Y:S04]  /*2b280*/  LDL.LU R4, [R1+0x70] ;  /* 0x0000700001047983 */ /* 0x001ee80000300800 */
[----:B------:R-:W3:Y:S04]  /*2b290*/  LDL.LU R5, [R1+0x74] ;  /* 0x0000740001057983 */ /* 0x000ee80000300800 */
[----:B------:R-:W4:Y:S04]  /*2b2a0*/  LDL.LU R6, [R1+0x78] ;  /* 0x0000780001067983 */ /* 0x000f280000300800 */
[----:B------:R-:W4:Y:S04]  /*2b2b0*/  LDL.LU R7, [R1+0x7c] ;  /* 0x00007c0001077983 */ /* 0x000f280000300800 */
[----:B----4-:R-:W-:Y:S04]  /*2b2c0*/  STL.64 [R1+0xe00], R6 ;  /* 0x000e000601007387 */ /* 0x010fe80000100a00 */
[----:B---3--:R0:W-:Y:S02]  /*2b2d0*/  STL.64 [R1+0xdf8], R4 ;  /* 0x000df80401007387 */ /* 0x0081e40000100a00 */
[----:B0-----:R-:W-:-:S02]  /*2b2e0*/  IMAD.MOV.U32 R4, RZ, RZ, R16 ;  /* 0x000000ffff047224 */ /* 0x001fc400078e0010 */
[----:B------:R-:W-:Y:S01]  /*2b2f0*/  IMAD.MOV.U32 R5, RZ, RZ, R15 ;  /* 0x000000ffff057224 */ /* 0x000fe200078e000f */
[----:B------:R-:W3:Y:S04]  /*2b300*/  LDL.LU R16, [R1+0xc0] ;  /* 0x0000c00001107983 */ /* 0x000ee80000300800 */
[----:B------:R-:W3:Y:S04]  /*2b310*/  LDL.LU R17, [R1+0xc4] ;  /* 0x0000c40001117983 */ /* 0x000ee80000300800 */
[----:B------:R-:W3:Y:S04]  /*2b320*/  LDL.LU R18, [R1+0xc8] ;  /* 0x0000c80001127983 */ /* 0x000ee80000300800 */
[----:B------:R-:W3:Y:S04]  /*2b330*/  LDL.LU R19, [R1+0xcc] ;  /* 0x0000cc0001137983 */ /* 0x000ee80000300800 */
[----:B------:R-:W4:Y:S04]  /*2b340*/  LDL R15, [R1+0x198] ;  /* 0x00019800010f7983 */ /* 0x000f280000100800 */
[----:B------:R0:W-:Y:S02]  /*2b350*/  STL.64 [R1+0xe18], R4 ;  /* 0x000e180401007387 */ /* 0x0001e40000100a00 */
[----:B0-----:R-:W-:-:S02]  /*2b360*/  IMAD.MOV.U32 R4, RZ, RZ, R10 ;  /* 0x000000ffff047224 */ /* 0x001fc400078e000a */
[----:B------:R-:W-:Y:S01]  /*2b370*/  IMAD.MOV.U32 R5, RZ, RZ, R11 ;  /* 0x000000ffff057224 */ /* 0x000fe200078e000b */
[----:B------:R-:W3:Y:S04]  /*2b380*/  LDL.LU R10, [R1+0xe64] ;  /* 0x000e6400010a7983 */ /* 0x000ee80000300800 */
[----:B------:R-:W3:Y:S04]  /*2b390*/  LDL.LU R11, [R1+0xe60] ;  /* 0x000e6000010b7983 */ /* 0x000ee80000300800 */
[----:B------:R2:W-:Y:S02]  /*2b3a0*/  STL.64 [R1+0xe20], R4 ;  /* 0x000e200401007387 */ /* 0x0005e40000100a00 */
[----:B--2---:R-:W-:-:S02]  /*2b3b0*/  IMAD.MOV.U32 R4, RZ, RZ, R26 ;  /* 0x000000ffff047224 */ /* 0x004fc400078e001a */
[----:B------:R-:W-:Y:S01]  /*2b3c0*/  IMAD.MOV.U32 R5, RZ, RZ, R27 ;  /* 0x000000ffff057224 */ /* 0x000fe200078e001b */
[----:B------:R-:W2:Y:S04]  /*2b3d0*/  LDL.LU R26, [R1+0xe5c] ;  /* 0x000e5c00011a7983 */ /* 0x000ea80000300800 */
[----:B------:R-:W2:Y:S04]  /*2b3e0*/  LDL.LU R27, [R1+0xe58] ;  /* 0x000e5800011b7983 */ /* 0x000ea80000300800 */
[----:B------:R0:W-:Y:S04]  /*2b3f0*/  STL.64 [R1+0xe40], R4 ;  /* 0x000e400401007387 */ /* 0x0001e80000100a00 */
[----:B0-----:R-:W2:Y:S04]  /*2b400*/  LDL.LU R4, [R1+0xb0] ;  /* 0x0000b00001047983 */ /* 0x001ea80000300800 */
[----:B------:R-:W2:Y:S04]  /*2b410*/  LDL.LU R5, [R1+0xb4] ;  /* 0x0000b40001057983 */ /* 0x000ea80000300800 */
[----:B------:R-:W2:Y:S04]  /*2b420*/  LDL.LU R6, [R1+0xb8] ;  /* 0x0000b80001067983 */ /* 0x000ea80000300800 */
[----:B------:R-:W2:Y:S04]  /*2b430*/  LDL.LU R7, [R1+0xbc] ;  /* 0x0000bc0001077983 */ /* 0x000ea80000300800 */
[----:B---3--:R-:W-:Y:S04]  /*2b440*/  STL.64 [R1+0xde0], R10 ;  /* 0x000de00a01007387 */ /* 0x008fe80000100a00 */
[----:B------:R0:W-:Y:S04]  /*2b450*/  STL.64 [R1+0xdd8], R8 ;  /* 0x000dd80801007387 */ /* 0x0001e80000100a00 */
[----:B0-----:R-:W3:Y:S04]  /*2b460*/  LDL.LU R8, [R1+0x60] ;  /* 0x0000600001087983 */ /* 0x001ee80000300800 */
[----:B------:R-:W3:Y:S04]  /*2b470*/  LDL.LU R9, [R1+0x64] ;  /* 0x0000640001097983 */ /* 0x000ee80000300800 */
[----:B------:R-:W4:Y:S04]  /*2b480*/  LDL.LU R10, [R1+0x68] ;  /* 0x00006800010a7983 */ /* 0x000f280000300800 */
[----:B------:R-:W4:Y:S04]  /*2b490*/  LDL.LU R11, [R1+0x6c] ;  /* 0x00006c00010b7983 */ /* 0x000f280000300800 */
[----:B----4-:R-:W-:Y:S04]  /*2b4a0*/  STL.64 [R1+0xe10], R10 ;  /* 0x000e100a01007387 */ /* 0x010fe80000100a00 */
[----:B---3--:R0:W-:Y:S04]  /*2b4b0*/  STL.64 [R1+0xe08], R8 ;  /* 0x000e080801007387 */ /* 0x0081e80000100a00 */
[----:B0-----:R-:W3:Y:S04]  /*2b4c0*/  LDL.LU R8, [R1+0x80] ;  /* 0x0000800001087983 */ /* 0x001ee80000300800 */
[----:B------:R-:W3:Y:S04]  /*2b4d0*/  LDL.LU R9, [R1+0x84] ;  /* 0x0000840001097983 */ /* 0x000ee80000300800 */
[----:B------:R-:W4:Y:S04]  /*2b4e0*/  LDL.LU R10, [R1+0x88] ;  /* 0x00008800010a7983 */ /* 0x000f280000300800 */
[----:B------:R-:W4:Y:S01]  /*2b4f0*/  LDL.LU R11, [R1+0x8c] ;  /* 0x00008c00010b7983 */ /* 0x000f220000300800 */
[----:B------:R-:W-:Y:S03]  /*2b500*/  HMMA.16816.F32 R20, R20, R12, R16 ;  /* 0x0000000c1414723c */ /* 0x000fe60000001810 */
[----:B----4-:R-:W-:Y:S04]  /*2b510*/  STL.64 [R1+0xe30], R10 ;  /* 0x000e300a01007387 */ /* 0x010fe80000100a00 */
[----:B---3--:R0:W-:Y:S04]  /*2b520*/  STL.64 [R1+0xe28], R8 ;  /* 0x000e280801007387 */ /* 0x0081e80000100a00 */
[----:B0-----:R-:W3:Y:S04]  /*2b530*/  LDL.LU R8, [R1+0xa0] ;  /* 0x0000a00001087983 */ /* 0x001ee80000300800 */
[----:B------:R-:W3:Y:S04]  /*2b540*/  LDL.LU R9, [R1+0xa4] ;  /* 0x0000a40001097983 */ /* 0x000ee80000300800 */
[----:B------:R-:W3:Y:S04]  /*2b550*/  LDL.LU R10, [R1+0xa8] ;  /* 0x0000a800010a7983 */ /* 0x000ee80000300800 */
[----:B------:R-:W3:Y:S04]  /*2b560*/  LDL.LU R11, [R1+0xac] ;  /* 0x0000ac00010b7983 */ /* 0x000ee80000300800 */
[----:B------:R-:W4:Y:S04]  /*2b570*/  LDL.LU.64 R18, [R1+0xe50] ;  /* 0x000e500001127983 */ /* 0x000f280000300a00 */
[----:B------:R-:W4:Y:S04]  /*2b580*/  LDL.LU.64 R16, [R1+0xe48] ;  /* 0x000e480001107983 */ /* 0x000f280000300a00 */
[----:B------:R-:W-:Y:S04]  /*2b590*/  STL.64 [R1+0xc0], R20 ;  /* 0x0000c01401007387 */ /* 0x000fe80000100a00 */
[----:B------:R-:W-:Y:S04]  /*2b5a0*/  STL.64 [R1+0xc8], R22 ;  /* 0x0000c81601007387 */ /* 0x000fe80000100a00 */
[----:B------:R-:W0:Y:S04]  /*2b5b0*/  LDSM.16.MT88.4 R20, [R15+UR5+0x21c00] ;  /* 0x021c00050f14783b */ /* 0x000e280008004200 */
[----:B0-----:R2:W-:Y:S02]  /*2b5c0*/  STL.64 [R1+0xdd0], R22 ;  /* 0x000dd01601007387 */ /* 0x0015e40000100a00 */
[----:B--2---:R-:W-:-:S02]  /*2b5d0*/  IMAD.MOV.U32 R22, RZ, RZ, R27 ;  /* 0x000000ffff167224 */ /* 0x004fc400078e001b */
[----:B------:R-:W-:Y:S01]  /*2b5e0*/  IMAD.MOV.U32 R23, RZ, RZ, R26 ;  /* 0x000000ffff177224 */ /* 0x000fe200078e001a */
[----:B------:R0:W-:Y:S04]  /*2b5f0*/  STL.64 [R1+0xdc8], R20 ;  /* 0x000dc81401007387 */ /* 0x0001e80000100a00 */
[----:B0-----:R-:W2:Y:S04]  /*2b600*/  LDL.LU R20, [R1+0x50] ;  /* 0x0000500001147983 */ /* 0x001ea80000300800 */
[----:B------:R-:W2:Y:S01]  /*2b610*/  LDL.LU R21, [R1+0x54] ;  /* 0x0000540001157983 */ /* 0x000ea20000300800 */
[----:B----4-:R-:W-:Y:S03]  /*2b620*/  HMMA.16816.F32 R24, R16, R24, R4 ;  /* 0x000000181018723c */ /* 0x010fe60000001804 */
[----:B------:R-:W3:-:S15]  /*2b630*/  LDL.LU.64 R4, [R1+0xe40] ;  /* 0x000e400001047983 */ /* 0x000ede0000300a00 */
[----:B------:R-:W-:-:S05]  /*2b640*/  NOP ;  /* 0x0000000000007918 */ /* 0x000fca0000000000 */
[----:B------:R0:W-:Y:S04]  /*2b650*/  STL.64 [R1+0xb0], R24 ;  /* 0x0000b01801007387 */ /* 0x0001e80000100a00 */
[----:B------:R-:W-:Y:S04]  /*2b660*/  STL.64 [R1+0xb8], R26 ;  /* 0x0000b81a01007387 */ /* 0x000fe80000100a00 */
[----:B0-----:R-:W4:Y:S01]  /*2b670*/  LDL.LU R25, [R1+0xe38] ;  /* 0x000e380001197983 */ /* 0x001f220000300800 */
[C---:B---3--:R-:W-:Y:S03]  /*2b680*/  HMMA.16816.F32 R4, R16.reuse, R4, R8 ;  /* 0x000000041004723c */ /* 0x048fe60000001808 */
[----:B----4-:R-:W0:Y:S04]  /*2b690*/  LDSM.16.MT88.4 R24, [R25+UR5+0x21c00] ;  /* 0x021c00051918783b */ /* 0x010e280008004200 */
[----:B0-----:R0:W-:Y:S04]  /*2b6a0*/  STL [R1+0xd04], R24 ;  /* 0x000d041801007387 */ /* 0x0011e80000100800 */
[----:B------:R1:W-:Y:S04]  /*2b6b0*/  STL [R1+0xd00], R25 ;  /* 0x000d001901007387 */ /* 0x0003e80000100800 */
[----:B------:R3:W-:Y:S04]  /*2b6c0*/  STL [R1+0xcfc], R26 ;  /* 0x000cfc1a01007387 */ /* 0x0007e80000100800 */
[----:B------:R4:W-:Y:S04]  /*2b6d0*/  STL [R1+0xcf8], R27 ;  /* 0x000cf81b01007387 */ /* 0x0009e80000100800 */
[----:B0-----:R-:W2:Y:S04]  /*2b6e0*/  LDL.LU R24, [R1+0x90] ;  /* 0x0000900001187983 */ /* 0x001ea80000300800 */
[----:B-1----:R-:W2:Y:S04]  /*2b6f0*/  LDL.LU R25, [R1+0x94] ;  /* 0x0000940001197983 */ /* 0x002ea80000300800 */
[----:B---3--:R-:W2:Y:S04]  /*2b700*/  LDL.LU R26, [R1+0x98] ;  /* 0x00009800011a7983 */ /* 0x008ea80000300800 */
[----:B----4-:R-:W2:Y:S04]  /*2b710*/  LDL.LU R27, [R1+0x9c] ;  /* 0x00009c00011b7983 */ /* 0x010ea80000300800 */
[----:B------:R-:W3:Y:S04]  /*2b720*/  LDL.LU.64 R10, [R1+0xe30] ;  /* 0x000e3000010a7983 */ /* 0x000ee80000300a00 */
[----:B------:R-:W3:Y:S04]  /*2b730*/  LDL.LU.64 R8, [R1+0xe28] ;  /* 0x000e280001087983 */ /* 0x000ee80000300a00 */
[----:B------:R0:W-:Y:S04]  /*2b740*/  STL.64 [R1+0xa0], R4 ;  /* 0x0000a00401007387 */ /* 0x0001e80000100a00 */
[----:B------:R2:W-:Y:S04]  /*2b750*/  STL.64 [R1+0xa8], R6 ;  /* 0x0000a80601007387 */ /* 0x0005e80000100a00 */
[----:B0-----:R-:W2:Y:S02]  /*2b760*/  LDL.LU.64 R4, [R1+0xe20] ;  /* 0x000e200001047983 */ /* 0x001ea40000300a00 */
[----:B--2---:R-:W-:-:S15]  /*2b770*/  HMMA.16816.F32 R4, R16, R4, R24 ;  /* 0x000000041004723c */ /* 0x004fde0000001818 */
[----:B------:R-:W-:-:S08]  /*2b780*/  NOP ;  /* 0x0000000000007918 */ /* 0x000fd00000000000 */
[----:B------:R0:W-:Y:S04]  /*2b790*/  STL.64 [R1+0x90], R4 ;  /* 0x0000900401007387 */ /* 0x0001e80000100a00 */
[----:B0-----:R-:W3:Y:S01]  /*2b7a0*/  LDL.LU.64 R4, [R1+0xe18] ;  /* 0x000e180001047983 */ /* 0x001ee20000300a00 */
[----:B------:R-:W-:Y:S02]  /*2b7b0*/  IMAD.MOV.U32 R24, RZ, RZ, R6 ;  /* 0x000000ffff187224 */ /* 0x000fe400078e0006 */
[----:B------:R-:W-:-:S05]  /*2b7c0*/  IMAD.MOV.U32 R25, RZ, RZ, R7 ;  /* 0x000000ffff197224 */ /* 0x000fca00078e0007 */
[----:B------:R0:W-:Y:S04]  /*2b7d0*/  STL [R1+0xd14], R25 ;  /* 0x000d141901007387 */ /* 0x0001e80000100800 */
[----:B------:R-:W-:Y:S01]  /*2b7e0*/  STL [R1+0xd10], R24 ;  /* 0x000d101801007387 */ /* 0x000fe20000100800 */
[----:B0-----:R-:W-:Y:S01]  /*2b7f0*/  IMAD.MOV.U32 R25, RZ, RZ, R0 ;  /* 0x000000ffff197224 */ /* 0x001fe200078e0000 */
[----:B---3--:R-:W-:Y:S02]  /*2b800*/  HMMA.16816.F32 R4, R16, R4, R8 ;  /* 0x000000041004723c */ /* 0x008fe40000001808 */
[----:B------:R-:W2:Y:S04]  /*2b810*/  LDL.LU.64 R10, [R1+0xe10] ;  /* 0x000e1000010a7983 */ /* 0x000ea80000300a00 */
[----:B------:R-:W2:-:S15]  /*2b820*/  LDL.LU.64 R8, [R1+0xe08] ;  /* 0x000e080001087983 */ /* 0x000e9e0000300a00 */
[----:B------:R-:W-:-:S02]  /*2b830*/  NOP ;  /* 0x0000000000007918 */ /* 0x000fc40000000000 */
[----:B------:R-:W-:Y:S04]  /*2b840*/  STL.64 [R1+0x80], R4 ;  /* 0x0000800401007387 */ /* 0x000fe80000100a00 */
[----:B------:R0:W-:Y:S01]  /*2b850*/  STL [R1+0x88], R6 ;  /* 0x0000880601007387 */ /* 0x0001e20000100800 */
[----:B------:R-:W-:-:S03]  /*2b860*/  IMAD.MOV.U32 R0, RZ, RZ, R7 ;  /* 0x000000ffff007224 */ /* 0x000fc600078e0007 */
[----:B0-----:R-:W3:Y:S04]  /*2b870*/  LDL.LU.64 R6, [R1+0xe00] ;  /* 0x000e000001067983 */ /* 0x001ee80000300a00 */
[----:B------:R-:W3:Y:S01]  /*2b880*/  LDL.LU.64 R4, [R1+0xdf8] ;  /* 0x000df80001047983 */ /* 0x000ee20000300a00 */
[----:B------:R-:W-:-:S03]  /*2b890*/  IMAD.MOV.U32 R24, RZ, RZ, R14 ;  /* 0x000000ffff187224 */ /* 0x000fc600078e000e */
[----:B------:R-:W-:Y:S04]  /*2b8a0*/  STL [R1+0xd18], R0 ;  /* 0x000d180001007387 */ /* 0x000fe80000100800 */
[----:B---3--:R-:W-:Y:S01]  /*2b8b0*/  HMMA.16816.F32 R24, R16, R24, R4 ;  /* 0x000000181018723c */ /* 0x008fe20000001804 */
[----:B------:R-:W3:Y:S04]  /*2b8c0*/  LDL.LU.64 R6, [R1+0xdf0] ;  /* 0x000df00001067983 */ /* 0x000ee80000300a00 */
[----:B------:R-:W2:-:S15]  /*2b8d0*/  LDL.LU.64 R4, [R1+0xde8] ;  /* 0x000de80001047983 */ /* 0x000e9e0000300a00 */
[----:B------:R-:W-:-:S03]  /*2b8e0*/  NOP ;  /* 0x0000000000007918 */ /* 0x000fc60000000000 */
[----:B------:R0:W-:Y:S04]  /*2b8f0*/  STL.64 [R1+0x70], R24 ;  /* 0x0000701801007387 */ /* 0x0001e80000100a00 */
[----:B------:R-:W-:Y:S01]  /*2b900*/  STL.64 [R1+0x78], R26 ;  /* 0x0000781a01007387 */ /* 0x000fe20000100a00 */
[----:B--2---:R-:W-:-:S15]  /*2b910*/  HMMA.16816.F32 R8, R16, R4, R8 ;  /* 0x000000041008723c */ /* 0x004fde0000001808 */
[----:B------:R-:W-:-:S09]  /*2b920*/  NOP ;  /* 0x0000000000007918 */ /* 0x000fd20000000000 */
[----:B------:R-:W-:Y:S02]  /*2b930*/  IMAD.MOV.U32 R14, RZ, RZ, R10 ;  /* 0x000000ffff0e7224 */ /* 0x000fe400078e000a */
[----:B------:R-:W-:Y:S02]  /*2b940*/  IMAD.MOV.U32 R15, RZ, RZ, R11 ;  /* 0x000000ffff0f7224 */ /* 0x000fe400078e000b */
[----:B0-----:R-:W-:Y:S02]  /*2b950*/  IMAD.MOV.U32 R25, RZ, RZ, R8 ;  /* 0x000000ffff197224 */ /* 0x001fe400078e0008 */
[----:B------:R-:W-:Y:S01]  /*2b960*/  IMAD.MOV.U32 R24, RZ, RZ, R9 ;  /* 0x000000ffff187224 */ /* 0x000fe200078e0009 */
[----:B------:R-:W2:Y:S04]  /*2b970*/  LDL.LU.64 R10, [R1+0xde0] ;  /* 0x000de000010a7983 */ /* 0x000ea80000300a00 */
[----:B------:R-:W4:Y:S04]  /*2b980*/  LDL.LU.64 R8, [R1+0xdd8] ;  /* 0x000dd80001087983 */ /* 0x000f280000300a00 */
[----:B------:R0:W-:Y:S04]  /*2b990*/  STL.64 [R1+0xd98], R24 ;  /* 0x000d981801007387 */ /* 0x0001e80000100a00 */
[----:B0-----:R-:W3:Y:S04]  /*2b9a0*/  LDL.LU R24, [R1+0xd0] ;  /* 0x0000d00001187983 */ /* 0x001ee80000300800 */
[----:B------:R-:W3:Y:S04]  /*2b9b0*/  LDL.LU R25, [R1+0xd4] ;  /* 0x0000d40001197983 */ /* 0x000ee80000300800 */
[----:B------:R-:W3:Y:S04]  /*2b9c0*/  LDL.LU R26, [R1+0xd8] ;  /* 0x0000d800011a7983 */ /* 0x000ee80000300800 */
[----:B------:R-:W3:Y:S01]  /*2b9d0*/  LDL.LU R27, [R1+0xdc] ;  /* 0x0000dc00011b7983 */ /* 0x000ee20000300800 */
[C---:B----4-:R-:W-:Y:S06]  /*2b9e0*/  HMMA.16816.F32 R20, R16.reuse, R8, R20 ;  /* 0x000000081014723c */ /* 0x050fec0000001814 */
[----:B---3--:R-:W-:-:S15]  /*2b9f0*/  HMMA.16816.F32 R16, R16, R12, R24 ;  /* 0x0000000c1010723c */ /* 0x008fde0000001818 */
[----:B------:R-:W-:-:S02]  /*2ba00*/  NOP ;  /* 0x0000000000007918 */ /* 0x000fc40000000000 */
[----:B------:R-:W-:Y:S04]  /*2ba10*/  STL.64 [R1+0x50], R20 ;  /* 0x0000501401007387 */ /* 0x000fe80000100a00 */
[----:B------:R0:W-:Y:S01]  /*2ba20*/  STL [R1+0x58], R22 ;  /* 0x0000581601007387 */ /* 0x0001e20000100800 */
[----:B------:R-:W-:-:S03]  /*2ba30*/  IMAD.MOV.U32 R0, RZ, RZ, R23 ;  /* 0x000000ffff007224 */ /* 0x000fc600078e0017 */
[----:B0-----:R-:W3:Y:S04]  /*2ba40*/  LDL.LU.64 R22, [R1+0xdd0] ;  /* 0x000dd00001167983 */ /* 0x001ee80000300a00 */
[----:B------:R-:W3:Y:S04]  /*2ba50*/  LDL.LU.64 R20, [R1+0xdc8] ;  /* 0x000dc80001147983 */ /* 0x000ee80000300a00 */
[----:B--2---:R-:W-:Y:S04]  /*2ba60*/  STL.64 [R1+0xd80], R10 ;  /* 0x000d800a01007387 */ /* 0x004fe80000100a00 */
[----:B------:R-:W3:Y:S04]  /*2ba70*/  LDL.LU R24, [R1+0x140] ;  /* 0x0001400001187983 */ /* 0x000ee80000300800 */
[----:B------:R-:W3:Y:S04]  /*2ba80*/  LDL.LU R25, [R1+0x144] ;  /* 0x0001440001197983 */ /* 0x000ee80000300800 */
[----:B------:R-:W3:Y:S04]  /*2ba90*/  LDL.LU R26, [R1+0x148] ;  /* 0x00014800011a7983 */ /* 0x000ee80000300800 */
[----:B------:R-:W3:Y:S04]  /*2baa0*/  LDL.LU R27, [R1+0x14c] ;  /* 0x00014c00011b7983 */ /* 0x000ee80000300800 */
[----:B------:R0:W-:Y:S04]  /*2bab0*/  STL.64 [R1+0xda0], R14 ;  /* 0x000da00e01007387 */ /* 0x0001e80000100a00 */
[----:B0-----:R-:W3:Y:S04]  /*2bac0*/  LDL.LU.64 R14, [R1+0x48] ;  /* 0x00004800010e7983 */ /* 0x001ee80000300a00 */
[----:B------:R-:W-:Y:S04]  /*2bad0*/  STL.64 [R1+0xc78], R18 ;  /* 0x000c781201007387 */ /* 0x000fe80000100a00 */
[----:B------:R0:W-:Y:S04]  /*2bae0*/  STL.64 [R1+0xc70], R16 ;  /* 0x000c701001007387 */ /* 0x0001e80000100a00 */
[----:B0-----:R-:W2:Y:S01]  /*2baf0*/  LDL.LU R16, [R1+0xe0] ;  /* 0x0000e00001107983 */ /* 0x001ea20000300800 */
[----:B------:R-:W-:-:S02]  /*2bb00*/  IMAD.MOV.U32 R18, RZ, RZ, R28 ;  /* 0x000000ffff127224 */ /* 0x000fc400078e001c */
[----:B------:R-:W-:Y:S02]  /*2bb10*/  IMAD.MOV.U32 R19, RZ, RZ, R29 ;  /* 0x000000ffff137224 */ /* 0x000fe400078e001d */
[----:B------:R-:W-:Y:S02]  /*2bb20*/  IMAD.MOV.U32 R17, RZ, RZ, R3 ;  /* 0x000000ffff117224 */ /* 0x000fe400078e0003 */
[----:B------:R-:W4:Y:S04]  /*2bb30*/  LDL.LU R3, [R1+0xdc4] ;  /* 0x000dc40001037983 */ /* 0x000f280000300800 */
[----:B------:R-:W4:Y:S04]  /*2bb40*/  LDL.LU R28, [R1+0xdc0] ;  /* 0x000dc000011c7983 */ /* 0x000f280000300800 */
[----:B------:R-:W4:Y:S04]  /*2bb50*/  LDL.LU R29, [R1+0xdbc] ;  /* 0x000dbc00011d7983 */ /* 0x000f280000300800 */
[----:B------:R-:W-:Y:S04]  /*2bb60*/  STL.64 [R1+0xd28], R18 ;  /* 0x000d281201007387 */ /* 0x000fe80000100a00 */
[----:B--2---:R0:W-:Y:S04]  /*2bb70*/  STL.64 [R1+0xd20], R16 ;  /* 0x000d201001007387 */ /* 0x0041e80000100a00 */
[----:B0-----:R-:W2:Y:S01]  /*2bb80*/  LDL.LU R16, [R1+0xf0] ;  /* 0x0000f00001107983 */ /* 0x001ea20000300800 */
[----:B------:R-:W-:-:S03]  /*2bb90*/  IMAD.MOV.U32 R17, RZ, RZ, R2 ;  /* 0x000000ffff117224 */ /* 0x000fc600078e0002 */
[----:B------:R-:W4:Y:S01]  /*2bba0*/  LDL.LU R2, [R1+0xdb8] ;  /* 0x000db80001027983 */ /* 0x000f220000300800 */
[----:B------:R-:W-:Y:S02]  /*2bbb0*/  IMAD.MOV.U32 R18, RZ, RZ, R7 ;  /* 0x000000ffff127224 */ /* 0x000fe400078e0007 */
[----:B------:R-:W-:Y:S01]  /*2bbc0*/  IMAD.MOV.U32 R19, RZ, RZ, R6 ;  /* 0x000000ffff137224 */ /* 0x000fe200078e0006 */
[----:B------:R-:W4:Y:S04]  /*2bbd0*/  LDL.LU R7, [R1+0xdb4] ;  /* 0x000db40001077983 */ /* 0x000f280000300800 */
[----:B------:R-:W4:Y:S04]  /*2bbe0*/  LDL.LU R6, [R1+0xdb0] ;  /* 0x000db00001067983 */ /* 0x000f280000300800 */
[----:B------:R-:W4:Y:S04]  /*2bbf0*/  LDL.LU R8, [R1+0x130] ;  /* 0x0001300001087983 */ /* 0x000f280000300800 */
[----:B------:R-:W4:Y:S04]  /*2bc00*/  LDL.LU R9, [R1+0x134] ;  /* 0x0001340001097983 */ /* 0x000f280000300800 */
[----:B------:R-:W4:Y:S04]  /*2bc10*/  LDL.LU R10, [R1+0x138] ;  /* 0x00013800010a7983 */ /* 0x000f280000300800 */
[----:B------:R-:W4:Y:S04]  /*2bc20*/  LDL.LU R11, [R1+0x13c] ;  /* 0x00013c00010b7983 */ /* 0x000f280000300800 */
[----:B------:R0:W-:Y:S04]  /*2bc30*/  STL.64 [R1+0xd38], R18 ;  /* 0x000d381201007387 */ /* 0x0001e80000100a00 */
[----:B--2---:R1:W-:Y:S04]  /*2bc40*/  STL.64 [R1+0xd30], R16 ;  /* 0x000d301001007387 */ /* 0x0043e80000100a00 */
[----:B0-----:R-:W2:Y:S04]  /*2bc50*/  LDL.LU.64 R18, [R1+0x8] ;  /* 0x0000080001127983 */ /* 0x001ea80000300a00 */
[----:B--2---:R0:W-:Y:S04]  /*2bc60*/  STL.64 [R1+0xd50], R18 ;  /* 0x000d501201007387 */ /* 0x0041e80000100a00 */
[----:B-1----:R-:W2:Y:S04]  /*2bc70*/  LDL.LU R16, [R1+0x110] ;  /* 0x0001100001107983 */ /* 0x002ea80000300800 */
[----:B------:R-:W2:Y:S04]  /*2bc80*/  LDL.LU R17, [R1+0x114] ;  /* 0x0001140001117983 */ /* 0x000ea80000300800 */
[----:B0-----:R-:W4:Y:S04]  /*2bc90*/  LDL.LU R18, [R1+0x118] ;  /* 0x0001180001127983 */ /* 0x001f280000300800 */
[----:B------:R-:W4:Y:S01]  /*2bca0*/  LDL.LU R19, [R1+0x11c] ;  /* 0x00011c0001137983 */ /* 0x000f220000300800 */
[----:B---3--:R-:W-:Y:S03]  /*2bcb0*/  HMMA.16816.F32 R24, R20, R14, R24 ;  /* 0x0000000e1418723c */ /* 0x008fe60000001818 */
[----:B----4-:R-:W-:Y:S04]  /*2bcc0*/  STL.64 [R1+0xd70], R18 ;  /* 0x000d701201007387 */ /* 0x010fe80000100a00 */
[----:B--2---:R0:W-:Y:S04]  /*2bcd0*/  STL.64 [R1+0xd68], R16 ;  /* 0x000d681001007387 */ /* 0x0041e80000100a00 */
[----:B0-----:R-:W2:Y:S01]  /*2bce0*/  LDL.LU R16, [R1+0x120] ;  /* 0x0001200001107983 */ /* 0x001ea20000300800 */
[----:B------:R-:W-:-:S03]  /*2bcf0*/  IMAD.MOV.U32 R17, RZ, RZ, R6 ;  /* 0x000000ffff117224 */ /* 0x000fc600078e0006 */
[----:B------:R-:W3:Y:S01]  /*2bd00*/  LDL.LU R6, [R1+0xdac] ;  /* 0x000dac0001067983 */ /* 0x000ee20000300800 */
[----:B------:R-:W-:-:S03]  /*2bd10*/  IMAD.MOV.U32 R18, RZ, RZ, R7 ;  /* 0x000000ffff127224 */ /* 0x000fc600078e0007 */
[----:B------:R-:W3:Y:S01]  /*2bd20*/  LDL.LU R7, [R1+0xda8] ;  /* 0x000da80001077983 */ /* 0x000ee20000300800 */
[----:B------:R-:W-:Y:S02]  /*2bd30*/  IMAD.MOV.U32 R19, RZ, RZ, R2 ;  /* 0x000000ffff137224 */ /* 0x000fe400078e0002 */
[----:B------:R-:W-:Y:S02]  /*2bd40*/  IMAD.MOV.U32 R5, RZ, RZ, R14 ;  /* 0x000000ffff057224 */ /* 0x000fe400078e000e */
[----:B------:R-:W-:Y:S01]  /*2bd50*/  IMAD.MOV.U32 R4, RZ, RZ, R15 ;  /* 0x000000ffff047224 */ /* 0x000fe200078e000f */
[----:B------:R0:W-:Y:S01]  /*2bd60*/  STL.64 [R1+0xd90], R18 ;  /* 0x000d901201007387 */ /* 0x0001e20000100a00 */
[----:B------:R-:W-:-:S03]  /*2bd70*/  IMAD.MOV.U32 R2, RZ, RZ, R24 ;  /* 0x000000ffff027224 */ /* 0x000fc600078e0018 */
[----:B--2---:R-:W-:Y:S04]  /*2bd80*/  STL.64 [R1+0xd88], R16 ;  /* 0x000d881001007387 */ /* 0x004fe80000100a00 */
[----:B0-----:R-:W2:Y:S04]  /*2bd90*/  LDL.LU.64 R18, [R1+0x38] ;  /* 0x0000380001127983 */ /* 0x001ea80000300a00 */
[----:B------:R-:W4:Y:S04]  /*2bda0*/  LDL.LU.64 R14, [R1+0xda0] ;  /* 0x000da000010e7983 */ /* 0x000f280000300a00 */
[----:B------:R0:W-:Y:S04]  /*2bdb0*/  STL.64 [R1+0x290], R24 ;  /* 0x0002901801007387 */ /* 0x0001e80000100a00 */
[----:B------:R-:W-:Y:S04]  /*2bdc0*/  STL.64 [R1+0x298], R26 ;  /* 0x0002981a01007387 */ /* 0x000fe80000100a00 */
[----:B0-----:R-:W4:Y:S04]  /*2bdd0*/  LDL.LU.64 R24, [R1+0xd98] ;  /* 0x000d980001187983 */ /* 0x001f280000300a00 */
[----:B---3--:R-:W-:Y:S04]  /*2bde0*/  STL.64 [R1+0xd48], R6 ;  /* 0x000d480601007387 */ /* 0x008fe80000100a00 */
[----:B------:R0:W-:Y:S04]  /*2bdf0*/  STL.64 [R1+0xd40], R4 ;  /* 0x000d400401007387 */ /* 0x0001e80000100a00 */
[----:B0-----:R-:W3:Y:S01]  /*2be00*/  LDL.LU R4, [R1+0x100] ;  /* 0x0001000001047983 */ /* 0x001ee20000300800 */
[----:B------:R-:W-:-:S02]  /*2be10*/  IMAD.MOV.U32 R6, RZ, RZ, R28 ;  /* 0x000000ffff067224 */ /* 0x000fc400078e001c */
[----:B------:R-:W-:Y:S02]  /*2be20*/  IMAD.MOV.U32 R7, RZ, RZ, R3 ;  /* 0x000000ffff077224 */ /* 0x000fe400078e0003 */
[----:B------:R-:W-:-:S03]  /*2be30*/  IMAD.MOV.U32 R5, RZ, RZ, R29 ;  /* 0x000000ffff057224 */ /* 0x000fc600078e001d */
[----:B------:R0:W-:Y:S04]  /*2be40*/  STL.64 [R1+0xd60], R6 ;  /* 0x000d600601007387 */ /* 0x0001e80000100a00 */
[----:B---3--:R-:W-:Y:S04]  /*2be50*/  STL.64 [R1+0xd58], R4 ;  /* 0x000d580401007387 */ /* 0x008fe80000100a00 */
[----:B0-----:R-:W3:Y:S01]  /*2be60*/  LDL.LU.64 R6, [R1+0x18] ;  /* 0x0000180001067983 */ /* 0x001ee20000300a00 */
[----:B------:R-:W-:Y:S01]  /*2be70*/  IMAD.MOV.U32 R12, RZ, RZ, R27 ;  /* 0x000000ffff0c7224 */ /* 0x000fe200078e001b */
[----:B--2---:R-:W-:Y:S06]  /*2be80*/  HMMA.16816.F32 R8, R20, R18, R8 ;  /* 0x000000121408723c */ /* 0x004fec0000001808 */
[----:B------:R-:W-:-:S02]  /*2be90*/  IMAD.MOV.U32 R26, RZ, RZ, R18 ;  /* 0x000000ffff1a7224 */ /* 0x000fc400078e0012 */
[----:B------:R-:W-:Y:S01]  /*2bea0*/  IMAD.MOV.U32 R27, RZ, RZ, R19 ;  /* 0x000000ffff1b7224 */ /* 0x000fe200078e0013 */
[----:B---3--:R0:W-:Y:S04]  /*2beb0*/  STL.64 [R1+0xd78], R6 ;  /* 0x000d780601007387 */ /* 0x0081e80000100a00 */
[----:B0-----:R-:W2:Y:S04]  /*2bec0*/  LDL.LU.64 R6, [R1+0x28] ;  /* 0x0000280001067983 */ /* 0x001ea80000300a00 */
[----:B------:R-:W-:Y:S04]  /*2bed0*/  STL [R1+0xbb8], R2 ;  /* 0x000bb80201007387 */ /* 0x000fe80000100800 */
[----:B------:R-:W-:Y:S04]  /*2bee0*/  STL [R1+0xbb4], R12 ;  /* 0x000bb40c01007387 */ /* 0x000fe80000100800 */
[----:B------:R-:W2:Y:S04]  /*2bef0*/  LDL.LU.64 R18, [R1+0xd90] ;  /* 0x000d900001127983 */ /* 0x000ea80000300a00 */
[----:B------:R-:W2:Y:S01]  /*2bf00*/  LDL.LU.64 R16, [R1+0xd88] ;  /* 0x000d880001107983 */ /* 0x000ea20000300a00 */
[----:B------:R-:W-:-:S03]  /*2bf10*/  IMAD.MOV.U32 R3, RZ, RZ, R8 ;  /* 0x000000ffff037224 */ /* 0x000fc600078e0008 */
[----:B------:R-:W-:Y:S04]  /*2bf20*/  STL.64 [R1+0x280], R8 ;  /* 0x0002800801007387 */ /* 0x000fe80000100a00 */
[----:B------:R0:W-:Y:S04]  /*2bf30*/  STL.64 [R1+0x288], R10 ;  /* 0x0002880a01007387 */ /* 0x0001e80000100a00 */
[----:B0-----:R-:W3:Y:S04]  /*2bf40*/  LDL.LU.64 R10, [R1+0xd80] ;  /* 0x000d8000010a7983 */ /* 0x001ee80000300a00 */
[----:B------:R-:W-:Y:S01]  /*2bf50*/  STL [R1+0xbbc], R3 ;  /* 0x000bbc0301007387 */ /* 0x000fe20000100800 */
[----:B--2---:R-:W-:Y:S06]  /*2bf60*/  HMMA.16816.F32 R16, R20, R6, R16 ;  /* 0x000000061410723c */ /* 0x004fec0000001810 */
[----:B------:R-:W-:-:S02]  /*2bf70*/  IMAD.MOV.U32 R9, RZ, RZ, R6 ;  /* 0x000000ffff097224 */ /* 0x000fc400078e0006 */
[----:B------:R-:W-:Y:S02]  /*2bf80*/  IMAD.MOV.U32 R8, RZ, RZ, R7 ;  /* 0x000000ffff087224 */ /* 0x000fe400078e0007 */
[----:B------:R-:W2:-:S13]  /*2bf90*/  LDL.LU.64 R6, [R1+0xd78] ;  /* 0x000d780001067983 */ /* 0x000e9a0000300a00 */
[----:B------:R-:W-:Y:S01]  /*2bfa0*/  STL.64 [R1+0x270], R16 ;  /* 0x0002701001007387 */ /* 0x000fe20000100a00 */
[----:B------:R-:W-:-:S03]  /*2bfb0*/  IMAD.MOV.U32 R13, RZ, RZ, R19 ;  /* 0x000000ffff0d7224 */ /* 0x000fc600078e0013 */
[----:B------:R0:W-:Y:S01]  /*2bfc0*/  STL.64 [R1+0x278], R18 ;  /* 0x0002781201007387 */ /* 0x0001e20000100a00 */
[----:B------:R-:W-:-:S03]  /*2bfd0*/  IMAD.MOV.U32 R28, RZ, RZ, R16 ;  /* 0x000000ffff1c7224 */ /* 0x000fc600078e0010 */
[----:B0-----:R-:W4:Y:S04]  /*2bfe0*/  LDL.LU.64 R18, [R1+0xd70] ;  /* 0x000d700001127983 */ /* 0x001f280000300a00 */
[----:B------:R-:W4:Y:S04]  /*2bff0*/  LDL.LU.64 R16, [R1+0xd68] ;  /* 0x000d680001107983 */ /* 0x000f280000300a00 */
[----:B------:R-:W-:Y:S04]  /*2c000*/  STL [R1+0xbc4], R28 ;  /* 0x000bc41c01007387 */ /* 0x000fe80000100800 */
[----:B------:R-:W-:Y:S01]  /*2c010*/  STL [R1+0xbc0], R13 ;  /* 0x000bc00d01007387 */ /* 0x000fe20000100800 */
[----:B--2---:R-:W-:-:S02]  /*2c020*/  IMAD.MOV.U32 R3, RZ, RZ, R6 ;  /* 0x000000ffff037224 */ /* 0x004fc400078e0006 */
[----:B------:R-:W-:Y:S01]  /*2c030*/  IMAD.MOV.U32 R2, RZ, RZ, R7 ;  /* 0x000000ffff027224 */ /* 0x000fe200078e0007 */
[----:B----4-:R-:W-:Y:S01]  /*2c040*/  HMMA.16816.F32 R16, R20, R6, R16 ;  /* 0x000000061410723c */ /* 0x010fe20000001810 */
[----:B------:R-:W2:Y:S04]  /*2c050*/  LDL.LU.64 R6, [R1+0xd60] ;  /* 0x000d600001067983 */ /* 0x000ea80000300a00 */
[----:B------:R-:W2:-:S15]  /*2c060*/  LDL.LU.64 R4, [R1+0xd58] ;  /* 0x000d580001047983 */ /* 0x000e9e0000300a00 */
[----:B------:R-:W-:-:S03]  /*2c070*/  NOP ;  /* 0x0000000000007918 */ /* 0x000fc60000000000 */
[----:B------:R-:W-:Y:S04]  /*2c080*/  STL.64 [R1+0x260], R16 ;  /* 0x0002601001007387 */ /* 0x000fe80000100a00 */
[----:B------:R0:W-:Y:S04]  /*2c090*/  STL.64 [R1+0x268], R18 ;  /* 0x0002681201007387 */ /* 0x0001e80000100a00 */
[----:B0-----:R-:W2:Y:S01]  /*2c0a0*/  LDL.LU.64 R18, [R1+0xd50] ;  /* 0x000d500001127983 */ /* 0x001ea20000300a00 */
[----:B------:R-:W-:-:S05]  /*2c0b0*/  IMAD.MOV.U32 R29, RZ, RZ, R16 ;  /* 0x000000ffff1d7224 */ /* 0x000fca00078e0010 */
[----:B------:R-:W-:Y:S01]  /*2c0c0*/  STL [R1+0xbc8], R29 ;  /* 0x000bc81d01007387 */ /* 0x000fe20000100800 */
[----:B--2---:R-:W-:Y:S06]  /*2c0d0*/  HMMA.16816.F32 R4, R20, R18, R4 ;  /* 0x000000121404723c */ /* 0x004fec0000001804 */
[----:B------:R-:W-:Y:S02]  /*2c0e0*/  IMAD.MOV.U32 R13, RZ, RZ, R18 ;  /* 0x000000ffff0d7224 */ /* 0x000fe400078e0012 */
[----:B------:R-:W-:-:S15]  /*2c0f0*/  IMAD.MOV.U32 R12, RZ, RZ, R19 ;  /* 0x000000ffff0c7224 */ /* 0x000fde00078e0013 */
[----:B------:R-:W-:Y:S04]  /*2c100*/  STL.64 [R1+0x250], R4 ;  /* 0x0002500401007387 */ /* 0x000fe80000100a00 */
[----:B------:R0:W-:Y:S04]  /*2c110*/  STL.64 [R1+0x258], R6 ;  /* 0x0002580601007387 */ /* 0x0001e80000100a00 */
[----:B0-----:R-:W2:Y:S04]  /*2c120*/  LDL.LU.64 R6, [R1+0xd48] ;  /* 0x000d480001067983 */ /* 0x001ea80000300a00 */
[----:B------:R-:W4:Y:S04]  /*2c130*/  LDL.LU.64 R4, [R1+0xd40] ;  /* 0x000d400001047983 */ /* 0x000f280000300a00 */
[----:B------:R-:W2:Y:S04]  /*2c140*/  LDL.LU.64 R18, [R1+0xd38] ;  /* 0x000d380001127983 */ /* 0x000ea80000300a00 */
[----:B------:R-:W2:Y:S02]  /*2c150*/  LDL.LU.64 R16, [R1+0xd30] ;  /* 0x000d300001107983 */ /* 0x000ea40000300a00 */
[----:B--2---:R-:W-:-:S15]  /*2c160*/  HMMA.16816.F32 R16, R20, R6, R16 ;  /* 0x000000061410723c */ /* 0x004fde0000001810 */
[----:B------:R-:W-:-:S08]  /*2c170*/  NOP ;  /* 0x0000000000007918 */ /* 0x000fd00000000000 */
[----:B------:R-:W-:Y:S04]  /*2c180*/  STL.64 [R1+0x240], R16 ;  /* 0x0002401001007387 */ /* 0x000fe80000100a00 */
[----:B------:R0:W-:Y:S04]  /*2c190*/  STL.64 [R1+0x248], R18 ;  /* 0x0002481201007387 */ /* 0x0001e80000100a00 */
[----:B0-----:R-:W2:Y:S04]  /*2c1a0*/  LDL.LU.64 R18, [R1+0xd28] ;  /* 0x000d280001127983 */ /* 0x001ea80000300a00 */
[----:B------:R-:W2:Y:S04]  /*2c1b0*/  LDL.LU.64 R16, [R1+0xd20] ;  /* 0x000d200001107983 */ /* 0x000ea80000300a00 */
[----:B------:R-:W-:Y:S04]  /*2c1c0*/  STL.64 [R1+0xcf0], R6 ;  /* 0x000cf00601007387 */ /* 0x000fe80000100a00 */
[----:B---3--:R-:W-:Y:S01]  /*2c1d0*/  STL.64 [R1+0xce8], R10 ;  /* 0x000ce80a01007387 */ /* 0x008fe20000100a00 */
[----:B--2---:R-:W-:-:S15]  /*2c1e0*/  HMMA.16816.F32 R16, R20, R10, R16 ;  /* 0x0000000a1410723c */ /* 0x004fde0000001810 */
[----:B------:R-:W-:-:S08]  /*2c1f0*/  NOP ;  /* 0x0000000000007918 */ /* 0x000fd00000000000 */
[----:B------:R0:W-:Y:S04]  /*2c200*/  STL.64 [R1+0x230], R16 ;  /* 0x0002301001007387 */ /* 0x0001e80000100a00 */
[----:B------:R1:W-:Y:S04]  /*2c210*/  STL.64 [R1+0x238], R18 ;  /* 0x0002381201007387 */ /* 0x0003e80000100a00 */
[----:B0-----:R-:W2:Y:S04]  /*2c220*/  LDL.LU R16, [R1+0x50] ;  /* 0x0000500001107983 */ /* 0x001ea80000300800 */
[----:B------:R-:W2:Y:S04]  /*2c230*/  LDL.LU R17, [R1+0x54] ;  /* 0x0000540001117983 */ /* 0x000ea80000300800 */
[----:B-1----:R-:W3:Y:S01]  /*2c240*/  LDL.LU R18, [R1+0x58] ;  /* 0x0000580001127983 */ /* 0x002ee20000300800 */
[----:B------:R-:W-:-:S02]  /*2c250*/  IMAD.MOV.U32 R19, RZ, RZ, R0 ;  /* 0x000000ffff137224 */ /* 0x000fc400078e0000 */
[----:B----4-:R-:W-:Y:S01]  /*2c260*/  IMAD.MOV.U32 R11, RZ, RZ, R4 ;  /* 0x000000ffff0b7224 */ /* 0x010fe200078e0004 */
[----:B------:R-:W4:Y:S01]  /*2c270*/  LDL.LU R0, [R1+0xd18] ;  /* 0x000d180001007983 */ /* 0x000f220000300800 */
[----:B------:R-:W-:-:S03]  /*2c280*/  IMAD.MOV.U32 R10, RZ, RZ, R5 ;  /* 0x000000ffff0a7224 */ /* 0x000fc600078e0005 */
[----:B------:R-:W4:Y:S04]  /*2c290*/  LDL.LU R4, [R1+0xb0] ;  /* 0x0000b00001047983 */ /* 0x000f280000300800 */
[----:B------:R-:W4:Y:S04]  /*2c2a0*/  LDL.LU R5, [R1+0xb4] ;  /* 0x0000b40001057983 */ /* 0x000f280000300800 */
[----:B------:R-:W4:Y:S04]  /*2c2b0*/  LDL.LU R6, [R1+0xb8] ;  /* 0x0000b80001067983 */ /* 0x000f280000300800 */
[----:B------:R-:W4:Y:S04]  /*2c2c0*/  LDL.LU R7, [R1+0xbc] ;  /* 0x0000bc0001077983 */ /* 0x000f280000300800 */
[----:B---3--:R0:W-:Y:S04]  /*2c2d0*/  STL.64 [R1+0xc88], R18 ;  /* 0x000c881201007387 */ /* 0x0081e80000100a00 */
[----:B--2---:R1:W-:Y:S01]  /*2c2e0*/  STL.64 [R1+0xc80], R16 ;  /* 0x000c801001007387 */ /* 0x0043e20000100a00 */
[----:B0-----:R-:W-:-:S02]  /*2c2f0*/  IMAD.MOV.U32 R18, RZ, RZ, R14 ;  /* 0x000000ffff127224 */ /* 0x001fc400078e000e */
[----:B-1----:R-:W-:Y:S02]  /*2c300*/  IMAD.MOV.U32 R16, RZ, RZ, R25 ;  /* 0x000000ffff107224 */ /* 0x002fe400078e0019 */
[----:B------:R-:W-:Y:S01]  /*2c310*/  IMAD.MOV.U32 R19, RZ, RZ, R15 ;  /* 0x000000ffff137224 */ /* 0x000fe200078e000f */
[----:B------:R-:W2:Y:S01]  /*2c320*/  LDL.LU R25, [R1+0xd14] ;  /* 0x000d140001197983 */ /* 0x000ea20000300800 */
[----:B------:R-:W-:-:S03]  /*2c330*/  IMAD.MOV.U32 R17, RZ, RZ, R24 ;  /* 0x000000ffff117224 */ /* 0x000fc600078e0018 */
[----:B------:R-:W3:Y:S04]  /*2c340*/  LDL.LU R24, [R1+0xd10] ;  /* 0x000d100001187983 */ /* 0x000ee80000300800 */
[----:B------:R-:W4:Y:S04]  /*2c350*/  LDL.LU R14, [R1+0xd0c] ;  /* 0x000d0c00010e7983 */ /* 0x000f280000300800 */
[----:B------:R-:W4:Y:S04]  /*2c360*/  LDL.LU R15, [R1+0xd08] ;  /* 0x000d0800010f7983 */ /* 0x000f280000300800 */
[----:B------:R0:W-:Y:S04]  /*2c370*/  STL.64 [R1+0xc98], R18 ;  /* 0x000c981201007387 */ /* 0x0001e80000100a00 */
[----:B------:R1:W-:Y:S01]  /*2c380*/  STL.64 [R1+0xc90], R16 ;  /* 0x000c901001007387 */ /* 0x0003e20000100a00 */
[----:B0-----:R-:W-:-:S02]  /*2c390*/  IMAD.MOV.U32 R18, RZ, RZ, R13 ;  /* 0x000000ffff127224 */ /* 0x001fc400078e000d */
[----:B------:R-:W-:-:S05]  /*2c3a0*/  IMAD.MOV.U32 R19, RZ, RZ, R12 ;  /* 0x000000ffff137224 */ /* 0x000fca00078e000c */
[----:B------:R0:W-:Y:S04]  /*2c3b0*/  STL.64 [R1+0xcb0], R18 ;  /* 0x000cb01201007387 */ /* 0x0001e80000100a00 */
[----:B-1----:R-:W2:Y:S04]  /*2c3c0*/  LDL.LU R16, [R1+0xc0] ;  /* 0x0000c00001107983 */ /* 0x002ea80000300800 */
[----:B------:R-:W2:Y:S04]  /*2c3d0*/  LDL.LU R17, [R1+0xc4] ;  /* 0x0000c40001117983 */ /* 0x000ea80000300800 */
[----:B0-----:R-:W2:Y:S04]  /*2c3e0*/  LDL.LU R18, [R1+0xc8] ;  /* 0x0000c80001127983 */ /* 0x001ea80000300800 */
[----:B------:R-:W2:Y:S04]  /*2c3f0*/  LDL.LU R19, [R1+0xcc] ;  /* 0x0000cc0001137983 */ /* 0x000ea80000300800 */
[----:B----4-:R3:W-:Y:S04]  /*2c400*/  STL.64 [R1+0xcc8], R14 ;  /* 0x000cc80e01007387 */ /* 0x0107e80000100a00 */
[----:B------:R-:W4:Y:S01]  /*2c410*/  LDL.LU R12, [R1+0x90] ;  /* 0x00009000010c7983 */ /* 0x000f220000300800 */
[----:B--2---:R-:W-:-:S15]  /*2c420*/  HMMA.16816.F32 R16, R20, R14, R16 ;  /* 0x0000000e1410723c */ /* 0x004fde0000001810 */
[----:B------:R-:W-:-:S08]  /*2c430*/  NOP ;  /* 0x0000000000007918 */ /* 0x000fd00000000000 */
[----:B------:R-:W-:Y:S04]  /*2c440*/  STL.64 [R1+0x220], R16 ;  /* 0x0002201001007387 */ /* 0x000fe80000100a00 */
[----:B------:R-:W-:Y:S04]  /*2c450*/  STL.64 [R1+0x228], R18 ;  /* 0x0002281201007387 */ /* 0x000fe80000100a00 */
[----:B------:R-:W4:Y:S01]  /*2c460*/  LDL.LU R13, [R1+0x94] ;  /* 0x00009400010d7983 */ /* 0x000f220000300800 */
[----:B---3--:R-:W-:Y:S02]  /*2c470*/  IMAD.MOV.U32 R14, RZ, RZ, R24 ;  /* 0x000000ffff0e7224 */ /* 0x008fe400078e0018 */
[----:B------:R-:W-:Y:S01]  /*2c480*/  IMAD.MOV.U32 R15, RZ, RZ, R25 ;  /* 0x000000ffff0f7224 */ /* 0x000fe200078e0019 */
[----:B------:R-:W2:Y:S04]  /*2c490*/  LDL.LU R24, [R1+0xd04] ;  /* 0x000d040001187983 */ /* 0x000ea80000300800 */
[----:B------:R-:W2:Y:S01]  /*2c4a0*/  LDL.LU R25, [R1+0xd00] ;  /* 0x000d000001197983 */ /* 0x000ea20000300800 */
[----:B------:R-:W-:-:S03]  /*2c4b0*/  IMAD.MOV.U32 R22, RZ, RZ, R9 ;  /* 0x000000ffff167224 */ /* 0x000fc600078e0009 */
[----:B------:R0:W-:Y:S01]  /*2c4c0*/  STL.64 [R1+0xcd8], R14 ;  /* 0x000cd80e01007387 */ /* 0x0001e20000100a00 */
[----:B------:R-:W-:Y:S02]  /*2c4d0*/  IMAD.MOV.U32 R23, RZ, RZ, R8 ;  /* 0x000000ffff177224 */ /* 0x000fe400078e0008 */
[----:B0-----:R-:W-:Y:S02]  /*2c4e0*/  IMAD.MOV.U32 R14, RZ, RZ, R26 ;  /* 0x000000ffff0e7224 */ /* 0x001fe400078e001a */
[----:B------:R-:W-:Y:S01]  /*2c4f0*/  IMAD.MOV.U32 R15, RZ, RZ, R27 ;  /* 0x000000ffff0f7224 */ /* 0x000fe200078e001b */
[----:B----4-:R-:W-:Y:S04]  /*2c500*/  STL.64 [R1+0xcd0], R12 ;  /* 0x000cd00c01007387 */ /* 0x010fe80000100a00 */
[----:B------:R-:W2:Y:S04]  /*2c510*/  LDL.LU R26, [R1+0xcfc] ;  /* 0x000cfc00011a7983 */ /* 0x000ea80000300800 */
[----:B------:R-:W2:Y:S04]  /*2c520*/  LDL.LU R27, [R1+0xcf8] ;  /* 0x000cf800011b7983 */ /* 0x000ea80000300800 */
[----:B------:R0:W-:Y:S04]  /*2c530*/  STL.64 [R1+0xce0], R22 ;  /* 0x000ce01601007387 */ /* 0x0001e80000100a00 */
[----:B------:R-:W3:Y:S04]  /*2c540*/  LDL.LU R20, [R1+0xa0] ;  /* 0x0000a00001147983 */ /* 0x000ee80000300800 */
[----:B------:R-:W3:Y:S04]  /*2c550*/  LDL.LU R21, [R1+0xa4] ;  /* 0x0000a40001157983 */ /* 0x000ee80000300800 */
[----:B0-----:R-:W3:Y:S04]  /*2c560*/  LDL.LU R22, [R1+0xa8] ;  /* 0x0000a80001167983 */ /* 0x001ee80000300800 */
[----:B------:R-:W3:Y:S01]  /*2c570*/  LDL.LU R23, [R1+0xac] ;  /* 0x0000ac0001177983 */ /* 0x000ee20000300800 */
[C---:B--2---:R-:W-:Y:S03]  /*2c580*/  HMMA.16816.F32 R8, R24.reuse, R10, R4 ;  /* 0x0000000a1808723c */ /* 0x044fe60000001804 */
[----:B------:R-:W2:Y:S03]  /*2c590*/  LDL.LU.64 R6, [R1+0xcf0] ;  /* 0x000cf00001067983 */ /* 0x000ea60000300a00 */
[----:B---3--:R-:W-:-:S15]  /*2c5a0*/  HMMA.16816.F32 R12, R24, R14, R20 ;  /* 0x0000000e180c723c */ /* 0x008fde0000001814 */
[----:B------:R-:W-:-:S02]  /*2c5b0*/  NOP ;  /* 0x0000000000007918 */ /* 0x000fc40000000000 */
[----:B------:R-:W-:Y:S01]  /*2c5c0*/  STL.64 [R1+0x210], R8 ;  /* 0x0002100801007387 */ /* 0x000fe20000100a00 */
[----:B------:R-:W-:-:S03]  /*2c5d0*/  IMAD.MOV.U32 R4, RZ, RZ, R9 ;  /* 0x000000ffff047224 */ /* 0x000fc600078e0009 */
[----:B------:R0:W-:Y:S04]  /*2c5e0*/  STL.64 [R1+0x218], R10 ;  /* 0x0002180a01007387 */ /* 0x0001e80000100a00 */
[----:B0-----:R-:W3:Y:S04]  /*2c5f0*/  LDL.LU.64 R10, [R1+0xce8] ;  /* 0x000ce800010a7983 */ /* 0x001ee80000300a00 */
[----:B------:R-:W-:Y:S04]  /*2c600*/  STL [R1+0xbd0], R8 ;  /* 0x000bd00801007387 */ /* 0x000fe80000100800 */
[----:B------:R-:W-:Y:S04]  /*2c610*/  STL [R1+0xbcc], R4 ;  /* 0x000bcc0401007387 */ /* 0x000fe80000100800 */
[----:B------:R-:W4:Y:S04]  /*2c620*/  LDL.LU.64 R22, [R1+0xce0] ;  /* 0x000ce00001167983 */ /* 0x000f280000300a00 */
[----:B------:R-:W-:Y:S04]  /*2c630*/  STL.64 [R1+0x200], R12 ;  /* 0x0002000c01007387 */ /* 0x000fe80000100a00 */
[----:B------:R0:W-:Y:S04]  /*2c640*/  STL.64 [R1+0x208], R14 ;  /* 0x0002080e01007387 */ /* 0x0001e80000100a00 */
[----:B0-----:R-:W4:Y:S04]  /*2c650*/  LDL.LU.64 R14, [R1+0xcd8] ;  /* 0x000cd800010e7983 */ /* 0x001f280000300a00 */
[----:B------:R-:W4:Y:S02]  /*2c660*/  LDL.LU.64 R12, [R1+0xcd0] ;  /* 0x000cd000010c7983 */ /* 0x000f240000300a00 */
[----:B----4-:R-:W-:Y:S02]  /*2c670*/  HMMA.16816.F32 R20, R24, R22, R12 ;  /* 0x000000161814723c */ /* 0x010fe4000000180c */
[----:B------:R-:W4:-:S15]  /*2c680*/  LDL.LU.64 R14, [R1+0xcc8] ;  /* 0x000cc800010e7983 */ /* 0x000f1e0000300a00 */
[----:B------:R-:W-:-:S06]  /*2c690*/  NOP ;  /* 0x0000000000007918 */ /* 0x000fcc0000000000 */
[----:B------:R0:W-:Y:S04]  /*2c6a0*/  STL.64 [R1+0x1f0], R20 ;  /* 0x0001f01401007387 */ /* 0x0001e80000100a00 */
[----:B------:R1:W-:Y:S04]  /*2c6b0*/  STL.64 [R1+0x1f8], R22 ;  /* 0x0001f81601007387 */ /* 0x0003e80000100a00 */
[----:B------:R-:W4:Y:S01]  /*2c6c0*/  LDL.LU R4, [R1+0x318] ;  /* 0x0003180001047983 */ /* 0x000f220000300800 */
[----:B------:R-:W-:-:S03]  /*2c6d0*/  IMAD.MOV.U32 R9, RZ, RZ, R20 ;  /* 0x000000ffff097224 */ /* 0x000fc600078e0014 */
[----:B------:R-:W4:Y:S01]  /*2c6e0*/  LDL.LU R8, [R1+0x2fc] ;  /* 0x0002fc0001087983 */ /* 0x000f220000300800 */
[----:B------:R-:W-:-:S03]  /*2c6f0*/  IMAD.MOV.U32 R5, RZ, RZ, R21 ;  /* 0x000000ffff057224 */ /* 0x000fc600078e0015 */
[----:B0-----:R-:W2:Y:S04]  /*2c700*/  LDL.LU R20, [R1+0x2f4] ;  /* 0x0002f40001147983 */ /* 0x001ea80000300800 */
[----:B------:R-:W2:Y:S04]  /*2c710*/  LDL.LU R21, [R1+0x310] ;  /* 0x0003100001157983 */ /* 0x000ea80000300800 */
[----:B-1----:R-:W3:Y:S04]  /*2c720*/  LDL.LU R22, [R1+0x2ec] ;  /* 0x0002ec0001167983 */ /* 0x002ee80000300800 */
[----:B------:R-:W3:Y:S04]  /*2c730*/  LDL.LU R23, [R1+0x30c] ;  /* 0x00030c0001177983 */ /* 0x000ee80000300800 */
[----:B---3--:R-:W-:Y:S04]  /*2c740*/  STL.64 [R1+0xca8], R22 ;  /* 0x000ca81601007387 */ /* 0x008fe80000100a00 */
[----:B--2---:R0:W-:Y:S04]  /*2c750*/  STL.64 [R1+0xca0], R20 ;  /* 0x000ca01401007387 */ /* 0x0041e80000100a00 */
[----:B0-----:R-:W2:Y:S04]  /*2c760*/  LDL.LU R20, [R1+0x70] ;  /* 0x0000700001147983 */ /* 0x001ea80000300800 */
[----:B------:R-:W2:Y:S04]  /*2c770*/  LDL.LU R21, [R1+0x74] ;  /* 0x0000740001157983 */ /* 0x000ea80000300800 */
[----:B------:R-:W3:Y:S04]  /*2c780*/  LDL.LU R22, [R1+0x78] ;  /* 0x0000780001167983 */ /* 0x000ee80000300800 */
[----:B------:R-:W3:Y:S01]  /*2c790*/  LDL.LU R23, [R1+0x7c] ;  /* 0x00007c0001177983 */ /* 0x000ee20000300800 */
[----:B------:R-:W-:-:S02]  /*2c7a0*/  IMAD.MOV.U32 R18, RZ, RZ, R3 ;  /* 0x000000ffff127224 */ /* 0x000fc400078e0003 */
[----:B------:R-:W-:Y:S01]  /*2c7b0*/  IMAD.MOV.U32 R19, RZ, RZ, R2 ;  /* 0x000000ffff137224 */ /* 0x000fe200078e0002 */
[----:B---3--:R-:W-:Y:S04]  /*2c7c0*/  STL.64 [R1+0xcc0], R22 ;  /* 0x000cc01601007387 */ /* 0x008fe80000100a00 */
[----:B--2---:R0:W-:Y:S04]  /*2c7d0*/  STL.64 [R1+0xcb8], R20 ;  /* 0x000cb81401007387 */ /* 0x0041e80000100a00 */
[----:B0-----:R-:W2:Y:S04]  /*2c7e0*/  LDL.LU R20, [R1+0x80] ;  /* 0x0000800001147983 */ /* 0x001ea80000300800 */
[----:B------:R-:W2:Y:S04]  /*2c7f0*/  LDL.LU R21, [R1+0x84] ;  /* 0x0000840001157983 */ /* 0x000ea80000300800 */
[----:B------:R-:W2:Y:S01]  /*2c800*/  LDL.LU R22, [R1+0x88] ;  /* 0x0000880001167983 */ /* 0x000ea20000300800 */
[----:B------:R-:W-:-:S03]  /*2c810*/  IMAD.MOV.U32 R23, RZ, RZ, R0 ;  /* 0x000000ffff177224 */ /* 0x000fc600078e0000 */
[----:B------:R-:W3:Y:S04]  /*2c820*/  LDL.LU R29, [R1+0x2e4] ;  /* 0x0002e400011d7983 */ /* 0x000ee80000300800 */
[----:B------:R-:W3:Y:S04]  /*2c830*/  LDL.LU R13, [R1+0x308] ;  /* 0x00030800010d7983 */ /* 0x000ee80000300800 */
[----:B------:R-:W3:Y:S04]  /*2c840*/  LDL.LU R28, [R1+0x2dc] ;  /* 0x0002dc00011c7983 */ /* 0x000ee80000300800 */
[----:B------:R-:W3:Y:S04]  /*2c850*/  LDL.LU R3, [R1+0x300] ;  /* 0x0003000001037983 */ /* 0x000ee80000300800 */
[----:B------:R-:W3:Y:S04]  /*2c860*/  LDL.LU R12, [R1+0x2d4] ;  /* 0x0002d400010c7983 */ /* 0x000ee80000300800 */
[----:B------:R-:W3:Y:S04]  /*2c870*/  LDL.LU R2, [R1+0x2f8] ;  /* 0x0002f80001027983 */ /* 0x000ee80000300800 */
[----:B------:R-:W3:Y:S04]  /*2c880*/  LDL.LU R0, [R1+0x2cc] ;  /* 0x0002cc0001007983 */ /* 0x000ee80000300800 */
[----:B------:R0:W-:Y:S04]  /*2c890*/  STL [R1+0xbd8], R9 ;  /* 0x000bd80901007387 */ /* 0x0001e80000100800 */
[----:B0-----:R-:W4:Y:S04]  /*2c8a0*/  LDL.LU R9, [R1+0x31c] ;  /* 0x00031c0001097983 */ /* 0x001f280000300800 */
[----:B------:R0:W-:Y:S04]  /*2c8b0*/  STL [R1+0xbd4], R5 ;  /* 0x000bd40501007387 */ /* 0x0001e80000100800 */
[----:B0-----:R-:W3:Y:S01]  /*2c8c0*/  LDL.LU R5, [R1+0x320] ;  /* 0x0003200001057983 */ /* 0x001ee20000300800 */
        /* <DEDUP_REMOVED lines=13> */
[----:B0-----:R-:W4:Y:S04]  /*2c9a0*/  LDL.LU.64 R18, [R1+0xc98] ;  /* 0x000c980001127983 */ /* 0x001f280000300a00 */
[----:B------:R-:W4:Y:S02]  /*2c9b0*/  LDL.LU.64 R16, [R1+0xc90] ;  /* 0x000c900001107983 */ /* 0x000f240000300a00 */
[----:B----4-:R-:W-:-:S15]  /*2c9c0*/  HMMA.16816.F32 R16, R24, R6, R16 ;  /* 0x000000061810723c */ /* 0x010fde0000001810 */
[----:B------:R-:W-:-:S08]  /*2c9d0*/  NOP ;  /* 0x0000000000007918 */ /* 0x000fd00000000000 */
[----:B------:R-:W-:Y:S04]  /*2c9e0*/  STL.64 [R1+0x1c0], R16 ;  /* 0x0001c01001007387 */ /* 0x000fe80000100a00 */
[----:B------:R0:W-:Y:S04]  /*2c9f0*/  STL.64 [R1+0x1c8], R18 ;  /* 0x0001c81201007387 */ /* 0x0001e80000100a00 */
[----:B0-----:R-:W4:Y:S04]  /*2ca00*/  LDL.LU.64 R18, [R1+0xc88] ;  /* 0x000c880001127983 */ /* 0x001f280000300a00 */
[----:B------:R-:W4:Y:S02]  /*2ca10*/  LDL.LU.64 R16, [R1+0xc80] ;  /* 0x000c800001107983 */ /* 0x000f240000300a00 */
[----:B----4-:R-:W-:-:S15]  /*2ca20*/  HMMA.16816.F32 R16, R24, R10, R16 ;  /* 0x0000000a1810723c */ /* 0x010fde0000001810 */
[----:B------:R-:W-:-:S08]  /*2ca30*/  NOP ;  /* 0x0000000000007918 */ /* 0x000fd00000000000 */
[----:B------:R-:W-:Y:S01]  /*2ca40*/  STL.64 [R1+0x1b0], R16 ;  /* 0x0001b01001007387 */ /* 0x000fe20000100a00 */
[----:B------:R-:W-:-:S03]  /*2ca50*/  IMAD.MOV.U32 R10, RZ, RZ, R19 ;  /* 0x000000ffff0a7224 */ /* 0x000fc600078e0013 */
[----:B------:R0:W-:Y:S01]  /*2ca60*/  STL.64 [R1+0x1b8], R18 ;  /* 0x0001b81201007387 */ /* 0x0001e20000100a00 */
[----:B------:R-:W-:Y:S02]  /*2ca70*/  IMAD.MOV.U32 R7, RZ, RZ, R17 ;  /* 0x000000ffff077224 */ /* 0x000fe400078e0011 */
[----:B------:R-:W-:Y:S01]  /*2ca80*/  IMAD.MOV.U32 R11, RZ, RZ, R16 ;  /* 0x000000ffff0b7224 */ /* 0x000fe200078e0010 */
[----:B0-----:R-:W4:Y:S04]  /*2ca90*/  LDL.LU.64 R18, [R1+0xc78] ;  /* 0x000c780001127983 */ /* 0x001f280000300a00 */
[----:B------:R-:W4:Y:S04]  /*2caa0*/  LDL.LU.64 R16, [R1+0xc70] ;  /* 0x000c700001107983 */ /* 0x000f280000300a00 */
[----:B------:R0:W-:Y:S04]  /*2cab0*/  STL [R1+0xbe4], R11 ;  /* 0x000be40b01007387 */ /* 0x0001e80000100800 */
[----:B0-----:R-:W4:Y:S04]  /*2cac0*/  LDL.LU R11, [R1+0x324] ;  /* 0x00032400010b7983 */ /* 0x001f280000300800 */
[----:B------:R0:W-:Y:S01]  /*2cad0*/  STL [R1+0xbe0], R7 ;  /* 0x000be00701007387 */ /* 0x0001e20000100800 */
[----:B---3--:R-:W-:-:S02]  /*2cae0*/  IADD3 R5, P6, R5, UR13, RZ ;  /* 0x0000000d05057c10 */ /* 0x008fc4000ffde0ff */
[----:B------:R-:W-:Y:S02]  /*2caf0*/  IADD3 R9, P5, R9, UR13, RZ ;  /* 0x0000000d09097c10 */ /* 0x000fe4000ffbe0ff */
[----:B------:R-:W-:Y:S02]  /*2cb00*/  IADD3 R4, P2, R4, UR13, RZ ;  /* 0x0000000d04047c10 */ /* 0x000fe4000ff5e0ff */
[----:B------:R-:W-:Y:S02]  /*2cb10*/  IADD3 R8, P1, R8, UR13, RZ ;  /* 0x0000000d08087c10 */ /* 0x000fe4000ff3e0ff */
[----:B--2---:R-:W-:Y:S01]  /*2cb20*/  IADD3 R20, P4, R20, UR13, RZ ;  /* 0x0000000d14147c10 */ /* 0x004fe2000ff9e0ff */
[----:B0-----:R-:W2:Y:S04]  /*2cb30*/  LDL R7, [R1+0xb30] ;  /* 0x000b300001077983 */ /* 0x001ea80000100800 */
[----:B------:R-:W-:Y:S01]  /*2cb40*/  STL [R1+0xbdc], R10 ;  /* 0x000bdc0a01007387 */ /* 0x000fe20000100800 */
[----:B------:R-:W-:-:S02]  /*2cb50*/  IADD3.X R23, R23, UR8, RZ, P6, !PT ;  /* 0x0000000817177c10 */ /* 0x000fc4000b7fe4ff */
[----:B------:R-:W-:Y:S02]  /*2cb60*/  IADD3 R29, P6, R29, UR13, RZ ;  /* 0x0000000d1d1d7c10 */ /* 0x000fe4000ffde0ff */
[----:B------:R-:W-:Y:S02]  /*2cb70*/  IADD3.X R13, R13, UR8, RZ, P5, !PT ;  /* 0x000000080d0d7c10 */ /* 0x000fe4000affe4ff */
[----:B------:R-:W-:Y:S02]  /*2cb80*/  IADD3 R28, P5, R28, UR13, RZ ;  /* 0x0000000d1c1c7c10 */ /* 0x000fe4000ffbe0ff */
[----:B------:R-:W-:Y:S01]  /*2cb90*/  IADD3.X R3, R3, UR8, RZ, P2, !PT ;  /* 0x0000000803037c10 */ /* 0x000fe200097fe4ff */
[----:B----4-:R-:W-:Y:S01]  /*2cba0*/  HMMA.16816.F32 R16, R24, R14, R16 ;  /* 0x0000000e1810723c */ /* 0x010fe20000001810 */
[----:B------:R-:W-:-:S04]  /*2cbb0*/  IADD3 R11, P3, R11, UR13, RZ ;  /* 0x0000000d0b0b7c10 */ /* 0x000fc8000ff7e0ff */
[----:B------:R-:W-:Y:S02]  /*2cbc0*/  IADD3.X R21, R21, UR8, RZ, P3, !PT ;  /* 0x0000000815157c10 */ /* 0x000fe40009ffe4ff */
[----:B------:R-:W-:-:S15]  /*2cbd0*/  IADD3 R22, P3, R22, UR13, RZ ;  /* 0x0000000d16167c10 */ /* 0x000fde000ff7e0ff */
[----:B------:R-:W-:-:S02]  /*2cbe0*/  NOP ;  /* 0x0000000000007918 */ /* 0x000fc40000000000 */
[----:B------:R-:W-:Y:S01]  /*2cbf0*/  IMAD.MOV.U32 R6, RZ, RZ, R19 ;  /* 0x000000ffff067224 */ /* 0x000fe200078e0013 */
[----:B------:R-:W-:Y:S04]  /*2cc00*/  STL.64 [R1+0x1a0], R16 ;  /* 0x0001a01001007387 */ /* 0x000fe80000100a00 */
[----:B------:R-:W-:Y:S04]  /*2cc10*/  STL.64 [R1+0x1a8], R18 ;  /* 0x0001a81201007387 */ /* 0x000fe80000100a00 */
        /* <DEDUP_REMOVED lines=14> */
[----:B0-----:R-:W3:Y:S01]  /*2cd00*/  LDL.LU R6, [R1+0x2e8] ;  /* 0x0002e80001067983 */ /* 0x001ee20000300800 */
[----:B------:R-:W-:-:S02]  /*2cd10*/  IADD3 R12, P2, R12, UR13, RZ ;  /* 0x0000000d0c0c7c10 */ /* 0x000fc4000ff5e0ff */
[----:B------:R-:W-:-:S03]  /*2cd20*/  IADD3.X R2, R2, UR8, RZ, P1, !PT ;  /* 0x0000000802027c10 */ /* 0x000fc60008ffe4ff */
[----:B------:R-:W-:Y:S04]  /*2cd30*/  STL [R1+0x2d4], R12 ;  /* 0x0002d40c01007387 */ /* 0x000fe80000100800 */
[----:B---3--:R0:W-:Y:S04]  /*2cd40*/  STL [R1+0xc68], R6 ;  /* 0x000c680601007387 */ /* 0x0081e80000100800 */
[----:B------:R-:W-:Y:S04]  /*2cd50*/  STL [R1+0x2f8], R2 ;  /* 0x0002f80201007387 */ /* 0x000fe80000100800 */
[----:B0-----:R-:W3:Y:S01]  /*2cd60*/  LDL.LU R6, [R1+0x2c4] ;  /* 0x0002c40001067983 */ /* 0x001ee20000300800 */
[----:B------:R-:W-:-:S05]  /*2cd70*/  IADD3 R0, P1, R0, UR13, RZ ;  /* 0x0000000d00007c10 */ /* 0x000fca000ff3e0ff */
[----:B------:R-:W-:Y:S01]  /*2cd80*/  STL [R1+0x2cc], R0 ;  /* 0x0002cc0001007387 */ /* 0x000fe20000100800 */
[----:B------:R-:W-:-:S03]  /*2cd90*/  UIADD3 UR4, UR4, 0x1, URZ ;  /* 0x0000000104047890 */ /* 0x000fc6000fffe03f */
[----:B---3--:R0:W-:Y:S04]  /*2cda0*/  STL [R1+0xc6c], R6 ;  /* 0x000c6c0601007387 */ /* 0x0081e80000100800 */
[----:B0-----:R-:W3:Y:S04]  /*2cdb0*/  LDL.LU R6, [R1+0x2f0] ;  /* 0x0002f00001067983 */ /* 0x001ee80000300800 */
        /* <DEDUP_REMOVED lines=10> */
[----:B--2---:R-:W-:-:S03]  /*2ce60*/  ISETP.NE.U32.AND P0, PT, R7, UR4, PT ;  /* 0x0000000407007c0c */ /* 0x004fc6000bf05070 */
[----:B------:R-:W2:Y:S04]  /*2ce70*/  LDL.LU R10, [R1+0xaa4] ;  /* 0x000aa400010a7983 */ /* 0x000ea80000300800 */
        /* <DEDUP_REMOVED lines=16> */
[----:B------:R-:W2:Y:S01]  /*2cf80*/  LDL.LU R0, [R1+0x330] ;  /* 0x0003300001007983 */ /* 0x000ea20000300800 */
[----:B---3--:R-:W-:-:S05]  /*2cf90*/  IADD3.X R6, R6, UR8, RZ, P4, !PT ;  /* 0x0000000806067c10 */ /* 0x008fca000a7fe4ff */
[----:B------:R0:W-:Y:S04]  /*2cfa0*/  STL [R1+0x2f0], R6 ;  /* 0x0002f00601007387 */ /* 0x0001e80000100800 */
[----:B0-----:R-:W3:Y:S02]  /*2cfb0*/  LDL.LU R6, [R1+0xc6c] ;  /* 0x000c6c0001067983 */ /* 0x001ee40000300800 */
[----:B---3--:R-:W-:-:S05]  /*2cfc0*/  IADD3 R6, P4, R6, UR13, RZ ;  /* 0x0000000d06067c10 */ /* 0x008fca000ff9e0ff */
[----:B------:R0:W-:Y:S04]  /*2cfd0*/  STL [R1+0x2c4], R6 ;  /* 0x0002c40601007387 */ /* 0x0001e80000100800 */
[----:B0-----:R-:W3:Y:S01]  /*2cfe0*/  LDL.LU R6, [R1+0xc68] ;  /* 0x000c680001067983 */ /* 0x001ee20000300800 */
[----:B----4-:R-:W-:Y:S02]  /*2cff0*/  IADD3.X R25, R25, UR8, RZ, P6, !PT ;  /* 0x0000000819197c10 */ /* 0x010fe4000b7fe4ff */
[----:B------:R-:W-:Y:S02]  /*2d000*/  IADD3 R26, P6, R26, UR13, RZ ;  /* 0x0000000d1a1a7c10 */ /* 0x000fe4000ffde0ff */
[----:B------:R-:W-:Y:S02]  /*2d010*/  IADD3.X R27, R27, UR8, RZ, P5, !PT ;  /* 0x000000081b1b7c10 */ /* 0x000fe4000affe4ff */
[----:B------:R-:W-:-:S02]  /*2d020*/  IADD3 R14, P5, R14, UR13, RZ ;  /* 0x0000000d0e0e7c10 */ /* 0x000fc4000ffbe0ff */
[----:B------:R-:W-:Y:S02]  /*2d030*/  IADD3.X R15, R15, UR8, RZ, P2, !PT ;  /* 0x000000080f0f7c10 */ /* 0x000fe400097fe4ff */
[----:B------:R-:W-:Y:S02]  /*2d040*/  IADD3 R16, P2, R16, UR12, RZ ;  /* 0x0000000c10107c10 */ /* 0x000fe4000ff5e0ff */
[----:B------:R-:W-:Y:S02]  /*2d050*/  IADD3.X R17, R17, UR8, RZ, P1, !PT ;  /* 0x0000000811117c10 */ /* 0x000fe40008ffe4ff */
[----:B------:R-:W-:Y:S02]  /*2d060*/  IADD3 R18, P1, R18, UR12, RZ ;  /* 0x0000000c12127c10 */ /* 0x000fe4000ff3e0ff */
[----:B------:R-:W-:Y:S02]  /*2d070*/  IADD3.X R19, R19, UR8, RZ, P4, !PT ;  /* 0x0000000813137c10 */ /* 0x000fe4000a7fe4ff */
[----:B--2---:R-:W-:-:S02]  /*2d080*/  IADD3 R10, P4, R10, UR12, RZ ;  /* 0x0000000c0a0a7c10 */ /* 0x004fc4000ff9e0ff */
[----:B------:R-:W-:Y:S02]  /*2d090*/  IADD3.X R5, R5, UR8, RZ, P6, !PT ;  /* 0x0000000805057c10 */ /* 0x000fe4000b7fe4ff */
[----:B------:R-:W-:Y:S02]  /*2d0a0*/  IADD3 R9, P6, R9, UR12, RZ ;  /* 0x0000000c09097c10 */ /* 0x000fe4000ffde0ff */
[----:B------:R-:W-:Y:S02]  /*2d0b0*/  IADD3.X R4, R4, UR8, RZ, P5, !PT ;  /* 0x0000000804047c10 */ /* 0x000fe4000affe4ff */
[----:B------:R-:W-:Y:S02]  /*2d0c0*/  IADD3 R8, P5, R8, UR12, RZ ;  /* 0x0000000c08087c10 */ /* 0x000fe4000ffbe0ff */
[----:B------:R-:W-:Y:S02]  /*2d0d0*/  IADD3.X R20, R20, UR9, RZ, P2, !PT ;  /* 0x0000000914147c10 */ /* 0x000fe400097fe4ff */
[----:B------:R-:W-:-:S02]  /*2d0e0*/  IADD3 R21, P2, R21, UR12, RZ ;  /* 0x0000000c15157c10 */ /* 0x000fc4000ff5e0ff */
[----:B------:R-:W-:Y:S02]  /*2d0f0*/  IADD3.X R22, R22, UR9, RZ, P1, !PT ;  /* 0x0000000916167c10 */ /* 0x000fe40008ffe4ff */
[----:B------:R-:W-:Y:S02]  /*2d100*/  IADD3 R23, P1, R23, UR12, RZ ;  /* 0x0000000c17177c10 */ /* 0x000fe4000ff3e0ff */
[----:B------:R-:W-:Y:S02]  /*2d110*/  IADD3.X R29, R29, UR9, RZ, P4, !PT ;  /* 0x000000091d1d7c10 */ /* 0x000fe4000a7fe4ff */
[----:B------:R-:W-:Y:S02]  /*2d120*/  IADD3 R13, P4, R13, UR12, RZ ;  /* 0x0000000c0d0d7c10 */ /* 0x000fe4000ff9e0ff */
[----:B---3--:R-:W-:Y:S02]  /*2d130*/  IADD3.X R6, R6, UR8, RZ, P3, !PT ;  /* 0x0000000806067c10 */ /* 0x008fe40009ffe4ff */
[----:B------:R-:W-:-:S03]  /*2d140*/  IADD3 R24, P3, R24, UR13, RZ ;  /* 0x0000000d18187c10 */ /* 0x000fc6000ff7e0ff */
[----:B------:R0:W-:Y:S04]  /*2d150*/  STL [R1+0x2e8], R6 ;  /* 0x0002e80601007387 */ /* 0x0001e80000100800 */
[----:B------:R-:W-:Y:S04]  /*2d160*/  STL [R1+0x2bc], R24 ;  /* 0x0002bc1801007387 */ /* 0x000fe80000100800 */
[----:B------:R-:W-:Y:S04]  /*2d170*/  STL [R1+0x2e0], R25 ;  /* 0x0002e01901007387 */ /* 0x000fe80000100800 */
[----:B------:R-:W-:Y:S04]  /*2d180*/  STL [R1+0x2b4], R26 ;  /* 0x0002b41a01007387 */ /* 0x000fe80000100800 */
[----:B------:R-:W-:Y:S04]  /*2d190*/  STL [R1+0x2d8], R27 ;  /* 0x0002d81b01007387 */ /* 0x000fe80000100800 */
[----:B------:R-:W-:Y:S04]  /*2d1a0*/  STL [R1+0x2ac], R14 ;  /* 0x0002ac0e01007387 */ /* 0x000fe80000100800 */
[----:B------:R-:W-:Y:S04]  /*2d1b0*/  STL [R1+0x2d0], R15 ;  /* 0x0002d00f01007387 */ /* 0x000fe80000100800 */
[----:B------:R-:W-:Y:S01]  /*2d1c0*/  STL [R1+0xaac], R16 ;  /* 0x000aac1001007387 */ /* 0x000fe20000100800 */
[----:B------:R-:W-:-:S03]  /*2d1d0*/  IADD3.X R7, R7, UR8, RZ, P3, !PT ;  /* 0x0000000807077c10 */ /* 0x000fc60009ffe4ff */
[----:B------:R-:W-:Y:S01]  /*2d1e0*/  STL [R1+0x2c8], R17 ;  /* 0x0002c81101007387 */ /* 0x000fe20000100800 */
[----:B------:R-:W-:-:S03]  /*2d1f0*/  IADD3 R11, P3, R11, UR12, RZ ;  /* 0x0000000c0b0b7c10 */ /* 0x000fc6000ff7e0ff */
        /* <DEDUP_REMOVED lines=19> */
[----:B0-----:R-:W2:Y:S01]  /*2d330*/  LDL.LU R6, [R1+0xa6c] ;  /* 0x000a6c0001067983 */ /* 0x001ea20000300800 */
[----:B------:R-:W-:-:S02]  /*2d340*/  IADD3.X R12, R12, UR9, RZ, P6, !PT ;  /* 0x000000090c0c7c10 */ /* 0x000fc4000b7fe4ff */
[----:B------:R-:W-:-:S03]  /*2d350*/  IADD3 R2, P6, R2, UR12, RZ ;  /* 0x0000000c02027c10 */ /* 0x000fc6000ffde0ff */
[----:B------:R-:W-:Y:S04]  /*2d360*/  STL [R1+0x334], R12 ;  /* 0x0003340c01007387 */ /* 0x000fe80000100800 */
[----:B--2---:R0:W-:Y:S04]  /*2d370*/  STL [R1+0xc60], R6 ;  /* 0x000c600601007387 */ /* 0x0041e80000100800 */
[----:B------:R-:W-:Y:S04]  /*2d380*/  STL [R1+0xa7c], R2 ;  /* 0x000a7c0201007387 */ /* 0x000fe80000100800 */
[----:B0-----:R-:W2:Y:S01]  /*2d390*/  LDL.LU R6, [R1+0x32c] ;  /* 0x00032c0001067983 */ /* 0x001ea20000300800 */
[----:B------:R-:W-:-:S05]  /*2d3a0*/  IADD3.X R0, R0, UR9, RZ, P5, !PT ;  /* 0x0000000900007c10 */ /* 0x000fca000affe4ff */
[----:B------:R-:W-:Y:S04]  /*2d3b0*/  STL [R1+0x330], R0 ;  /* 0x0003300001007387 */ /* 0x000fe80000100800 */
        /* <DEDUP_REMOVED lines=30> */
[----:B--2---:R-:W-:-:S05]  /*2d5a0*/  IADD3 R6, P5, R6, UR12, RZ ;  /* 0x0000000c06067c10 */ /* 0x004fca000ffbe0ff */
[----:B------:R0:W-:Y:S04]  /*2d5b0*/  STL [R1+0xa74], R6 ;  /* 0x000a740601007387 */ /* 0x0001e80000100800 */
[----:B0-----:R-:W2:Y:S02]  /*2d5c0*/  LDL.LU R6, [R1+0xc64] ;  /* 0x000c640001067983 */ /* 0x001ea40000300800 */
[----:B--2---:R-:W-:-:S05]  /*2d5d0*/  IADD3.X R6, R6, UR9, RZ, P2, !PT ;  /* 0x0000000906067c10 */ /* 0x004fca00097fe4ff */
[----:B------:R0:W-:Y:S04]  /*2d5e0*/  STL [R1+0x32c], R6 ;  /* 0x00032c0601007387 */ /* 0x0001e80000100800 */
[----:B0-----:R-:W2:Y:S01]  /*2d5f0*/  LDL.LU R6, [R1+0xc60] ;  /* 0x000c600001067983 */ /* 0x001ea20000300800 */
[----:B---3--:R-:W-:Y:S02]  /*2d600*/  IADD3.X R24, R24, UR9, RZ, P1, !PT ;  /* 0x0000000918187c10 */ /* 0x008fe40008ffe4ff */
[----:B----4-:R-:W-:Y:S02]  /*2d610*/  IADD3 R25, P1, R25, UR12, RZ ;  /* 0x0000000c19197c10 */ /* 0x010fe4000ff3e0ff */
[----:B------:R-:W-:Y:S02]  /*2d620*/  IADD3.X R26, R26, UR9, RZ, P4, !PT ;  /* 0x000000091a1a7c10 */ /* 0x000fe4000a7fe4ff */
[----:B------:R-:W-:-:S02]  /*2d630*/  IADD3 R27, P4, R27, UR12, RZ ;  /* 0x0000000c1b1b7c10 */ /* 0x000fc4000ff9e0ff */
        /* <DEDUP_REMOVED lines=17> */
[----:B--2---:R-:W-:-:S05]  /*2d750*/  IADD3 R6, P2, R6, UR12, RZ ;  /* 0x0000000c06067c10 */ /* 0x004fca000ff5e0ff */
[----:B------:R0:W-:Y:S04]  /*2d760*/  STL [R1+0xa6c], R6 ;  /* 0x000a6c0601007387 */ /* 0x0001e80000100800 */
        /* <DEDUP_REMOVED lines=29> */
[----:B0-----:R-:W2:Y:S01]  /*2d940*/  LDL.LU R6, [R1+0xa18] ;  /* 0x000a180001067983 */ /* 0x001ea20000300800 */
[----:B------:R-:W-:-:S02]  /*2d950*/  IADD3 R12, P1, R12, UR12, RZ ;  /* 0x0000000c0c0c7c10 */ /* 0x000fc4000ff3e0ff */
[----:B------:R-:W-:-:S03]  /*2d960*/  IADD3.X R2, R2, UR9, RZ, P4, !PT ;  /* 0x0000000902027c10 */ /* 0x000fc6000a7fe4ff */
[----:B------:R-:W-:Y:S04]  /*2d970*/  STL [R1+0xa04], R12 ;  /* 0x000a040c01007387 */ /* 0x000fe80000100800 */
[----:B--2---:R0:W-:Y:S04]  /*2d980*/  STL [R1+0xc58], R6 ;  /* 0x000c580601007387 */ /* 0x0041e80000100800 */
[----:B------:R-:W-:Y:S04]  /*2d990*/  STL [R1+0xa28], R2 ;  /* 0x000a280201007387 */ /* 0x000fe80000100800 */
[----:B0-----:R-:W2:Y:S01]  /*2d9a0*/  LDL.LU R6, [R1+0x9f4] ;  /* 0x0009f40001067983 */ /* 0x001ea20000300800 */
[----:B------:R-:W-:-:S05]  /*2d9b0*/  IADD3 R0, P4, R0, UR12, RZ ;  /* 0x0000000c00007c10 */ /* 0x000fca000ff9e0ff */
[----:B------:R-:W-:Y:S04]  /*2d9c0*/  STL [R1+0x9fc], R0 ;  /* 0x0009fc0001007387 */ /* 0x000fe80000100800 */
[----:B--2---:R0:W-:Y:S04]  /*2d9d0*/  STL [R1+0xc5c], R6 ;  /* 0x000c5c0601007387 */ /* 0x0041e80000100800 */
[----:B0-----:R-:W2:Y:S04]  /*2d9e0*/  LDL.LU R6, [R1+0xa20] ;  /* 0x000a200001067983 */ /* 0x001ea80000300800 */
[----:B------:R-:W3:Y:S04]  /*2d9f0*/  LDL.LU R24, [R1+0x9ec] ;  /* 0x0009ec0001187983 */ /* 0x000ee80000300800 */
[----:B------:R-:W4:Y:S04]  /*2da00*/  LDL.LU R25, [R1+0xa10] ;  /* 0x000a100001197983 */ /* 0x000f280000300800 */
        /* <DEDUP_REMOVED lines=25> */
[----:B------:R-:W3:Y:S01]  /*2dba0*/  LDL.LU R0, [R1+0x9a8] ;  /* 0x0009a80001007983 */ /* 0x000ee20000300800 */
[----:B--2---:R-:W-:-:S05]  /*2dbb0*/  IADD3.X R6, R6, UR9, RZ, P3, !PT ;  /* 0x0000000906067c10 */ /* 0x004fca0009ffe4ff */
[----:B------:R0:W-:Y:S04]  /*2dbc0*/  STL [R1+0xa20], R6 ;  /* 0x000a200601007387 */ /* 0x0001e80000100800 */
[----:B0-----:R-:W2:Y:S02]  /*2dbd0*/  LDL.LU R6, [R1+0xc5c] ;  /* 0x000c5c0001067983 */ /* 0x001ea40000300800 */
[----:B--2---:R-:W-:-:S05]  /*2dbe0*/  IADD3 R6, P3, R6, UR12, RZ ;  /* 0x0000000c06067c10 */ /* 0x004fca000ff7e0ff */
[----:B------:R0:W-:Y:S04]  /*2dbf0*/  STL [R1+0x9f4], R6 ;  /* 0x0009f40601007387 */ /* 0x0001e80000100800 */
[----:B0-----:R-:W2:Y:S01]  /*2dc00*/  LDL.LU R6, [R1+0xc58] ;  /* 0x000c580001067983 */ /* 0x001ea20000300800 */
[----:B----4-:R-:W-:Y:S02]  /*2dc10*/  IADD3.X R25, R25, UR9, RZ, P5, !PT ;  /* 0x0000000919197c10 */ /* 0x010fe4000affe4ff */
[----:B---3--:R-:W-:Y:S02]  /*2dc20*/  IADD3 R26, P5, R26, UR12, RZ ;  /* 0x0000000c1a1a7c10 */ /* 0x008fe4000ffbe0ff */
        /* <DEDUP_REMOVED lines=18> */
[----:B--2---:R-:W-:Y:S02]  /*2dd50*/  IADD3.X R6, R6, UR9, RZ, P6, !PT ;  /* 0x0000000906067c10 */ /* 0x004fe4000b7fe4ff */
        /* <DEDUP_REMOVED lines=1262> */
[----:B--2---:R-:W-:-:S05]  /*32c40*/  IADD3 R6, P1, R6, UR12, RZ ;  /* 0x0000000c06067c10 */ /* 0x004fca000ff3e0ff */
        /* <DEDUP_REMOVED lines=25> */
[----:B------:R0:W-:Y:S04]  /*32de0*/  STL [R1+0x378], R23 ;  /* 0x0003781701007387 */ /* 0x0001e80000100800 */
[----:B------:R-:W-:Y:S04]  /*32df0*/  STL [R1+0xac4], R29 ;  /* 0x000ac41d01007387 */ /* 0x000fe80000100800 */
[----:B------:R-:W-:Y:S04]  /*32e00*/  STL [R1+0x370], R13 ;  /* 0x0003700d01007387 */ /* 0x000fe80000100800 */
[----:B------:R-:W-:Y:S04]  /*32e10*/  STL [R1+0xacc], R28 ;  /* 0x000acc1c01007387 */ /* 0x000fe80000100800 */
[----:B------:R-:W-:Y:S04]  /*32e20*/  STL [R1+0x368], R3 ;  /* 0x0003680301007387 */ /* 0x000fe80000100800 */
[----:B0-----:R-:W2:Y:S04]  /*32e30*/  LDL.LU R23, [R1+0x35c] ;  /* 0x00035c0001177983 */ /* 0x001ea80000300800 */
[----:B------:R-:W-:Y:S04]  /*32e40*/  STL [R1+0xad4], R12 ;  /* 0x000ad40c01007387 */ /* 0x000fe80000100800 */
[----:B------:R-:W3:Y:S01]  /*32e50*/  LDL.LU R6, [R1+0x358] ;  /* 0x0003580001067983 */ /* 0x000ee20000300800 */
[----:B------:R-:W-:-:S02]  /*32e60*/  IADD3.X R2, R2, UR9, RZ, P3, !PT ;  /* 0x0000000902027c10 */ /* 0x000fc40009ffe4ff */
[----:B------:R-:W-:-:S03]  /*32e70*/  IADD3 R0, P3, R0, UR12, RZ ;  /* 0x0000000c00007c10 */ /* 0x000fc6000ff7e0ff */
[----:B------:R-:W-:Y:S04]  /*32e80*/  STL [R1+0x360], R2 ;  /* 0x0003600201007387 */ /* 0x000fe80000100800 */
[----:B---3--:R0:W-:Y:S04]  /*32e90*/  STL [R1+0xbec], R6 ;  /* 0x000bec0601007387 */ /* 0x0081e80000100800 */
[----:B------:R1:W-:Y:S04]  /*32ea0*/  STL [R1+0xadc], R0 ;  /* 0x000adc0001007387 */ /* 0x0003e80000100800 */
        /* <DEDUP_REMOVED lines=14> */
[----:B-1----:R-:W4:Y:S04]  /*32f90*/  LDL.LU R0, [R1+0xab8] ;  /* 0x000ab80001007983 */ /* 0x002f280000300800 */
        /* <DEDUP_REMOVED lines=9> */
[----:B--2---:R-:W-:-:S03]  /*33030*/  IADD3.X R23, R23, UR9, RZ, P6, !PT ;  /* 0x0000000917177c10 */ /* 0x004fc6000b7fe4ff */
[----:B------:R-:W2:Y:S04]  /*33040*/  LDL.LU R19, [R1+0xae0] ;  /* 0x000ae00001137983 */ /* 0x000ea80000300800 */
[----:B------:R-:W2:Y:S04]  /*33050*/  LDL.LU R20, [R1+0xae8] ;  /* 0x000ae80001147983 */ /* 0x000ea80000300800 */
[----:B------:R-:W2:Y:S04]  /*33060*/  LDL.LU R21, [R1+0xaf0] ;  /* 0x000af00001157983 */ /* 0x000ea80000300800 */
[----:B------:R-:W2:Y:S04]  /*33070*/  LDL.LU R22, [R1+0xaf8] ;  /* 0x000af80001167983 */ /* 0x000ea80000300800 */
[----:B------:R0:W-:Y:S04]  /*33080*/  STL [R1+0x35c], R23 ;  /* 0x00035c1701007387 */ /* 0x0001e80000100800 */
[----:B0-----:R-:W2:Y:S01]  /*33090*/  LDL.LU R23, [R1+0x304] ;  /* 0x0003040001177983 */ /* 0x001ea20000300800 */
        /* <DEDUP_REMOVED lines=14> */
[----:B---3--:R-:W-:Y:S02]  /*33180*/  IADD3.X R6, R6, UR9, RZ, P5, !PT ;  /* 0x0000000906067c10 */ /* 0x008fe4000affe4ff */
[----:B------:R-:W-:-:S03]  /*33190*/  IADD3 R11, P5, R11, UR12, RZ ;  /* 0x0000000c0b0b7c10 */ /* 0x000fc6000ffbe0ff */
[----:B------:R0:W-:Y:S04]  /*331a0*/  STL [R1+0x358], R6 ;  /* 0x0003580601007387 */ /* 0x0001e80000100800 */
[----:B0-----:R1:W5:Y:S04]  /*331b0*/  LDL.LU R6, [R1+0xbe8] ;  /* 0x000be80001067983 */ /* 0x0013680000300800 */
        /* <DEDUP_REMOVED lines=8> */
[----:B------:R0:W-:Y:S01]  /*33240*/  STL [R1+0xafc], R5 ;  /* 0x000afc0501007387 */ /* 0x0001e20000100800 */
[----:B------:R-:W-:-:S03]  /*33250*/  IADD3.X R2, R2, UR9, RZ, P5, !PT ;  /* 0x0000000902027c10 */ /* 0x000fc6000affe4ff */
[----:B0-----:R1:W5:Y:S04]  /*33260*/  LDL.LU R5, [R1+0xbd4] ;  /* 0x000bd40001057983 */ /* 0x0013680000300800 */
[----:B------:R0:W-:Y:S01]  /*33270*/  STL [R1+0x34c], R8 ;  /* 0x00034c0801007387 */ /* 0x0001e20000100800 */
[----:B------:R-:W-:-:S03]  /*33280*/  IADD3 R12, P5, R12, UR12, RZ ;  /* 0x0000000c0c0c7c10 */ /* 0x000fc6000ffbe0ff */
        /* <DEDUP_REMOVED lines=16> */
[----:B0-----:R-:W3:Y:S01]  /*33390*/  LDL.LU R0, [R1+0xbb0] ;  /* 0x000bb00001007983 */ /* 0x001ee20000300800 */
[----:B------:R-:W-:-:S02]  /*333a0*/  IADD3 R24, P2, R24, UR12, RZ ;  /* 0x0000000c18187c10 */ /* 0x000fc4000ff5e0ff */
[----:B------:R-:W-:Y:S02]  /*333b0*/  IADD3.X R25, R25, UR9, RZ, P1, !PT ;  /* 0x0000000919197c10 */ /* 0x000fe40008ffe4ff */
[----:B------:R-:W-:Y:S02]  /*333c0*/  IADD3 R26, P1, R26, UR12, RZ ;  /* 0x0000000c1a1a7c10 */ /* 0x000fe4000ff3e0ff */
[----:B------:R-:W-:Y:S02]  /*333d0*/  IADD3.X R27, R27, UR9, RZ, P4, !PT ;  /* 0x000000091b1b7c10 */ /* 0x000fe4000a7fe4ff */
[----:B------:R-:W-:Y:S01]  /*333e0*/  IADD3 R14, P4, R14, UR12, RZ ;  /* 0x0000000c0e0e7c10 */ /* 0x000fe2000ff9e0ff */
[----:B------:R-:W-:Y:S01]  /*333f0*/  STL [R1+0xb14], R24 ;  /* 0x000b141801007387 */ /* 0x000fe20000100800 */
[----:B------:R-:W-:-:S03]  /*33400*/  IADD3.X R15, R15, UR9, RZ, P3, !PT ;  /* 0x000000090f0f7c10 */ /* 0x000fc60009ffe4ff */
[----:B------:R-:W-:Y:S01]  /*33410*/  STL [R1+0xac0], R25 ;  /* 0x000ac01901007387 */ /* 0x000fe20000100800 */
[----:B------:R-:W-:-:S03]  /*33420*/  IADD3 R16, P3, R16, UR12, RZ ;  /* 0x0000000c10107c10 */ /* 0x000fc6000ff7e0ff */
[----:B------:R-:W-:Y:S01]  /*33430*/  STL [R1+0xb10], R26 ;  /* 0x000b101a01007387 */ /* 0x000fe20000100800 */
[----:B------:R-:W-:-:S03]  /*33440*/  IADD3.X R17, R17, UR9, RZ, P6, !PT ;  /* 0x0000000911117c10 */ /* 0x000fc6000b7fe4ff */
[----:B------:R-:W-:Y:S01]  /*33450*/  STL [R1+0xac8], R27 ;  /* 0x000ac81b01007387 */ /* 0x000fe20000100800 */
[----:B------:R-:W-:-:S03]  /*33460*/  IADD3 R18, P6, R18, UR13, RZ ;  /* 0x0000000d12127c10 */ /* 0x000fc6000ffde0ff */
[----:B------:R-:W-:Y:S01]  /*33470*/  STL [R1+0xb0c], R14 ;  /* 0x000b0c0e01007387 */ /* 0x000fe20000100800 */
[----:B--2---:R-:W-:-:S03]  /*33480*/  IADD3.X R19, R19, UR9, RZ, P5, !PT ;  /* 0x0000000913137c10 */ /* 0x004fc6000affe4ff */
[----:B------:R-:W-:Y:S01]  /*33490*/  STL [R1+0xad0], R15 ;  /* 0x000ad00f01007387 */ /* 0x000fe20000100800 */
[----:B------:R-:W-:-:S03]  /*334a0*/  IADD3.X R20, R20, UR9, RZ, P2, !PT ;  /* 0x0000000914147c10 */ /* 0x000fc600097fe4ff */
[----:B------:R-:W-:Y:S04]  /*334b0*/  STL [R1+0xb08], R16 ;  /* 0x000b081001007387 */ /* 0x000fe80000100800 */
[----:B------:R-:W-:Y:S01]  /*334c0*/  STL [R1+0xad8], R17 ;  /* 0x000ad81101007387 */ /* 0x000fe20000100800 */
[----:B------:R-:W-:-:S03]  /*334d0*/  IADD3.X R21, R21, UR9, RZ, P1, !PT ;  /* 0x0000000915157c10 */ /* 0x000fc60008ffe4ff */
[----:B------:R-:W-:Y:S01]  /*334e0*/  STL [R1+0x314], R18 ;  /* 0x0003141201007387 */ /* 0x000fe20000100800 */
[----:B------:R-:W-:-:S03]  /*334f0*/  IADD3.X R22, R22, UR9, RZ, P4, !PT ;  /* 0x0000000916167c10 */ /* 0x000fc6000a7fe4ff */
[----:B------:R-:W-:Y:S04]  /*33500*/  STL [R1+0xae0], R19 ;  /* 0x000ae01301007387 */ /* 0x000fe80000100800 */
[----:B------:R-:W-:Y:S01]  /*33510*/  STL [R1+0xae8], R20 ;  /* 0x000ae81401007387 */ /* 0x000fe20000100800 */
[----:B------:R-:W-:Y:S02]  /*33520*/  IADD3.X R23, R23, UR8, RZ, P6, !PT ;  /* 0x0000000817177c10 */ /* 0x000fe4000b7fe4ff */
[----:B---3--:R-:W-:-:S05]  /*33530*/  IADD3.X R0, R0, UR9, RZ, P3, !PT ;  /* 0x0000000900007c10 */ /* 0x008fca0009ffe4ff */
[----:B------:R0:W-:Y:S04]  /*33540*/  STL [R1+0xb00], R0 ;  /* 0x000b000001007387 */ /* 0x0001e80000100800 */
[----:B------:R1:W-:Y:S04]  /*33550*/  STL [R1+0xaf0], R21 ;  /* 0x000af01501007387 */ /* 0x0003e80000100800 */
[----:B0-----:R1:W5:Y:S04]  /*33560*/  LDL.LU R0, [R1+0xbac] ;  /* 0x000bac0001007983 */ /* 0x0013680000300800 */
[----:B------:R1:W-:Y:S04]  /*33570*/  STL [R1+0xaf8], R22 ;  /* 0x000af81601007387 */ /* 0x0003e80000100800 */
[----:B------:R1:W-:Y:S01]  /*33580*/  STL [R1+0x304], R23 ;  /* 0x0003041701007387 */ /* 0x0003e20000100800 */
[----:B------:R-:W-:Y:S05]  /*33590*/  @P0 BRA `(.L_x_2) ;  /* 0xfffffe6400c00947 */ /* 0x000fea000383ffff */
[----:B-----5:R0:W-:Y:S04]  /*335a0*/  STL [R1+0xbf8], R7 ;  /* 0x000bf80701007387 */ /* 0x0201e80000100800 */
[----:B0-----:R-:W2:Y:S04]  /*335b0*/  LDL.LU R7, [R1+0x218] ;  /* 0x0002180001077983 */ /* 0x001ea80000300800 */
[----:B--2---:R0:W-:Y:S04]  /*335c0*/  STL [R1+0xc00], R7 ;  /* 0x000c000701007387 */ /* 0x0041e80000100800 */
        /* <DEDUP_REMOVED lines=12> */
[----:B------:R2:W-:Y:S01]  /*33690*/  STL [R1+0xbf0], R5 ;  /* 0x000bf00501007387 */ /* 0x0005e20000100800 */
[----:B0-----:R-:W-:-:S03]  /*336a0*/  IMAD.MOV.U32 R7, RZ, RZ, R10 ;  /* 0x000000ffff077224 */ /* 0x001fc600078e000a */
[----:B--2---:R-:W2:Y:S04]  /*336b0*/  LDL.LU R5, [R1+0x1c4] ;  /* 0x0001c40001057983 */ /* 0x004ea80000300800 */
        /* <DEDUP_REMOVED lines=16> */
[----:B--2---:R0:W-:Y:S02]  /*337c0*/  STL [R1+0xc34], R5 ;  /* 0x000c340501007387 */ /* 0x0041e40000100800 */
[----:B0-----:R-:W-:-:S02]  /*337d0*/  IMAD.MOV.U32 R5, RZ, RZ, R6 ;  /* 0x000000ffff057224 */ /* 0x001fc400078e0006 */
[----:B------:R-:W2:Y:S04]  /*337e0*/  LDL.LU R6, [R1+0x1d4] ;  /* 0x0001d40001067983 */ /* 0x000ea80000300800 */
[----:B------:R0:W-:Y:S04]  /*337f0*/  STL [R1+0xbec], R4 ;  /* 0x000bec0401007387 */ /* 0x0001e80000100800 */
[----:B0-----:R-:W3:Y:S04]  /*33800*/  LDL.LU R4, [R1+0x1e4] ;  /* 0x0001e40001047983 */ /* 0x001ee80000300800 */
[----:B------:R0:W-:Y:S04]  /*33810*/  STL [R1+0xbe8], R11 ;  /* 0x000be80b01007387 */ /* 0x0001e80000100800 */
[----:B0-----:R-:W4:Y:S04]  /*33820*/  LDL.LU R11, [R1+0x204] ;  /* 0x00020400010b7983 */ /* 0x001f280000300800 */
[----:B------:R0:W-:Y:S04]  /*33830*/  STL [R1+0xbe0], R9 ;  /* 0x000be00901007387 */ /* 0x0001e80000100800 */
[----:B0-----:R-:W2:Y:S04]  /*33840*/  LDL.LU R9, [R1+0x1c0] ;  /* 0x0001c00001097983 */ /* 0x001ea80000300800 */
[----:B--2---:R0:W-:Y:S04]  /*33850*/  STL [R1+0xbe4], R9 ;  /* 0x000be40901007387 */ /* 0x0041e80000100800 */
[----:B0-----:R-:W2:Y:S04]  /*33860*/  LDL.LU R9, [R1+0x1a0] ;  /* 0x0001a00001097983 */ /* 0x001ea80000300800 */
[----:B------:R-:W2:Y:S04]  /*33870*/  LDL.LU R10, [R1+0x1d0] ;  /* 0x0001d000010a7983 */ /* 0x000ea80000300800 */
[----:B------:R0:W-:Y:S04]  /*33880*/  STL [R1+0xbdc], R8 ;  /* 0x000bdc0801007387 */ /* 0x0001e80000100800 */
[----:B0-----:R-:W2:Y:S04]  /*33890*/  LDL.LU R8, [R1+0x1e0] ;  /* 0x0001e00001087983 */ /* 0x001ea80000300800 */
[----:B------:R-:W3:Y:S04]  /*338a0*/  LDL.LU R15, [R1+0x23c] ;  /* 0x00023c00010f7983 */ /* 0x000ee80000300800 */
[----:B---3--:R0:W-:Y:S04]  /*338b0*/  STL [R1+0xbd8], R15 ;  /* 0x000bd80f01007387 */ /* 0x0081e80000100800 */
[----:B0-----:R-:W3:Y:S04]  /*338c0*/  LDL.LU R15, [R1+0x200] ;  /* 0x00020000010f7983 */ /* 0x001ee80000300800 */
[----:B------:R0:W-:Y:S04]  /*338d0*/  STL [R1+0xbd0], R13 ;  /* 0x000bd00d01007387 */ /* 0x0001e80000100800 */
[----:B0-----:R-:W4:Y:S04]  /*338e0*/  LDL.LU R13, [R1+0x24c] ;  /* 0x00024c00010d7983 */ /* 0x001f280000300800 */
[----:B----4-:R0:W-:Y:S04]  /*338f0*/  STL [R1+0xbd4], R13 ;  /* 0x000bd40d01007387 */ /* 0x0101e80000100800 */
[----:B0-----:R-:W4:Y:S04]  /*33900*/  LDL.LU R13, [R1+0x22c] ;  /* 0x00022c00010d7983 */ /* 0x001f280000300800 */
[----:B------:R-:W4:Y:S04]  /*33910*/  LDL.LU R14, [R1+0x25c] ;  /* 0x00025c00010e7983 */ /* 0x000f280000300800 */
[----:B------:R0:W-:Y:S04]  /*33920*/  STL [R1+0xbcc], R12 ;  /* 0x000bcc0c01007387 */ /* 0x0001e80000100800 */
[----:B0-----:R-:W4:Y:S04]  /*33930*/  LDL.LU R12, [R1+0x26c] ;  /* 0x00026c00010c7983 */ /* 0x001f280000300800 */
[----:B------:R-:W2:Y:S04]  /*33940*/  LDL.LU R19, [R1+0x238] ;  /* 0x0002380001137983 */ /* 0x000ea80000300800 */
[----:B--2---:R0:W-:Y:S04]  /*33950*/  STL [R1+0xbc8], R19 ;  /* 0x000bc81301007387 */ /* 0x0041e80000100800 */
[----:B0-----:R-:W2:Y:S04]  /*33960*/  LDL.LU R19, [R1+0x28c] ;  /* 0x00028c0001137983 */ /* 0x001ea80000300800 */
[----:B------:R-:W3:Y:S04]  /*33970*/  LDL.LU R18, [R1+0x258] ;  /* 0x0002580001127983 */ /* 0x000ee80000300800 */
[----:B---3--:R0:W-:Y:S04]  /*33980*/  STL [R1+0xbc4], R18 ;  /* 0x000bc41201007387 */ /* 0x0081e80000100800 */
[----:B0-----:R-:W3:Y:S04]  /*33990*/  LDL.LU R18, [R1+0x228] ;  /* 0x0002280001127983 */ /* 0x001ee80000300800 */
[----:B------:R-:W4:Y:S04]  /*339a0*/  LDL.LU R17, [R1+0x278] ;  /* 0x0002780001117983 */ /* 0x000f280000300800 */
[----:B----4-:R0:W-:Y:S04]  /*339b0*/  STL [R1+0xbc0], R17 ;  /* 0x000bc01101007387 */ /* 0x0101e80000100800 */
[----:B0-----:R-:W4:Y:S04]  /*339c0*/  LDL.LU R17, [R1+0x248] ;  /* 0x0002480001117983 */ /* 0x001f280000300800 */
[----:B------:R0:W-:Y:S04]  /*339d0*/  STL [R1+0xbb8], R28 ;  /* 0x000bb81c01007387 */ /* 0x0001e80000100800 */
[----:B0-----:R-:W2:Y:S01]  /*339e0*/  LDL.LU R28, [R1+0x288] ;  /* 0x00028800011c7983 */ /* 0x001ea20000300800 */
[----:B------:R-:W-:-:S03]  /*339f0*/  F2FP.F16.F32.PACK_AB R7, R5, R7 ;  /* 0x000000070507723e */ /* 0x000fc600000000ff */
[----:B--2---:R0:W-:Y:S04]  /*33a00*/  STL [R1+0xbbc], R28 ;  /* 0x000bbc1c01007387 */ /* 0x0041e80000100800 */
[----:B0-----:R-:W2:Y:S04]  /*33a10*/  LDL.LU R28, [R1+0x268] ;  /* 0x00026800011c7983 */ /* 0x001ea80000300800 */
[----:B------:R-:W2:Y:S04]  /*33a20*/  LDL.LU R16, [R1+0x298] ;  /* 0x0002980001107983 */ /* 0x000ea80000300800 */
[----:B------:R0:W-:Y:S04]  /*33a30*/  STL [R1+0xbb4], R29 ;  /* 0x000bb41d01007387 */ /* 0x0001e80000100800 */
[----:B0-----:R-:W2:Y:S04]  /*33a40*/  LDL.LU R29, [R1+0x224] ;  /* 0x00022400011d7983 */ /* 0x001ea80000300800 */
[----:B-1----:R-:W2:Y:S04]  /*33a50*/  LDL.LU R23, [R1+0x234] ;  /* 0x0002340001177983 */ /* 0x002ea80000300800 */
[----:B------:R0:W-:Y:S04]  /*33a60*/  STL [R1+0xbb0], R2 ;  /* 0x000bb00201007387 */ /* 0x0001e80000100800 */
[----:B0-----:R-:W2:Y:S04]  /*33a70*/  LDL.LU R2, [R1+0x244] ;  /* 0x0002440001027983 */ /* 0x001ea80000300800 */
[----:B------:R-:W2:Y:S04]  /*33a80*/  LDL.LU R22, [R1+0x254] ;  /* 0x0002540001167983 */ /* 0x000ea80000300800 */
[----:B------:R0:W-:Y:S04]  /*33a90*/  STL [R1+0xbac], R3 ;  /* 0x000bac0301007387 */ /* 0x0001e80000100800 */
        /* <DEDUP_REMOVED lines=8> */
[----:B------:R-:W3:Y:S04]  /*33b20*/  LDL.LU R5, [R1+0xc34] ;  /* 0x000c340001057983 */ /* 0x000ee80000300800 */
[----:B------:R0:W-:Y:S04]  /*33b30*/  STL [R1+0x1c], R7 ;  /* 0x00001c0701007387 */ /* 0x0001e80000100800 */
[----:B0-----:R-:W3:Y:S02]  /*33b40*/  LDL.LU R7, [R1+0xc30] ;  /* 0x000c300001077983 */ /* 0x001ee40000300800 */
[----:B---3--:R-:W-:-:S02]  /*33b50*/  F2FP.F16.F32.PACK_AB R7, R5, R7 ;  /* 0x000000070507723e */ /* 0x008fc400000000ff */
        /* <DEDUP_REMOVED lines=25> */
[----:B------:R0:W-:Y:S04]  /*33cf0*/  STL [R1], R7 ;  /* 0x0000000701007387 */ /* 0x0001e80000100800 */
[----:B0-----:R-:W3:Y:S02]  /*33d00*/  LDL.LU R7, [R1+0xbf8] ;  /* 0x000bf80001077983 */ /* 0x001ee40000300800 */
[----:B---3--:R-:W-:-:S02]  /*33d10*/  F2FP.F16.F32.PACK_AB R7, R5, R7 ;  /* 0x000000070507723e */ /* 0x008fc400000000ff */
[----:B------:R-:W3:Y:S02]  /*33d20*/  LDL.LU R5, [R1+0xbf4] ;  /* 0x000bf40001057983 */ /* 0x000ee40000300800 */
[----:B---3--:R-:W-:Y:S02]  /*33d30*/  F2FP.F16.F32.PACK_AB R6, R5, R6 ;  /* 0x000000060506723e */ /* 0x008fe400000000ff */
[----:B------:R-:W3:Y:S02]  /*33d40*/  LDL.LU R5, [R1+0xbf0] ;  /* 0x000bf00001057983 */ /* 0x000ee40000300800 */
[----:B---3--:R-:W-:Y:S02]  /*33d50*/  F2FP.F16.F32.PACK_AB R5, R4, R5 ;  /* 0x000000050405723e */ /* 0x008fe400000000ff */
[----:B------:R-:W3:Y:S02]  /*33d60*/  LDL.LU R4, [R1+0xbec] ;  /* 0x000bec0001047983 */ /* 0x000ee40000300800 */
        /* <DEDUP_REMOVED lines=19> */
[----:B------:R-:W4:Y:S02]  /*33ea0*/  LDL.LU R18, [R1+0xbc4] ;  /* 0x000bc40001127983 */ /* 0x000f240000300800 */
[----:B----4-:R-:W-:Y:S02]  /*33eb0*/  F2FP.F16.F32.PACK_AB R18, R17, R18 ;  /* 0x000000121112723e */ /* 0x010fe400000000ff */
[----:B------:R-:W2:Y:S02]  /*33ec0*/  LDL.LU R17, [R1+0xbc0] ;  /* 0x000bc00001117983 */ /* 0x000ea40000300800 */
[----:B--2---:R-:W-:Y:S02]  /*33ed0*/  F2FP.F16.F32.PACK_AB R17, R28, R17 ;  /* 0x000000111c11723e */ /* 0x004fe400000000ff */
[----:B------:R-:W2:Y:S01]  /*33ee0*/  LDL.LU R28, [R1+0xbbc] ;  /* 0x000bbc00011c7983 */ /* 0x000ea20000300800 */
[----:B------:R-:W-:Y:S02]  /*33ef0*/  F2FP.F16.F32.PACK_AB R23, R29, R23 ;  /* 0x000000171d17723e */ /* 0x000fe400000000ff */
[----:B------:R-:W-:-:S02]  /*33f00*/  F2FP.F16.F32.PACK_AB R22, R2, R22 ;  /* 0x000000160216723e */ /* 0x000fc400000000ff */
[----:B------:R-:W-:Y:S02]  /*33f10*/  F2FP.F16.F32.PACK_AB R21, R3, R21 ;  /* 0x000000150315723e */ /* 0x000fe400000000ff */
[----:B--2---:R-:W-:Y:S02]  /*33f20*/  F2FP.F16.F32.PACK_AB R16, R28, R16 ;  /* 0x000000101c10723e */ /* 0x004fe400000000ff */
[----:B------:R-:W2:Y:S04]  /*33f30*/  LDL.LU R28, [R1+0xbb8] ;  /* 0x000bb800011c7983 */ /* 0x000ea80000300800 */
[----:B------:R-:W2:Y:S04]  /*33f40*/  LDL.LU R29, [R1+0xbb4] ;  /* 0x000bb400011d7983 */ /* 0x000ea80000300800 */
[----:B------:R-:W3:Y:S04]  /*33f50*/  LDL.LU R2, [R1+0xbb0] ;  /* 0x000bb00001027983 */ /* 0x000ee80000300800 */
[----:B------:R-:W3:Y:S01]  /*33f60*/  LDL.LU R3, [R1+0xbac] ;  /* 0x000bac0001037983 */ /* 0x000ee20000300800 */
[----:B------:R-:W-:-:S02]  /*33f70*/  F2FP.F16.F32.PACK_AB R27, R24, R27 ;  /* 0x0000001b181b723e */ /* 0x000fc400000000ff */
[----:B------:R-:W-:Y:S02]  /*33f80*/  F2FP.F16.F32.PACK_AB R26, R25, R26 ;  /* 0x0000001a191a723e */ /* 0x000fe400000000ff */
[----:B------:R-:W-:Y:S02]  /*33f90*/  F2FP.F16.F32.PACK_AB R20, R0, R20 ;  /* 0x000000140014723e */ /* 0x000fe400000000ff */
[----:B--2---:R-:W-:Y:S02]  /*33fa0*/  F2FP.F16.F32.PACK_AB R25, R29, R28 ;  /* 0x0000001c1d19723e */ /* 0x004fe400000000ff */
[----:B---3--:R-:W-:-:S07]  /*33fb0*/  F2FP.F16.F32.PACK_AB R24, R3, R2 ;  /* 0x000000020318723e */ /* 0x008fce00000000ff */
.L_x_1:
[----:B0-----:R-:W2:Y:S01]  /*33fc0*/  LDL.LU R0, [R1+0xb74] ;  /* 0x000b740001007983 */ /* 0x001ea20000300800 */
[----:B------:R-:W0:Y:S01]  /*33fd0*/  S2UR UR5, SR_CgaCtaId ;  /* 0x00000000000579c3 */ /* 0x000e220000008800 */
[----:B------:R-:W-:Y:S01]  /*33fe0*/  UMOV UR4, 0x400 ;  /* 0x0000040000047882 */ /* 0x000fe20000000000 */
[----:B------:R-:W-:Y:S01]  /*33ff0*/  ULDC.64 UR8, c[0x0][0x228] ;  /* 0x00008a0000087ab9 */ /* 0x000fe20000000a00 */
[----:B------:R-:W1:Y:S01]  /*34000*/  S2R R3, SR_TID.X ;  /* 0x0000000000037919 */ /* 0x000e620000002100 */
[----:B------:R-:W-:Y:S01]  /*34010*/  ULDC.64 UR6, c[0x0][0x220] ;  /* 0x0000880000067ab9 */ /* 0x000fe20000000a00 */
[----:B0-----:R-:W-:-:S03]  /*34020*/  ULEA UR4, UR5, UR4, 0x18 ;  /* 0x0000000405047291 */ /* 0x001fc6000f8ec03f */
[----:B------:R-:W-:Y:S01]  /*34030*/  ULDC UR5, c[0x0][0x244] ;  /* 0x0000910000057ab9 */ /* 0x000fe20000000800 */
[C---:B-1----:R-:W-:Y:S02]  /*34040*/  IMAD.SHL.U32 R2, R3.reuse, 0x4, RZ ;  /* 0x0000000403027824 */ /* 0x042fe400078e00ff */
[C---:B------:R-:W-:Y:S02]  /*34050*/  IMAD.SHL.U32 R29, R3.reuse, 0x400, RZ ;  /* 0x00000400031d7824 */ /* 0x040fe400078e00ff */
[----:B------:R-:W-:-:S05]  /*34060*/  IMAD.SHL.U32 R28, R3, 0x1000, RZ ;  /* 0x00001000031c7824 */ /* 0x000fca00078e00ff */
[----:B------:R-:W-:Y:S01]  /*34070*/  LOP3.LUT R28, R28, 0x6000, RZ, 0xc0, !PT ;  /* 0x000060001c1c7812 */ /* 0x000fe200078ec0ff */
[----:B------:R-:W-:Y:S01]  /*34080*/  BAR.SYNC.DEFER_BLOCKING 0x0 ;  /* 0x0000000000007b1d */ /* 0x000fe20000010000 */
[----:B--2---:R-:W-:-:S04]  /*34090*/  LOP3.LUT R0, R0, 0x1c60, RZ, 0xc0, !PT ;  /* 0x00001c6000007812 */ /* 0x004fc800078ec0ff */
[----:B------:R-:W-:Y:S02]  /*340a0*/  LOP3.LUT R0, R0, 0x70, R2, 0x78, !PT ;  /* 0x0000007000007812 */ /* 0x000fe400078e7802 */
[----:B------:R-:W-:Y:S01]  /*340b0*/  LOP3.LUT R2, R29, 0x6000, RZ, 0xc0, !PT ;  /* 0x000060001d027812 */ /* 0x000fe200078ec0ff */
[----:B------:R-:W-:-:S03]  /*340c0*/  IMAD.SHL.U32 R29, R3, 0x10, RZ ;  /* 0x00000010031d7824 */ /* 0x000fc600078e00ff */
[----:B------:R-:W-:Y:S02]  /*340d0*/  IADD3 R0, R0, UR4, R2 ;  /* 0x0000000400007c10 */ /* 0x000fe4000fffe002 */
[----:B------:R-:W-:Y:S02]  /*340e0*/  LOP3.LUT R2, R28, 0x3f0, R29, 0xf8, !PT ;  /* 0x000003f01c027812 */ /* 0x000fe400078ef81d */
[----:B------:R-:W2:Y:S04]  /*340f0*/  LDL.LU R28, [R1+0xb98] ;  /* 0x000b9800011c7983 */ /* 0x000ea80000300800 */
[----:B------:R0:W-:Y:S04]  /*34100*/  STS.128 [R0], R24 ;  /* 0x0000001800007388 */ /* 0x0001e80000000c00 */
[----:B------:R1:W-:Y:S04]  /*34110*/  STS.128 [R0+0x200], R20 ;  /* 0x0002001400007388 */ /* 0x0003e80000000c00 */
[----:B0-----:R-:W3:Y:S04]  /*34120*/  LDL.LU R25, [R1+0x2a0] ;  /* 0x0002a00001197983 */ /* 0x001ee80000300800 */
[----:B------:R0:W-:Y:S01]  /*34130*/  STS.128 [R0+0x80], R16 ;  /* 0x0000801000007388 */ /* 0x0001e20000000c00 */
[----:B------:R-:W-:Y:S01]  /*34140*/  SHF.R.U32.HI R29, RZ, 0x1, R3 ;  /* 0x00000001ff1d7819 */ /* 0x000fe20000011603 */
[----:B------:R-:W4:Y:S02]  /*34150*/  LDC R24, c[0x0][0x248] ;  /* 0x00009200ff187b82 */ /* 0x000f240000000800 */
[----:B-1----:R-:W5:Y:S04]  /*34160*/  LDL.LU R20, [R1+0x10] ;  /* 0x0000100001147983 */ /* 0x002f680000300800 */
[----:B------:R-:W5:Y:S04]  /*34170*/  LDL.LU R21, [R1+0x14] ;  /* 0x0000140001157983 */ /* 0x000f680000300800 */
[----:B------:R-:W5:Y:S04]  /*34180*/  LDL.LU R22, [R1+0x18] ;  /* 0x0000180001167983 */ /* 0x000f680000300800 */
[----:B------:R-:W5:Y:S04]  /*34190*/  LDL.LU R23, [R1+0x1c] ;  /* 0x00001c0001177983 */ /* 0x000f680000300800 */
[----:B0-----:R-:W4:Y:S04]  /*341a0*/  LDL.LU R16, [R1] ;  /* 0x0000000001107983 */ /* 0x001f280000300800 */
[----:B------:R-:W4:Y:S04]  /*341b0*/  LDL.LU R17, [R1+0x4] ;  /* 0x0000040001117983 */ /* 0x000f280000300800 */
[----:B------:R-:W4:Y:S04]  /*341c0*/  LDL.LU R18, [R1+0x8] ;  /* 0x0000080001127983 */ /* 0x000f280000300800 */
[----:B------:R-:W4:Y:S04]  /*341d0*/  LDL.LU R19, [R1+0xc] ;  /* 0x00000c0001137983 */ /* 0x000f280000300800 */
[----:B------:R-:W-:Y:S04]  /*341e0*/  STS.128 [R0+0x300], R4 ;  /* 0x0003000400007388 */ /* 0x000fe80000000c00 */
[----:B------:R-:W-:Y:S04]  /*341f0*/  STS.128 [R0+0x280], R12 ;  /* 0x0002800c00007388 */ /* 0x000fe80000000c00 */
[----:B------:R-:W-:Y:S01]  /*34200*/  STS.128 [R0+0x100], R8 ;  /* 0x0001000800007388 */ /* 0x000fe20000000c00 */
[C---:B--2---:R-:W-:Y:S01]  /*34210*/  ISETP.GE.AND P0, PT, R28.reuse, UR8, PT ;  /* 0x000000081c007c0c */ /* 0x044fe2000bf06270 */
[----:B------:R-:W-:-:S02]  /*34220*/  IMAD R28, R28, UR5, RZ ;  /* 0x000000051c1c7c24 */ /* 0x000fc4000f8e02ff */
[----:B-----5:R0:W-:Y:S02]  /*34230*/  STS.128 [R0+0x380], R20 ;  /* 0x0003801400007388 */ /* 0x0201e40000000c00 */
[----:B0-----:R-:W-:Y:S02]  /*34240*/  LOP3.LUT R22, R2, 0x60, R29, 0x78, !PT ;  /* 0x0000006002167812 */ /* 0x001fe400078e781d */
[----:B----4-:R0:W-:Y:S01]  /*34250*/  STS.128 [R0+0x180], R16 ;  /* 0x0001801000007388 */ /* 0x0101e20000000c00 */
[----:B------:R-:W-:Y:S01]  /*34260*/  SHF.R.U32.HI R2, RZ, 0x5, R3 ;  /* 0x00000005ff027819 */ /* 0x000fe20000011603 */
[----:B------:R-:W-:Y:S03]  /*34270*/  BAR.SYNC.DEFER_BLOCKING 0x0 ;  /* 0x0000000000007b1d */ /* 0x000fe60000010000 */
[----:B------:R-:W-:-:S04]  /*34280*/  SGXT.U32 R2, R2, 0x3 ;  /* 0x000000030202781a */ /* 0x000fc80000000000 */
[C-C-:B---3--:R-:W-:Y:S02]  /*34290*/  LOP3.LUT R6, R25.reuse, 0x1e8, R2.reuse, 0xfe, !PT ;  /* 0x000001e819067812 */ /* 0x148fe400078efe02 */
[C-C-:B------:R-:W-:Y:S02]  /*342a0*/  LOP3.LUT R3, R25.reuse, 0x1e0, R2.reuse, 0xfe, !PT ;  /* 0x000001e019037812 */ /* 0x140fe400078efe02 */
[C-C-:B------:R-:W-:Y:S01]  /*342b0*/  LOP3.LUT R29, R25.reuse, 0x20, R2.reuse, 0xfe, !PT ;  /* 0x00000020191d7812 */ /* 0x140fe200078efe02 */
[----:B------:R1:W-:Y:S01]  /*342c0*/  STL [R1+0x118], R6 ;  /* 0x0001180601007387 */ /* 0x0003e20000100800 */
[C---:B------:R-:W-:Y:S02]  /*342d0*/  LOP3.LUT R5, R25.reuse, R2, RZ, 0xfc, !PT ;  /* 0x0000000219057212 */ /* 0x040fe400078efcff */
[C-C-:B0-----:R-:W-:Y:S01]  /*342e0*/  LOP3.LUT R0, R25.reuse, 0x1d8, R2.reuse, 0xfe, !PT ;  /* 0x000001d819007812 */ /* 0x141fe200078efe02 */
[----:B------:R0:W-:Y:S01]  /*342f0*/  STL [R1+0xd0], R3 ;  /* 0x0000d00301007387 */ /* 0x0001e20000100800 */
[----:B------:R-:W-:-:S03]  /*34300*/  LOP3.LUT R4, R25, 0x1f0, R2, 0xfe, !PT ;  /* 0x000001f019047812 */ /* 0x000fc600078efe02 */
[----:B------:R2:W-:Y:S01]  /*34310*/  STL [R1+0x114], R0 ;  /* 0x0001140001007387 */ /* 0x0005e20000100800 */
[C-C-:B-1----:R-:W-:Y:S02]  /*34320*/  LOP3.LUT R6, R25.reuse, 0x1d0, R2.reuse, 0xfe, !PT ;  /* 0x000001d019067812 */ /* 0x142fe400078efe02 */
[----:B0-----:R-:W-:-:S03]  /*34330*/  LOP3.LUT R3, R25, 0x1c8, R2, 0xfe, !PT ;  /* 0x000001c819037812 */ /* 0x001fc600078efe02 */
[----:B------:R0:W-:Y:S01]  /*34340*/  STL [R1+0x110], R6 ;  /* 0x0001100601007387 */ /* 0x0001e20000100800 */
[----:B--2---:R-:W-:-:S03]  /*34350*/  LOP3.LUT R0, R25, 0x1c0, R2, 0xfe, !PT ;  /* 0x000001c019007812 */ /* 0x004fc600078efe02 */
[----:B------:R1:W-:Y:S04]  /*34360*/  STL [R1+0x10c], R3 ;  /* 0x00010c0301007387 */ /* 0x0003e80000100800 */
[----:B------:R2:W-:Y:S01]  /*34370*/  STL [R1+0x108], R0 ;  /* 0x0001080001007387 */ /* 0x0005e20000100800 */
[----:B0-----:R-:W-:-:S03]  /*34380*/  LOP3.LUT R6, R25, 0x1b8, R2, 0xfe, !PT ;  /* 0x000001b819067812 */ /* 0x001fc600078efe02 */
[----:B------:R-:W0:Y:S01]  /*34390*/  LDS.128 R8, [R22+UR4] ;  /* 0x0000000416087984 */ /* 0x000e220008000c00 */
[----:B-1----:R-:W-:-:S03]  /*343a0*/  LOP3.LUT R3, R25, 0x1b0, R2, 0xfe, !PT ;  /* 0x000001b019037812 */ /* 0x002fc600078efe02 */
[----:B------:R1:W-:Y:S01]  /*343b0*/  STL [R1+0x104], R6 ;  /* 0x0001040601007387 */ /* 0x0003e20000100800 */
[----:B--2---:R-:W-:-:S03]  /*343c0*/  LOP3.LUT R0, R25, 0x1a8, R2, 0xfe, !PT ;  /* 0x000001a819007812 */ /* 0x004fc600078efe02 */
[----:B------:R2:W-:Y:S04]  /*343d0*/  STL [R1+0x100], R3 ;  /* 0x0001000301007387 */ /* 0x0005e80000100800 */
[----:B------:R3:W-:Y:S01]  /*343e0*/  STL [R1+0xfc], R0 ;  /* 0x0000fc0001007387 */ /* 0x0007e20000100800 */
[----:B-1----:R-:W-:-:S03]  /*343f0*/  LOP3.LUT R6, R25, 0x1a0, R2, 0xfe, !PT ;  /* 0x000001a019067812 */ /* 0x002fc600078efe02 */
[----:B------:R-:W-:Y:S01]  /*34400*/  LDS.128 R12, [R22+UR4+0xc00] ;  /* 0x000c0004160c7984 */ /* 0x000fe20008000c00 */
[----:B--2---:R-:W-:-:S03]  /*34410*/  LOP3.LUT R3, R25, 0x198, R2, 0xfe, !PT ;  /* 0x0000019819037812 */ /* 0x004fc600078efe02 */
[----:B------:R1:W-:Y:S01]  /*34420*/  STL [R1+0xf8], R6 ;  /* 0x0000f80601007387 */ /* 0x0003e20000100800 */
[----:B---3--:R-:W-:-:S03]  /*34430*/  LOP3.LUT R0, R25, 0x190, R2, 0xfe, !PT ;  /* 0x0000019019007812 */ /* 0x008fc600078efe02 */
[----:B------:R2:W-:Y:S04]  /*34440*/  STL [R1+0xf4], R3 ;  /* 0x0000f40301007387 */ /* 0x0005e80000100800 */
[----:B------:R3:W-:Y:S01]  /*34450*/  STL [R1+0xf0], R0 ;  /* 0x0000f00001007387 */ /* 0x0007e20000100800 */
[----:B-1----:R-:W-:-:S03]  /*34460*/  LOP3.LUT R6, R25, 0x188, R2, 0xfe, !PT ;  /* 0x0000018819067812 */ /* 0x002fc600078efe02 */
[----:B------:R-:W-:Y:S01]  /*34470*/  LDS.128 R16, [R22+UR4+0x1800] ;  /* 0x0018000416107984 */ /* 0x000fe20008000c00 */
[----:B--2---:R-:W-:-:S03]  /*34480*/  LOP3.LUT R3, R25, 0x180, R2, 0xfe, !PT ;  /* 0x0000018019037812 */ /* 0x004fc600078efe02 */
[----:B------:R1:W-:Y:S01]  /*34490*/  STL [R1+0xec], R6 ;  /* 0x0000ec0601007387 */ /* 0x0003e20000100800 */
[----:B---3--:R-:W-:-:S03]  /*344a0*/  LOP3.LUT R0, R25, 0x178, R2, 0xfe, !PT ;  /* 0x0000017819007812 */ /* 0x008fc600078efe02 */
[----:B------:R2:W-:Y:S01]  /*344b0*/  STL [R1+0xe8], R3 ;  /* 0x0000e80301007387 */ /* 0x0005e20000100800 */
[----:B0-----:R-:W-:-:S03]  /*344c0*/  IMAD.MOV.U32 R27, RZ, RZ, R8 ;  /* 0x000000ffff1b7224 */ /* 0x001fc600078e0008 */
[----:B------:R0:W-:Y:S01]  /*344d0*/  STL [R1+0xe4], R0 ;  /* 0x0000e40001007387 */ /* 0x0001e20000100800 */
[C-C-:B-1----:R-:W-:Y:S02]  /*344e0*/  LOP3.LUT R6, R25.reuse, 0x170, R2.reuse, 0xfe, !PT ;  /* 0x0000017019067812 */ /* 0x142fe400078efe02 */
[----:B--2---:R-:W-:-:S03]  /*344f0*/  LOP3.LUT R3, R25, 0x168, R2, 0xfe, !PT ;  /* 0x0000016819037812 */ /* 0x004fc600078efe02 */
[----:B------:R1:W-:Y:S01]  /*34500*/  STL [R1+0xe0], R6 ;  /* 0x0000e00601007387 */ /* 0x0003e20000100800 */
[----:B0-----:R-:W-:-:S03]  /*34510*/  LOP3.LUT R0, R25, 0x160, R2, 0xfe, !PT ;  /* 0x0000016019007812 */ /* 0x001fc600078efe02 */
[----:B------:R0:W-:Y:S04]  /*34520*/  STL [R1+0xdc], R3 ;  /* 0x0000dc0301007387 */ /* 0x0001e80000100800 */
[----:B------:R2:W-:Y:S01]  /*34530*/  STL [R1+0xd8], R0 ;  /* 0x0000d80001007387 */ /* 0x0005e20000100800 */
[C-C-:B-1----:R-:W-:Y:S02]  /*34540*/  LOP3.LUT R6, R25.reuse, 0x158, R2.reuse, 0xfe, !PT ;  /* 0x0000015819067812 */ /* 0x142fe400078efe02 */
[----:B0-----:R-:W-:-:S03]  /*34550*/  LOP3.LUT R3, R25, 0x150, R2, 0xfe, !PT ;  /* 0x0000015019037812 */ /* 0x001fc600078efe02 */
[----:B------:R0:W-:Y:S01]  /*34560*/  STL [R1+0xd4], R6 ;  /* 0x0000d40601007387 */ /* 0x0001e20000100800 */
[----:B--2---:R-:W-:-:S03]  /*34570*/  LOP3.LUT R0, R25, 0x148, R2, 0xfe, !PT ;  /* 0x0000014819007812 */ /* 0x004fc600078efe02 */
[----:B------:R1:W-:Y:S04]  /*34580*/  STL [R1+0xcc], R3 ;  /* 0x0000cc0301007387 */ /* 0x0003e80000100800 */
[----:B------:R2:W-:Y:S01]  /*34590*/  STL [R1+0xc8], R0 ;  /* 0x0000c80001007387 */ /* 0x0005e20000100800 */
[C-C-:B0-----:R-:W-:Y:S02]  /*345a0*/  LOP3.LUT R6, R25.reuse, 0x140, R2.reuse, 0xfe, !PT ;  /* 0x0000014019067812 */ /* 0x141fe400078efe02 */
[----:B-1----:R-:W-:-:S03]  /*345b0*/  LOP3.LUT R3, R25, 0x138, R2, 0xfe, !PT ;  /* 0x0000013819037812 */ /* 0x002fc600078efe02 */
        /* <DEDUP_REMOVED lines=40> */
[----:B0-----:R-:W-:-:S03]  /*34840*/  LOP3.LUT R6, R25, 0x88, R2, 0xfe, !PT ;  /* 0x0000008819067812 */ /* 0x001fc600078efe02 */
[----:B------:R-:W-:Y:S01]  /*34850*/  STL.64 [R1+0x20], R8 ;  /* 0x0000200801007387 */ /* 0x000fe20000100a00 */
[----:B-1----:R-:W-:-:S03]  /*34860*/  LOP3.LUT R3, R25, 0x98, R2, 0xfe, !PT ;  /* 0x0000009819037812 */ /* 0x002fc600078efe02 */
[----:B------:R-:W-:Y:S01]  /*34870*/  STL.64 [R1+0x28], R10 ;  /* 0x0000280a01007387 */ /* 0x000fe20000100a00 */
[----:B--2---:R-:W-:-:S03]  /*34880*/  LOP3.LUT R0, R25, 0x90, R2, 0xfe, !PT ;  /* 0x0000009019007812 */ /* 0x004fc600078efe02 */
[----:B------:R-:W0:Y:S04]  /*34890*/  LDS.128 R8, [R22+UR4+0x400] ;  /* 0x0004000416087984 */ /* 0x000e280008000c00 */
[----:B------:R1:W-:Y:S04]  /*348a0*/  STL [R1+0x70], R3 ;  /* 0x0000700301007387 */ /* 0x0003e80000100800 */
[----:B------:R2:W-:Y:S04]  /*348b0*/  STL [R1+0x6c], R0 ;  /* 0x00006c0001007387 */ /* 0x0005e80000100800 */
[----:B------:R3:W-:Y:S01]  /*348c0*/  STL [R1+0x68], R6 ;  /* 0x0000680601007387 */ /* 0x0007e20000100800 */
[----:B-1----:R-:W-:-:S02]  /*348d0*/  LOP3.LUT R3, R25, 0x80, R2, 0xfe, !PT ;  /* 0x0000008019037812 */ /* 0x002fc400078efe02 */
[----:B--2---:R-:W-:-:S03]  /*348e0*/  LOP3.LUT R0, R25, 0x1f8, R2, 0xfe, !PT ;  /* 0x000001f819007812 */ /* 0x004fc600078efe02 */
[----:B------:R1:W-:Y:S01]  /*348f0*/  STL [R1+0x64], R3 ;  /* 0x0000640301007387 */ /* 0x0003e20000100800 */
[----:B---3--:R-:W-:-:S03]  /*34900*/  LOP3.LUT R6, R25, 0x78, R2, 0xfe, !PT ;  /* 0x0000007819067812 */ /* 0x008fc600078efe02 */
[----:B------:R2:W-:Y:S04]  /*34910*/  STL [R1+0x11c], R0 ;  /* 0x00011c0001007387 */ /* 0x0005e80000100800 */
[----:B------:R3:W-:Y:S01]  /*34920*/  STL [R1+0x5c], R6 ;  /* 0x00005c0601007387 */ /* 0x0007e20000100800 */
[C-C-:B-1----:R-:W-:Y:S02]  /*34930*/  LOP3.LUT R3, R25.reuse, 0x70, R2.reuse, 0xfe, !PT ;  /* 0x0000007019037812 */ /* 0x142fe400078efe02 */
[----:B--2---:R-:W-:-:S03]  /*34940*/  LOP3.LUT R0, R25, 0x68, R2, 0xfe, !PT ;  /* 0x0000006819007812 */ /* 0x004fc600078efe02 */
[----:B------:R1:W-:Y:S01]  /*34950*/  STL [R1+0x58], R3 ;  /* 0x0000580301007387 */ /* 0x0003e20000100800 */
[----:B---3--:R-:W-:-:S03]  /*34960*/  LOP3.LUT R6, R25, 0x58, R2, 0xfe, !PT ;  /* 0x0000005819067812 */ /* 0x008fc600078efe02 */
[----:B------:R2:W-:Y:S04]  /*34970*/  STL [R1+0x54], R0 ;  /* 0x0000540001007387 */ /* 0x0005e80000100800 */
[----:B0-----:R-:W-:Y:S01]  /*34980*/  STL.64 [R1+0x10], R8 ;  /* 0x0000100801007387 */ /* 0x001fe20000100a00 */
        /* <DEDUP_REMOVED lines=10> */
[C-C-:B---3--:R-:W-:Y:S02]  /*34a30*/  LOP3.LUT R0, R25.reuse, 0x40, R2.reuse, 0xfe, !PT ;  /* 0x0000004019007812 */ /* 0x148fe400078efe02 */
[C-C-:B-1----:R-:W-:Y:S01]  /*34a40*/  LOP3.LUT R3, R25.reuse, 0x30, R2.reuse, 0xfe, !PT ;  /* 0x0000003019037812 */ /* 0x142fe200078efe02 */
[----:B0-----:R-:W-:Y:S04]  /*34a50*/  STL.64 [R1], R8 ;  /* 0x0000000801007387 */ /* 0x001fe80000100a00 */
[----:B------:R-:W-:Y:S04]  /*34a60*/  STL.64 [R1+0x8], R10 ;  /* 0x0000080a01007387 */ /* 0x000fe80000100a00 */
[----:B------:R0:W-:Y:S04]  /*34a70*/  STL [R1+0x3c], R0 ;  /* 0x00003c0001007387 */ /* 0x0001e80000100800 */
[----:B------:R-:W-:Y:S04]  /*34a80*/  STL [R1+0x38], R6 ;  /* 0x0000380601007387 */ /* 0x000fe80000100800 */
[----:B------:R1:W-:Y:S01]  /*34a90*/  STL [R1+0x34], R3 ;  /* 0x0000340301007387 */ /* 0x0003e20000100800 */
[----:B0-----:R-:W-:-:S03]  /*34aa0*/  LOP3.LUT R0, R25, 0x28, R2, 0xfe, !PT ;  /* 0x0000002819007812 */ /* 0x001fc600078efe02 */
[----:B------:R-:W-:Y:S04]  /*34ab0*/  STL [R1+0xbb8], R12 ;  /* 0x000bb80c01007387 */ /* 0x000fe80000100800 */
[----:B------:R0:W-:Y:S04]  /*34ac0*/  STL [R1+0x30], R0 ;  /* 0x0000300001007387 */ /* 0x0001e80000100800 */
[----:B------:R2:W-:Y:S04]  /*34ad0*/  STL [R1+0xbb4], R13 ;  /* 0x000bb40d01007387 */ /* 0x0005e80000100800 */
[----:B------:R-:W-:Y:S04]  /*34ae0*/  STL [R1+0xbb0], R14 ;  /* 0x000bb00e01007387 */ /* 0x000fe80000100800 */
[----:B------:R-:W-:Y:S04]  /*34af0*/  STL [R1+0xbac], R15 ;  /* 0x000bac0f01007387 */ /* 0x000fe80000100800 */
[----:B------:R3:W-:Y:S01]  /*34b00*/  STL [R1+0xbbc], R29 ;  /* 0x000bbc1d01007387 */ /* 0x0007e20000100800 */
[----:B------:R-:W-:-:S02]  /*34b10*/  LOP3.LUT R26, R25, 0x18, R2, 0xfe, !PT ;  /* 0x00000018191a7812 */ /* 0x000fc400078efe02 */
[--C-:B-1----:R-:W-:Y:S01]  /*34b20*/  LOP3.LUT R3, R25, 0x10, R2.reuse, 0xfe, !PT ;  /* 0x0000001019037812 */ /* 0x102fe200078efe02 */
[----:B------:R-:W1:Y:S01]  /*34b30*/  LDS.128 R8, [R22+UR4+0x1000] ;  /* 0x0010000416087984 */ /* 0x000e620008000c00 */
[----:B0-----:R-:W-:Y:S01]  /*34b40*/  LEA R0, P2, R28, UR6, 0x1 ;  /* 0x000000061c007c11 */ /* 0x001fe2000f8408ff */
[C---:B--2---:R-:W-:Y:S01]  /*34b50*/  IMAD R13, R5.reuse, R24, RZ ;  /* 0x00000018050d7224 */ /* 0x044fe200078e02ff */
[----:B------:R-:W-:Y:S01]  /*34b60*/  ISETP.LT.AND P3, PT, R5, UR9, !P0 ;  /* 0x0000000905007c0c */ /* 0x000fe2000c761270 */
[----:B------:R-:W2:Y:S04]  /*34b70*/  LDL R12, [R1] ;  /* 0x00000000010c7983 */ /* 0x000ea80000100800 */
[----:B---3--:R-:W3:Y:S01]  /*34b80*/  LDL R29, [R1+0x10] ;  /* 0x00001000011d7983 */ /* 0x008ee20000100800 */
[----:B------:R-:W-:-:S02]  /*34b90*/  LOP3.LUT R2, R25, 0x8, R2, 0xfe, !PT ;  /* 0x0000000819027812 */ /* 0x000fc400078efe02 */
[----:B------:R-:W-:Y:S01]  /*34ba0*/  LEA.HI.X.SX32 R28, R28, UR7, 0x1, P2 ;  /* 0x000000071c1c7c11 */ /* 0x000fe200090f0eff */
[----:B------:R-:W4:Y:S01]  /*34bb0*/  LDL.LU R14, [R1+0x38] ;  /* 0x00003800010e7983 */ /* 0x000f220000300800 */
[C---:B------:R-:W-:Y:S01]  /*34bc0*/  ISETP.LT.AND P2, PT, R2.reuse, UR9, !P0 ;  /* 0x0000000902007c0c */ /* 0x040fe2000c741270 */
[----:B------:R-:W-:Y:S01]  /*34bd0*/  IMAD R23, R2, R24, RZ ;  /* 0x0000001802177224 */ /* 0x000fe200078e02ff */
[----:B------:R-:W-:Y:S01]  /*34be0*/  LEA R20, P4, R13, R0, 0x1 ;  /* 0x000000000d147211 */ /* 0x000fe200078808ff */
[----:B------:R-:W-:Y:S01]  /*34bf0*/  IMAD R25, R3, R24, RZ ;  /* 0x0000001803197224 */ /* 0x000fe200078e02ff */
[----:B------:R-:W5:Y:S02]  /*34c00*/  LDL.LU R15, [R1+0x3c] ;  /* 0x00003c00010f7983 */ /* 0x000f640000300800 */
[----:B------:R-:W-:Y:S02]  /*34c10*/  LEA R2, P5, R23, R0, 0x1 ;  /* 0x0000000017027211 */ /* 0x000fe400078a08ff */
[----:B------:R-:W-:-:S02]  /*34c20*/  LEA.HI.X.SX32 R21, R13, R28, 0x1, P4 ;  /* 0x0000001c0d157211 */ /* 0x000fc400020f0eff */
[----:B------:R-:W-:Y:S02]  /*34c30*/  ISETP.LT.AND P4, PT, R3, UR9, !P0 ;  /* 0x0000000903007c0c */ /* 0x000fe4000c781270 */
[----:B------:R-:W-:Y:S01]  /*34c40*/  LEA.HI.X.SX32 R3, R23, R28, 0x1, P5 ;  /* 0x0000001c17037211 */ /* 0x000fe200028f0eff */
[----:B------:R-:W-:Y:S04]  /*34c50*/  @P3 STG.E.U16 desc[UR10][R20.64], R27 ;  /* 0x0000001b14003986 */ /* 0x000fe8000c10150a */
[----:B---3--:R0:W-:Y:S04]  /*34c60*/  @P2 STG.E.U16 desc[UR10][R2.64], R29 ;  /* 0x0000001d02002986 */ /* 0x0081e8000c10150a */
[----:B0-----:R-:W3:Y:S01]  /*34c70*/  LDL.LU R29, [R1+0xbbc] ;  /* 0x000bbc00011d7983 */ /* 0x001ee20000300800 */
[----:B------:R-:W0:Y:S01]  /*34c80*/  LDC R3, c[0x0][0x248] ;  /* 0x00009200ff037b82 */ /* 0x000e220000000800 */
[----:B------:R-:W-:Y:S01]  /*34c90*/  IMAD R27, R26, R24, RZ ;  /* 0x000000181a1b7224 */ /* 0x000fe200078e02ff */
[C---:B------:R-:W-:Y:S01]  /*34ca0*/  LEA R24, P6, R25.reuse, R0, 0x1 ;  /* 0x0000000019187211 */ /* 0x040fe200078c08ff */
[----:B------:R-:W4:Y:S03]  /*34cb0*/  LDL.LU R2, [R1+0x30] ;  /* 0x0000300001027983 */ /* 0x000f260000300800 */
[----:B------:R-:W-:-:S05]  /*34cc0*/  LEA.HI.X.SX32 R25, R25, R28, 0x1, P6 ;  /* 0x0000001c19197211 */ /* 0x000fca00030f0eff */
[----:B--2---:R2:W-:Y:S01]  /*34cd0*/  @P4 STG.E.U16 desc[UR10][R24.64], R12 ;  /* 0x0000000c18004986 */ /* 0x0045e2000c10150a */
[----:B------:R-:W-:Y:S02]  /*34ce0*/  ISETP.LT.AND P3, PT, R26, UR9, !P0 ;  /* 0x000000091a007c0c */ /* 0x000fe4000c761270 */
[C---:B---3--:R-:W-:Y:S01]  /*34cf0*/  ISETP.LT.AND P2, PT, R29.reuse, UR9, !P0 ;  /* 0x000000091d007c0c */ /* 0x048fe2000c741270 */
[----:B0-----:R-:W-:Y:S01]  /*34d00*/  IMAD R3, R29, R3, RZ ;  /* 0x000000031d037224 */ /* 0x001fe200078e02ff */
[----:B--2---:R-:W0:Y:S01]  /*34d10*/  LDC R25, c[0x0][0x248] ;  /* 0x00009200ff197b82 */ /* 0x004e220000000800 */
[----:B------:R-:W2:Y:S04]  /*34d20*/  LDL.LU R29, [R1+0x40] ;  /* 0x00004000011d7983 */ /* 0x000ea80000300800 */
[----:B------:R-:W3:Y:S01]  /*34d30*/  LDL.LU R12, [R1+0xbb8] ;  /* 0x000bb800010c7983 */ /* 0x000ee20000300800 */
[----:B------:R-:W-:-:S04]  /*34d40*/  LEA R26, P5, R27, R0, 0x1 ;  /* 0x000000001b1a7211 */ /* 0x000fc800078a08ff */
[----:B------:R-:W-:-:S05]  /*34d50*/  LEA.HI.X.SX32 R27, R27, R28, 0x1, P5 ;  /* 0x0000001c1b1b7211 */ /* 0x000fca00028f0eff */
[----:B---3--:R3:W-:Y:S04]  /*34d60*/  @P3 STG.E.U16 desc[UR10][R26.64], R12 ;  /* 0x0000000c1a003986 */ /* 0x0087e8000c10150a */
[----:B---3--:R-:W3:Y:S01]  /*34d70*/  LDL.LU R26, [R1+0x34] ;  /* 0x00003400011a7983 */ /* 0x008ee20000300800 */
[----:B------:R-:W5:Y:S01]  /*34d80*/  LDC R27, c[0x0][0x248] ;  /* 0x00009200ff1b7b82 */ /* 0x000f620000000800 */
[C---:B----4-:R-:W-:Y:S01]  /*34d90*/  ISETP.LT.AND P5, PT, R2.reuse, UR9, !P0 ;  /* 0x0000000902007c0c */ /* 0x050fe2000c7a1270 */
[----:B0-----:R-:W-:Y:S01]  /*34da0*/  IMAD R25, R2, R25, RZ ;  /* 0x0000001902197224 */ /* 0x001fe200078e02ff */
[----:B------:R-:W-:-:S04]  /*34db0*/  LEA R2, P4, R3, R0, 0x1 ;  /* 0x0000000003027211 */ /* 0x000fc800078808ff */
[----:B------:R-:W-:-:S05]  /*34dc0*/  LEA.HI.X.SX32 R3, R3, R28, 0x1, P4 ;  /* 0x0000001c03037211 */ /* 0x000fca00020f0eff */
[----:B-1----:R0:W-:Y:S01]  /*34dd0*/  @P2 STG.E.U16 desc[UR10][R2.64], R8 ;  /* 0x0000000802002986 */ /* 0x0021e2000c10150a */
[----:B------:R-:W-:Y:S02]  /*34de0*/  ISETP.LT.AND P4, PT, R14, UR9, !P0 ;  /* 0x000000090e007c0c */ /* 0x000fe4000c781270 */
[----:B------:R-:W-:Y:S02]  /*34df0*/  ISETP.LT.AND P1, PT, R4, UR9, !P0 ;  /* 0x0000000904007c0c */ /* 0x000fe4000c721270 */
[----:B------:R-:W1:Y:S01]  /*34e00*/  LDS.128 R4, [R22+UR4+0x1400] ;  /* 0x0014000416047984 */ /* 0x000e620008000c00 */
[----:B------:R-:W-:-:S03]  /*34e10*/  LEA R24, P6, R25, R0, 0x1 ;  /* 0x0000000019187211 */ /* 0x000fc600078c08ff */
[----:B------:R-:W4:Y:S01]  /*34e20*/  LDS.128 R20, [R22+UR4+0x1c00] ;  /* 0x001c000416147984 */ /* 0x000f220008000c00 */
[C---:B---3--:R-:W-:Y:S01]  /*34e30*/  ISETP.LT.AND P3, PT, R26.reuse, UR9, !P0 ;  /* 0x000000091a007c0c */ /* 0x048fe2000c761270 */
[-C--:B-----5:R-:W-:Y:S02]  /*34e40*/  IMAD R26, R26, R27.reuse, RZ ;  /* 0x0000001b1a1a7224 */ /* 0x0a0fe400078e02ff */
[----:B------:R-:W-:Y:S02]  /*34e50*/  IMAD R27, R14, R27, RZ ;  /* 0x0000001b0e1b7224 */ /* 0x000fe400078e02ff */
[----:B------:R-:W3:Y:S01]  /*34e60*/  LDL.LU R14, [R1+0x54] ;  /* 0x00005400010e7983 */ /* 0x000ee20000300800 */
[----:B0-----:R-:W-:-:S04]  /*34e70*/  LEA R2, P2, R26, R0, 0x1 ;  /* 0x000000001a027211 */ /* 0x001fc800078408ff */
[-C--:B------:R-:W-:Y:S02]  /*34e80*/  LEA.HI.X.SX32 R3, R26, R28.reuse, 0x1, P2 ;  /* 0x0000001c1a037211 */ /* 0x080fe400010f0eff */
[----:B------:R-:W5:Y:S01]  /*34e90*/  LDL.LU R26, [R1+0x60] ;  /* 0x00006000011a7983 */ /* 0x000f620000300800 */
[----:B------:R-:W-:-:S05]  /*34ea0*/  LEA.HI.X.SX32 R25, R25, R28, 0x1, P6 ;  /* 0x0000001c19197211 */ /* 0x000fca00030f0eff */
[----:B-1----:R0:W-:Y:S02]  /*34eb0*/  @P5 STG.E.U16 desc[UR10][R24.64], R4 ;  /* 0x0000000418005986 */ /* 0x0021e4000c10150a */
[----:B0-----:R-:W0:Y:S01]  /*34ec0*/  LDC R25, c[0x0][0x248] ;  /* 0x00009200ff197b82 */ /* 0x001e220000000800 */
[----:B------:R-:W-:Y:S01]  /*34ed0*/  LEA R24, P6, R27, R0, 0x1 ;  /* 0x000000001b187211 */ /* 0x000fe200078c08ff */
[----:B------:R1:W-:Y:S01]  /*34ee0*/  @P3 STG.E.U16 desc[UR10][R2.64], R16 ;  /* 0x0000001002003986 */ /* 0x0003e2000c10150a */
[----:B------:R-:W-:-:S05]  /*34ef0*/  ISETP.LT.AND P5, PT, R15, UR9, !P0 ;  /* 0x000000090f007c0c */ /* 0x000fca000c7a1270 */
[----:B-1----:R-:W1:Y:S01]  /*34f00*/  LDC R3, c[0x0][0x248] ;  /* 0x00009200ff037b82 */ /* 0x002e620000000800 */
[----:B-----5:R-:W-:Y:S01]  /*34f10*/  ISETP.LT.AND P2, PT, R26, UR9, !P0 ;  /* 0x000000091a007c0c */ /* 0x020fe2000c741270 */
[----:B0-----:R-:W-:Y:S01]  /*34f20*/  IMAD R26, R15, R25, RZ ;  /* 0x000000190f1a7224 */ /* 0x001fe200078e02ff */
[----:B------:R-:W-:Y:S01]  /*34f30*/  LEA.HI.X.SX32 R25, R27, R28, 0x1, P6 ;  /* 0x0000001c1b197211 */ /* 0x000fe200030f0eff */
[----:B------:R-:W5:Y:S04]  /*34f40*/  LDL.LU R15, [R1+0x58] ;  /* 0x00005800010f7983 */ /* 0x000f680000300800 */
[----:B------:R-:W3:Y:S04]  /*34f50*/  LDL.LU R27, [R1+0x48] ;  /* 0x00004800011b7983 */ /* 0x000ee80000300800 */
[----:B----4-:R0:W-:Y:S04]  /*34f60*/  @P4 STG.E.U16 desc[UR10][R24.64], R20 ;  /* 0x0000001418004986 */ /* 0x0101e8000c10150a */
[----:B0-----:R-:W4:Y:S01]  /*34f70*/  LDL.LU R25, [R1+0x20] ;  /* 0x0000200001197983 */ /* 0x001f220000300800 */
[----:B------:R-:W-:-:S02]  /*34f80*/  LEA R2, P6, R26, R0, 0x1 ;  /* 0x000000001a027211 */ /* 0x000fc400078c08ff */
[C---:B--2---:R-:W-:Y:S01]  /*34f90*/  ISETP.LT.AND P3, PT, R29.reuse, UR9, !P0 ;  /* 0x000000091d007c0c */ /* 0x044fe2000c761270 */
[----:B-1----:R-:W-:Y:S01]  /*34fa0*/  IMAD R29, R29, R3, RZ ;  /* 0x000000031d1d7224 */ /* 0x002fe200078e02ff */
[----:B------:R-:W-:Y:S02]  /*34fb0*/  LEA.HI.X.SX32 R3, R26, R28, 0x1, P6 ;  /* 0x0000001c1a037211 */ /* 0x000fe400030f0eff */
[----:B------:R-:W2:Y:S01]  /*34fc0*/  LDL.LU R26, [R1+0x4c] ;  /* 0x00004c00011a7983 */ /* 0x000ea20000300800 */
[----:B----4-:R-:W-:Y:S02]  /*34fd0*/  PRMT R4, R25, 0x7632, R4 ;  /* 0x0000763219047816 */ /* 0x010fe40000000004 */
[----:B------:R-:W0:Y:S03]  /*34fe0*/  LDC R25, c[0x0][0x248] ;  /* 0x00009200ff197b82 */ /* 0x000e260000000800 */
[----:B------:R1:W-:Y:S04]  /*34ff0*/  @P5 STG.E.U16 desc[UR10][R2.64], R4 ;  /* 0x0000000402005986 */ /* 0x0003e8000c10150a */
[----:B-1----:R-:W4:Y:S01]  /*35000*/  LDL.LU R2, [R1+0x10] ;  /* 0x0000100001027983 */ /* 0x002f220000300800 */
[----:B---3--:R-:W-:-:S02]  /*35010*/  ISETP.LT.AND P4, PT, R27, UR9, !P0 ;  /* 0x000000091b007c0c */ /* 0x008fc4000c781270 */
[----:B------:R-:W-:Y:S01]  /*35020*/  LEA R24, P6, R29, R0, 0x1 ;  /* 0x000000001d187211 */ /* 0x000fe200078c08ff */
[----:B0-----:R-:W-:-:S03]  /*35030*/  IMAD R27, R27, R25, RZ ;  /* 0x000000191b1b7224 */ /* 0x001fc600078e02ff */
[----:B------:R-:W-:Y:S02]  /*35040*/  LEA.HI.X.SX32 R25, R29, R28, 0x1, P6 ;  /* 0x0000001c1d197211 */ /* 0x000fe400030f0eff */
[----:B------:R-:W0:Y:S01]  /*35050*/  LDC R29, c[0x0][0x248] ;  /* 0x00009200ff1d7b82 */ /* 0x000e220000000800 */
[----:B----4-:R-:W-:Y:S02]  /*35060*/  PRMT R3, R2, 0x7632, R3 ;  /* 0x0000763202037816 */ /* 0x010fe40000000003 */
[----:B------:R-:W-:-:S03]  /*35070*/  LEA R2, P6, R27, R0, 0x1 ;  /* 0x000000001b027211 */ /* 0x000fc600078c08ff */
[----:B------:R1:W-:Y:S04]  /*35080*/  @P3 STG.E.U16 desc[UR10][R24.64], R3 ;  /* 0x0000000318003986 */ /* 0x0003e8000c10150a */
[----:B-1----:R-:W3:Y:S01]  /*35090*/  LDL.LU R25, [R1] ;  /* 0x0000000001197983 */ /* 0x002ee20000300800 */
[----:B------:R-:W-:-:S03]  /*350a0*/  LEA.HI.X.SX32 R3, R27, R28, 0x1, P6 ;  /* 0x0000001c1b037211 */ /* 0x000fc600030f0eff */
[----:B------:R-:W4:Y:S01]  /*350b0*/  LDL.LU R27, [R1+0x50] ;  /* 0x00005000011b7983 */ /* 0x000f220000300800 */
[C---:B--2---:R-:W-:Y:S01]  /*350c0*/  ISETP.LT.AND P5, PT, R26.reuse, UR9, !P0 ;  /* 0x000000091a007c0c */ /* 0x044fe2000c7a1270 */
[----:B0-----:R-:W-:-:S05]  /*350d0*/  IMAD R26, R26, R29, RZ ;  /* 0x0000001d1a1a7224 */ /* 0x001fca00078e02ff */
[----:B------:R-:W-:Y:S02]  /*350e0*/  LEA R24, P6, R26, R0, 0x1 ;  /* 0x000000001a187211 */ /* 0x000fe400078c08ff */
[----:B------:R-:W-:Y:S02]  /*350f0*/  PRMT R12, R12, 0x7632, R12 ;  /* 0x000076320c0c7816 */ /* 0x000fe4000000000c */
[----:B------:R-:W-:Y:S02]  /*35100*/  PRMT R8, R8, 0x7632, R8 ;  /* 0x0000763208087816 */ /* 0x000fe40000000008 */
[----:B---3--:R-:W-:Y:S02]  /*35110*/  PRMT R4, R25, 0x7632, R4 ;  /* 0x0000763219047816 */ /* 0x008fe40000000004 */
[C---:B----4-:R-:W-:Y:S01]  /*35120*/  ISETP.LT.AND P3, PT, R27.reuse, UR9, !P0 ;  /* 0x000000091b007c0c */ /* 0x050fe2000c761270 */
[----:B------:R-:W-:Y:S02]  /*35130*/  IMAD R27, R27, R29, RZ ;  /* 0x0000001d1b1b7224 */ /* 0x000fe400078e02ff */
[----:B------:R0:W-:Y:S01]  /*35140*/  @P4 STG.E.U16 desc[UR10][R2.64], R4 ;  /* 0x0000000402004986 */ /* 0x0001e2000c10150a */
[----:B------:R-:W-:-:S02]  /*35150*/  LEA.HI.X.SX32 R25, R26, R28, 0x1, P6 ;  /* 0x0000001c1a197211 */ /* 0x000fc400030f0eff */
[----:B0-----:R-:W-:-:S04]  /*35160*/  LEA R2, P6, R27, R0, 0x1 ;  /* 0x000000001b027211 */ /* 0x001fc800078c08ff */
[----:B------:R-:W-:Y:S02]  /*35170*/  LEA.HI.X.SX32 R3, R27, R28, 0x1, P6 ;  /* 0x0000001c1b037211 */ /* 0x000fe400030f0eff */
[----:B------:R-:W0:Y:S01]  /*35180*/  LDC R27, c[0x0][0x248] ;  /* 0x00009200ff1b7b82 */ /* 0x000e220000000800 */
[C---:B------:R-:W-:Y:S01]  /*35190*/  IMAD R26, R14.reuse, R29, RZ ;  /* 0x0000001d0e1a7224 */ /* 0x040fe200078e02ff */
[----:B------:R-:W-:Y:S01]  /*351a0*/  ISETP.LT.AND P4, PT, R14, UR9, !P0 ;  /* 0x000000090e007c0c */ /* 0x000fe2000c781270 */
[----:B------:R1:W-:Y:S01]  /*351b0*/  @P5 STG.E.U16 desc[UR10][R24.64], R12 ;  /* 0x0000000c18005986 */ /* 0x0003e2000c10150a */
[----:B-----5:R-:W-:-:S03]  /*351c0*/  ISETP.LT.AND P5, PT, R15, UR9, !P0 ;  /* 0x000000090f007c0c */ /* 0x020fc6000c7a1270 */
[----:B------:R-:W2:Y:S04]  /*351d0*/  LDL.LU R14, [R1+0x24] ;  /* 0x00002400010e7983 */ /* 0x000ea80000300800 */
[----:B------:R-:W3:Y:S01]  /*351e0*/  LDL.LU R29, [R1+0x14] ;  /* 0x00001400011d7983 */ /* 0x000ee20000300800 */
[----:B-1----:R-:W-:-:S03]  /*351f0*/  LEA R24, P6, R26, R0, 0x1 ;  /* 0x000000001a187211 */ /* 0x002fc600078c08ff */
[----:B------:R1:W-:Y:S01]  /*35200*/  @P3 STG.E.U16 desc[UR10][R2.64], R8 ;  /* 0x0000000802003986 */ /* 0x0003e2000c10150a */
[----:B------:R-:W-:Y:S02]  /*35210*/  PRMT R4, R4, 0x7632, R4 ;  /* 0x0000763204047816 */ /* 0x000fe40000000004 */
[----:B------:R-:W-:Y:S01]  /*35220*/  LEA.HI.X.SX32 R25, R26, R28, 0x1, P6 ;  /* 0x0000001c1a197211 */ /* 0x000fe200030f0eff */
[----:B0-----:R-:W-:Y:S02]  /*35230*/  IMAD R12, R15, R27, RZ ;  /* 0x0000001b0f0c7224 */ /* 0x001fe400078e02ff */
[----:B------:R-:W4:Y:S04]  /*35240*/  LDL.LU R15, [R1+0x4] ;  /* 0x00000400010f7983 */ /* 0x000f280000300800 */
[----:B-1----:R-:W5:Y:S04]  /*35250*/  LDL.LU R8, [R1+0x5c] ;  /* 0x00005c0001087983 */ /* 0x002f680000300800 */
[----:B------:R-:W2:Y:S04]  /*35260*/  LDL.LU R26, [R1+0x68] ;  /* 0x00006800011a7983 */ /* 0x000ea80000300800 */
[----:B------:R0:W-:Y:S04]  /*35270*/  @P4 STG.E.U16 desc[UR10][R24.64], R4 ;  /* 0x0000000418004986 */ /* 0x0001e8000c10150a */
[----:B0-----:R-:W3:Y:S01]  /*35280*/  LDL.LU R25, [R1+0x64] ;  /* 0x0000640001197983 */ /* 0x001ee20000300800 */
[----:B------:R-:W-:Y:S01]  /*35290*/  LEA R2, P6, R12, R0, 0x1 ;  /* 0x000000000c027211 */ /* 0x000fe200078c08ff */
[----:B------:R-:W-:Y:S01]  /*352a0*/  IMAD R4, R27, 0x80, R13 ;  /* 0x000000801b047824 */ /* 0x000fe200078e020d */
[----:B------:R-:W-:Y:S01]  /*352b0*/  PRMT R16, R16, 0x7632, R16 ;  /* 0x0000763210107816 */ /* 0x000fe20000000010 */
[----:B------:R-:W4:Y:S01]  /*352c0*/  LDL.LU R13, [R1+0xbb4] ;  /* 0x000bb400010d7983 */ /* 0x000f220000300800 */
[----:B------:R-:W-:-:S03]  /*352d0*/  LEA.HI.X.SX32 R3, R12, R28, 0x1, P6 ;  /* 0x0000001c0c037211 */ /* 0x000fc600030f0eff */
[----:B------:R-:W4:Y:S04]  /*352e0*/  LDL.LU R12, [R1+0x7c] ;  /* 0x00007c00010c7983 */ /* 0x000f280000300800 */
[----:B------:R0:W-:Y:S04]  /*352f0*/  @P5 STG.E.U16 desc[UR10][R2.64], R16 ;  /* 0x0000001002005986 */ /* 0x0001e8000c10150a */
[----:B0-----:R-:W4:Y:S01]  /*35300*/  LDL.LU R16, [R1+0x78] ;  /* 0x0000780001107983 */ /* 0x001f220000300800 */
[C---:B-----5:R-:W-:Y:S01]  /*35310*/  ISETP.LT.AND P3, PT, R8.reuse, UR9, !P0 ;  /* 0x0000000908007c0c */ /* 0x060fe2000c761270 */
[----:B------:R-:W-:-:S05]  /*35320*/  IMAD R8, R8, R27, RZ ;  /* 0x0000001b08087224 */ /* 0x000fca00078e02ff */
[----:B------:R-:W-:Y:S02]  /*35330*/  LEA R24, P6, R8, R0, 0x1 ;  /* 0x0000000008187211 */ /* 0x000fe400078c08ff */
[----:B--2---:R-:W-:Y:S02]  /*35340*/  ISETP.LT.AND P5, PT, R26, UR9, !P0 ;  /* 0x000000091a007c0c */ /* 0x004fe4000c7a1270 */
[----:B------:R-:W2:Y:S01]  /*35350*/  LDL.LU R26, [R1+0x80] ;  /* 0x00008000011a7983 */ /* 0x000ea20000300800 */
[----:B---3--:R-:W-:Y:S02]  /*35360*/  ISETP.LT.AND P4, PT, R25, UR9, !P0 ;  /* 0x0000000919007c0c */ /* 0x008fe4000c781270 */
[----:B------:R-:W-:Y:S02]  /*35370*/  LEA.HI.X.SX32 R25, R8, R28, 0x1, P6 ;  /* 0x0000001c08197211 */ /* 0x000fe400030f0eff */
[----:B------:R-:W-:Y:S01]  /*35380*/  LEA R2, P6, R4, R0, 0x1 ;  /* 0x0000000004027211 */ /* 0x000fe200078c08ff */
[----:B------:R-:W-:-:S03]  /*35390*/  IMAD R8, R27, 0x8, R4 ;  /* 0x000000081b087824 */ /* 0x000fc600078e0204 */
[----:B------:R-:W-:Y:S02]  /*353a0*/  LEA.HI.X.SX32 R3, R4, R28, 0x1, P6 ;  /* 0x0000001c04037211 */ /* 0x000fe400030f0eff */
[----:B------:R-:W3:Y:S01]  /*353b0*/  LDL.LU R4, [R1+0x6c] ;  /* 0x00006c0001047983 */ /* 0x000ee20000300800 */
[----:B------:R-:W-:-:S05]  /*353c0*/  PRMT R20, R20, 0x7632, R20 ;  /* 0x0000763214147816 */ /* 0x000fca0000000014 */
[----:B------:R0:W-:Y:S02]  /*353d0*/  @P3 STG.E.U16 desc[UR10][R24.64], R20 ;  /* 0x0000001418003986 */ /* 0x0001e4000c10150a */
[C---:B0-----:R-:W-:Y:S02]  /*353e0*/  LEA R24, P6, R8.reuse, R0, 0x1 ;  /* 0x0000000008187211 */ /* 0x041fe400078c08ff */
[----:B------:R-:W5:Y:S02]  /*353f0*/  LDL.LU R20, [R1+0x74] ;  /* 0x0000740001147983 */ /* 0x000f640000300800 */
[----:B------:R-:W-:Y:S02]  /*35400*/  LEA.HI.X.SX32 R25, R8, R28, 0x1, P6 ;  /* 0x0000001c08197211 */ /* 0x000fe400030f0eff */
[----:B---3--:R-:W-:Y:S01]  /*35410*/  ISETP.LT.AND P3, PT, R4, UR9, !P0 ;  /* 0x0000000904007c0c */ /* 0x008fe2000c761270 */
[----:B------:R-:W-:Y:S02]  /*35420*/  IMAD R4, R27, 0x8, R8 ;  /* 0x000000081b047824 */ /* 0x000fe400078e0208 */
[----:B------:R-:W3:Y:S04]  /*35430*/  LDL.LU R8, [R1+0x70] ;  /* 0x0000700001087983 */ /* 0x000ee80000300800 */
[----:B------:R0:W-:Y:S04]  /*35440*/  @P4 STG.E.U16 desc[UR10][R2.64], R14 ;  /* 0x0000000e02004986 */ /* 0x0001e8000c10150a */
[----:B------:R1:W-:Y:S01]  /*35450*/  @P5 STG.E.U16 desc[UR10][R24.64], R29 ;  /* 0x0000001d18005986 */ /* 0x0003e2000c10150a */
[----:B0-----:R-:W-:-:S02]  /*35460*/  LEA R2, P6, R4, R0, 0x1 ;  /* 0x0000000004027211 */ /* 0x001fc400078c08ff */
[----:B-----5:R-:W-:Y:S02]  /*35470*/  ISETP.LT.AND P5, PT, R20, UR9, !P0 ;  /* 0x0000000914007c0c */ /* 0x020fe4000c7a1270 */
[----:B------:R-:W-:Y:S01]  /*35480*/  LEA.HI.X.SX32 R3, R4, R28, 0x1, P6 ;  /* 0x0000001c04037211 */ /* 0x000fe200030f0eff */
[----:B------:R-:W5:Y:S04]  /*35490*/  LDL.LU R20, [R1+0x8c] ;  /* 0x00008c0001147983 */ /* 0x000f680000300800 */
[----:B----4-:R0:W-:Y:S01]  /*354a0*/  @P3 STG.E.U16 desc[UR10][R2.64], R15 ;  /* 0x0000000f02003986 */ /* 0x0101e2000c10150a */
[----:B------:R-:W-:-:S03]  /*354b0*/  ISETP.LT.AND P3, PT, R16, UR9, !P0 ;  /* 0x0000000910007c0c */ /* 0x000fc6000c761270 */
[----:B------:R-:W4:Y:S01]  /*354c0*/  LDL.LU R16, [R1+0x90] ;  /* 0x0000900001107983 */ /* 0x000f220000300800 */
[----:B---3--:R-:W-:Y:S01]  /*354d0*/  ISETP.LT.AND P4, PT, R8, UR9, !P0 ;  /* 0x0000000908007c0c */ /* 0x008fe2000c781270 */
[----:B------:R-:W-:-:S04]  /*354e0*/  IMAD R8, R27, 0x8, R4 ;  /* 0x000000081b087824 */ /* 0x000fc800078e0204 */
[----:B------:R-:W-:Y:S01]  /*354f0*/  IMAD R4, R27, 0x8, R8 ;  /* 0x000000081b047824 */ /* 0x000fe200078e0208 */
[----:B-1----:R-:W-:-:S04]  /*35500*/  LEA R24, P6, R8, R0, 0x1 ;  /* 0x0000000008187211 */ /* 0x002fc800078c08ff */
[----:B------:R-:W-:Y:S01]  /*35510*/  LEA.HI.X.SX32 R25, R8, R28, 0x1, P6 ;  /* 0x0000001c08197211 */ /* 0x000fe200030f0eff */
[----:B------:R-:W-:Y:S01]  /*35520*/  IMAD R8, R27, 0x8, R4 ;  /* 0x000000081b087824 */ /* 0x000fe200078e0204 */
[----:B0-----:R-:W-:-:S04]  /*35530*/  LEA R2, P6, R4, R0, 0x1 ;  /* 0x0000000004027211 */ /* 0x001fc800078c08ff */
[----:B------:R-:W-:Y:S01]  /*35540*/  LEA.HI.X.SX32 R3, R4, R28, 0x1, P6 ;  /* 0x0000001c04037211 */ /* 0x000fe200030f0eff */
[----:B------:R-:W-:Y:S01]  /*35550*/  IMAD R4, R27, 0x8, R8 ;  /* 0x000000081b047824 */ /* 0x000fe200078e0208 */
[----:B------:R0:W-:Y:S01]  /*35560*/  @P4 STG.E.U16 desc[UR10][R24.64], R13 ;  /* 0x0000000d18004986 */ /* 0x0001e2000c10150a */
[----:B------:R-:W-:-:S03]  /*35570*/  ISETP.LT.AND P4, PT, R12, UR9, !P0 ;  /* 0x000000090c007c0c */ /* 0x000fc6000c781270 */
[----:B------:R1:W-:Y:S04]  /*35580*/  @P5 STG.E.U16 desc[UR10][R2.64], R9 ;  /* 0x0000000902005986 */ /* 0x0003e8000c10150a */
[----:B------:R-:W3:Y:S01]  /*35590*/  LDL.LU R12, [R1+0x94] ;  /* 0x00009400010c7983 */ /* 0x000ee20000300800 */
[-C--:B0-----:R-:W-:Y:S02]  /*355a0*/  LEA R24, P6, R8, R0.reuse, 0x1 ;  /* 0x0000000008187211 */ /* 0x081fe400078c08ff */
[----:B-1----:R-:W-:Y:S02]  /*355b0*/  LEA R2, P5, R4, R0, 0x1 ;  /* 0x0000000004027211 */ /* 0x002fe400078a08ff */
[----:B------:R-:W-:Y:S01]  /*355c0*/  LEA.HI.X.SX32 R25, R8, R28, 0x1, P6 ;  /* 0x0000001c08197211 */ /* 0x000fe200030f0eff */
[----:B------:R-:W-:Y:S01]  /*355d0*/  IMAD R8, R27, 0x8, R4 ;  /* 0x000000081b087824 */ /* 0x000fe200078e0204 */
[----:B--2---:R-:W-:-:S02]  /*355e0*/  ISETP.LT.AND P6, PT, R26, UR9, !P0 ;  /* 0x000000091a007c0c */ /* 0x004fc4000c7c1270 */
[----:B------:R-:W2:Y:S01]  /*355f0*/  LDL.LU R26, [R1+0x9c] ;  /* 0x00009c00011a7983 */ /* 0x000ea20000300800 */
[----:B------:R-:W-:-:S03]  /*35600*/  LEA.HI.X.SX32 R3, R4, R28, 0x1, P5 ;  /* 0x0000001c04037211 */ /* 0x000fc600028f0eff */
[----:B------:R-:W5:Y:S04]  /*35610*/  LDL.LU R4, [R1+0x84] ;  /* 0x0000840001047983 */ /* 0x000f680000300800 */
[----:B------:R0:W-:Y:S02]  /*35620*/  @P3 STG.E.U16 desc[UR10][R24.64], R5 ;  /* 0x0000000518003986 */ /* 0x0001e4000c10150a */
[----:B0-----:R-:W-:-:S04]  /*35630*/  LEA R24, P5, R8, R0, 0x1 ;  /* 0x0000000008187211 */ /* 0x001fc800078a08ff */
[----:B------:R-:W-:Y:S02]  /*35640*/  LEA.HI.X.SX32 R25, R8, R28, 0x1, P5 ;  /* 0x0000001c08197211 */ /* 0x000fe400028f0eff */
[----:B-----5:R-:W-:Y:S01]  /*35650*/  ISETP.LT.AND P3, PT, R4, UR9, !P0 ;  /* 0x0000000904007c0c */ /* 0x020fe2000c761270 */
[----:B------:R-:W-:Y:S02]  /*35660*/  IMAD R4, R27, 0x8, R8 ;  /* 0x000000081b047824 */ /* 0x000fe400078e0208 */
[----:B------:R-:W5:Y:S01]  /*35670*/  LDL.LU R8, [R1+0x88] ;  /* 0x0000880001087983 */ /* 0x000f620000300800 */
[----:B------:R-:W-:-:S03]  /*35680*/  PRMT R9, R14, 0x7632, R9 ;  /* 0x000076320e097816 */ /* 0x000fc60000000009 */
[----:B------:R0:W-:Y:S01]  /*35690*/  @P4 STG.E.U16 desc[UR10][R2.64], R17 ;  /* 0x0000001102004986 */ /* 0x0001e2000c10150a */
[----:B------:R-:W-:-:S03]  /*356a0*/  PRMT R5, R29, 0x7632, R5 ;  /* 0x000076321d057816 */ /* 0x000fc60000000005 */
[----:B------:R1:W-:Y:S01]  /*356b0*/  @P6 STG.E.U16 desc[UR10][R24.64], R21 ;  /* 0x0000001518006986 */ /* 0x0003e2000c10150a */
[----:B------:R-:W-:-:S03]  /*356c0*/  ISETP.LT.AND P6, PT, R20, UR9, !P0 ;  /* 0x0000000914007c0c */ /* 0x000fc6000c7c1270 */
[----:B------:R-:W2:Y:S01]  /*356d0*/  LDL.LU R20, [R1+0xa0] ;  /* 0x0000a00001147983 */ /* 0x000ea20000300800 */
[----:B0-----:R-:W-:-:S03]  /*356e0*/  LEA R2, P5, R4, R0, 0x1 ;  /* 0x0000000004027211 */ /* 0x001fc600078a08ff */
[----:B------:R-:W2:Y:S04]  /*356f0*/  LDL.LU R14, [R1+0xbb0] ;  /* 0x000bb000010e7983 */ /* 0x000ea80000300800 */
[----:B------:R-:W2:Y:S01]  /*35700*/  LDL.LU R29, [R1+0xa4] ;  /* 0x0000a400011d7983 */ /* 0x000ea20000300800 */
[----:B------:R-:W-:-:S05]  /*35710*/  LEA.HI.X.SX32 R3, R4, R28, 0x1, P5 ;  /* 0x0000001c04037211 */ /* 0x000fca00028f0eff */
[----:B------:R0:W-:Y:S01]  /*35720*/  @P3 STG.E.U16 desc[UR10][R2.64], R9 ;  /* 0x0000000902003986 */ /* 0x0001e2000c10150a */
[----:B----4-:R-:W-:-:S03]  /*35730*/  ISETP.LT.AND P3, PT, R16, UR9, !P0 ;  /* 0x0000000910007c0c */ /* 0x010fc6000c761270 */
[----:B------:R-:W4:Y:S01]  /*35740*/  LDL.LU R16, [R1+0xa8] ;  /* 0x0000a80001107983 */ /* 0x000f220000300800 */
[----:B-----5:R-:W-:Y:S01]  /*35750*/  ISETP.LT.AND P4, PT, R8, UR9, !P0 ;  /* 0x0000000908007c0c */ /* 0x020fe2000c781270 */
[----:B------:R-:W-:-:S04]  /*35760*/  IMAD R8, R27, 0x8, R4 ;  /* 0x000000081b087824 */ /* 0x000fc800078e0204 */
[----:B------:R-:W-:Y:S01]  /*35770*/  IMAD R4, R27, 0x8, R8 ;  /* 0x000000081b047824 */ /* 0x000fe200078e0208 */
[----:B-1----:R-:W-:-:S04]  /*35780*/  LEA R24, P5, R8, R0, 0x1 ;  /* 0x0000000008187211 */ /* 0x002fc800078a08ff */
[----:B------:R-:W-:Y:S02]  /*35790*/  LEA.HI.X.SX32 R25, R8, R28, 0x1, P5 ;  /* 0x0000001c08197211 */ /* 0x000fe400028f0eff */
[----:B0-----:R-:W-:-:S03]  /*357a0*/  LEA R2, P5, R4, R0, 0x1 ;  /* 0x0000000004027211 */ /* 0x001fc600078a08ff */
[----:B------:R0:W-:Y:S01]  /*357b0*/  @P4 STG.E.U16 desc[UR10][R24.64], R5 ;  /* 0x0000000518004986 */ /* 0x0001e2000c10150a */
[----:B------:R-:W-:Y:S02]  /*357c0*/  LEA.HI.X.SX32 R3, R4, R28, 0x1, P5 ;  /* 0x0000001c04037211 */ /* 0x000fe400028f0eff */
[----:B---3--:R-:W-:Y:S02]  /*357d0*/  ISETP.LT.AND P4, PT, R12, UR9, !P0 ;  /* 0x000000090c007c0c */ /* 0x008fe4000c781270 */
[----:B0-----:R-:W-:Y:S02]  /*357e0*/  PRMT R5, R15, 0x7632, R5 ;  /* 0x000076320f057816 */ /* 0x001fe40000000005 */
[----:B------:R-:W3:Y:S04]  /*357f0*/  LDL.LU R15, [R1+0xbac] ;  /* 0x000bac00010f7983 */ /* 0x000ee80000300800 */
[----:B------:R0:W-:Y:S01]  /*35800*/  @P6 STG.E.U16 desc[UR10][R2.64], R5 ;  /* 0x0000000502006986 */ /* 0x0001e2000c10150a */
[----:B--2---:R-:W-:-:S03]  /*35810*/  ISETP.LT.AND P6, PT, R26, UR9, !P0 ;  /* 0x000000091a007c0c */ /* 0x004fc6000c7c1270 */
[----:B------:R-:W2:Y:S04]  /*35820*/  LDL.LU R12, [R1+0xb0] ;  /* 0x0000b000010c7983 */ /* 0x000ea80000300800 */
[----:B------:R-:W5:Y:S01]  /*35830*/  LDL.LU R26, [R1+0xac] ;  /* 0x0000ac00011a7983 */ /* 0x000f620000300800 */
[----:B------:R-:W-:Y:S01]  /*35840*/  IMAD R8, R27, 0x8, R4 ;  /* 0x000000081b087824 */ /* 0x000fe200078e0204 */
[----:B------:R-:W-:-:S04]  /*35850*/  PRMT R13, R13, 0x7632, R13 ;  /* 0x000076320d0d7816 */ /* 0x000fc8000000000d */
[----:B------:R-:W-:Y:S01]  /*35860*/  LEA R24, P5, R8, R0, 0x1 ;  /* 0x0000000008187211 */ /* 0x000fe200078a08ff */
[----:B------:R-:W-:-:S03]  /*35870*/  IMAD R4, R27, 0x8, R8 ;  /* 0x000000081b047824 */ /* 0x000fc600078e0208 */
[----:B------:R-:W-:Y:S02]  /*35880*/  LEA.HI.X.SX32 R25, R8, R28, 0x1, P5 ;  /* 0x0000001c08197211 */ /* 0x000fe400028f0eff */
[----:B0-----:R-:W-:-:S03]  /*35890*/  LEA R2, P5, R4, R0, 0x1 ;  /* 0x0000000004027211 */ /* 0x001fc600078a08ff */
[----:B------:R0:W-:Y:S01]  /*358a0*/  @P3 STG.E.U16 desc[UR10][R24.64], R13 ;  /* 0x0000000d18003986 */ /* 0x0001e2000c10150a */
[----:B------:R-:W-:Y:S01]  /*358b0*/  PRMT R5, R9, 0x7632, R5 ;  /* 0x0000763209057816 */ /* 0x000fe20000000005 */
[----:B------:R-:W-:Y:S01]  /*358c0*/  IMAD R9, R27, 0x8, R4 ;  /* 0x000000081b097824 */ /* 0x000fe200078e0204 */
[----:B------:R-:W-:Y:S01]  /*358d0*/  LEA.HI.X.SX32 R3, R4, R28, 0x1, P5 ;  /* 0x0000001c04037211 */ /* 0x000fe200028f0eff */
[----:B0-----:R-:W3:Y:S03]  /*358e0*/  LDL.LU R13, [R1+0x28] ;  /* 0x00002800010d7983 */ /* 0x001ee60000300800 */
[----:B------:R-:W-:Y:S01]  /*358f0*/  LEA R8, P5, R9, R0, 0x1 ;  /* 0x0000000009087211 */ /* 0x000fe200078a08ff */
[----:B------:R-:W3:Y:S01]  /*35900*/  LDL.LU R25, [R1+0x18] ;  /* 0x0000180001197983 */ /* 0x000ee20000300800 */
[----:B------:R-:W-:-:S03]  /*35910*/  ISETP.LT.AND P3, PT, R20, UR9, !P0 ;  /* 0x0000000914007c0c */ /* 0x000fc6000c761270 */
[----:B------:R0:W-:Y:S01]  /*35920*/  @P4 STG.E.U16 desc[UR10][R2.64], R5 ;  /* 0x0000000502004986 */ /* 0x0001e2000c10150a */
[----:B------:R-:W-:-:S03]  /*35930*/  ISETP.LT.AND P4, PT, R29, UR9, !P0 ;  /* 0x000000091d007c0c */ /* 0x000fc6000c781270 */
[----:B------:R-:W3:Y:S01]  /*35940*/  LDL.LU R24, [R1+0xb8] ;  /* 0x0000b80001187983 */ /* 0x000ee20000300800 */
[----:B------:R-:W-:-:S03]  /*35950*/  PRMT R4, R5, 0x7632, R4 ;  /* 0x0000763205047816 */ /* 0x000fc60000000004 */
[----:B------:R-:W3:Y:S01]  /*35960*/  LDL.LU R29, [R1+0xb4] ;  /* 0x0000b400011d7983 */ /* 0x000ee20000300800 */
[----:B0-----:R-:W-:-:S03]  /*35970*/  IMAD R3, R27, 0x8, R9 ;  /* 0x000000081b037824 */ /* 0x001fc600078e0209 */
[----:B------:R-:W3:Y:S01]  /*35980*/  LDL.LU R20, [R1+0x8] ;  /* 0x0000080001147983 */ /* 0x000ee20000300800 */
[----:B------:R-:W-:Y:S01]  /*35990*/  LEA.HI.X.SX32 R9, R9, R28, 0x1, P5 ;  /* 0x0000001c09097211 */ /* 0x000fe200028f0eff */
[----:B------:R-:W-:Y:S01]  /*359a0*/  IMAD R5, R27, 0x8, R3 ;  /* 0x000000081b057824 */ /* 0x000fe200078e0203 */
[----:B------:R-:W-:-:S03]  /*359b0*/  LEA R2, P5, R3, R0, 0x1 ;  /* 0x0000000003027211 */ /* 0x000fc600078a08ff */
[----:B------:R0:W-:Y:S01]  /*359c0*/  @P6 STG.E.U16 desc[UR10][R8.64], R4 ;  /* 0x0000000408006986 */ /* 0x0001e2000c10150a */
[----:B------:R-:W-:Y:S02]  /*359d0*/  PRMT R17, R17, 0x7632, R17 ;  /* 0x0000763211117816 */ /* 0x000fe40000000011 */
[----:B------:R-:W-:Y:S02]  /*359e0*/  LEA.HI.X.SX32 R3, R3, R28, 0x1, P5 ;  /* 0x0000001c03037211 */ /* 0x000fe400028f0eff */
[----:B------:R-:W-:Y:S02]  /*359f0*/  PRMT R21, R21, 0x7632, R21 ;  /* 0x0000763215157816 */ /* 0x000fe40000000015 */
[----:B0-----:R-:W-:Y:S01]  /*35a00*/  LEA R4, P5, R5, R0, 0x1 ;  /* 0x0000000005047211 */ /* 0x001fe200078a08ff */
[----:B------:R-:W-:Y:S01]  /*35a10*/  IMAD R8, R27, 0x8, R5 ;  /* 0x000000081b087824 */ /* 0x000fe200078e0205 */
[----:B------:R0:W-:Y:S02]  /*35a20*/  @P3 STG.E.U16 desc[UR10][R2.64], R17 ;  /* 0x0000001102003986 */ /* 0x0001e4000c10150a */
[----:B------:R-:W-:-:S02]  /*35a30*/  LEA.HI.X.SX32 R5, R5, R28, 0x1, P5 ;  /* 0x0000001c05057211 */ /* 0x000fc400028f0eff */
[----:B----4-:R-:W-:Y:S02]  /*35a40*/  ISETP.LT.AND P6, PT, R16, UR9, !P0 ;  /* 0x0000000910007c0c */ /* 0x010fe4000c7c1270 */
[----:B------:R-:W4:Y:S01]  /*35a50*/  LDL.LU R16, [R1+0xbc] ;  /* 0x0000bc0001107983 */ /* 0x000f220000300800 */
[----:B0-----:R-:W-:-:S03]  /*35a60*/  LEA R2, P3, R8, R0, 0x1 ;  /* 0x0000000008027211 */ /* 0x001fc600078608ff */
[----:B------:R0:W-:Y:S01]  /*35a70*/  @P4 STG.E.U16 desc[UR10][R4.64], R21 ;  /* 0x0000001504004986 */ /* 0x0001e2000c10150a */
[----:B------:R-:W-:-:S03]  /*35a80*/  LEA.HI.X.SX32 R3, R8, R28, 0x1, P3 ;  /* 0x0000001c08037211 */ /* 0x000fc600018f0eff */
[----:B0-----:R-:W4:Y:S04]  /*35a90*/  LDL.LU R21, [R1+0xc0] ;  /* 0x0000c00001157983 */ /* 0x001f280000300800 */
[----:B------:R-:W4:Y:S01]  /*35aa0*/  LDL.LU R17, [R1+0xd0] ;  /* 0x0000d00001117983 */ /* 0x000f220000300800 */
[----:B--2---:R-:W-:-:S03]  /*35ab0*/  ISETP.LT.AND P3, PT, R12, UR9, !P0 ;  /* 0x000000090c007c0c */ /* 0x004fc6000c761270 */
[----:B------:R-:W2:Y:S01]  /*35ac0*/  LDL.LU R12, [R1+0xc4] ;  /* 0x0000c400010c7983 */ /* 0x000ea20000300800 */
[----:B-----5:R-:W-:-:S03]  /*35ad0*/  ISETP.LT.AND P4, PT, R26, UR9, !P0 ;  /* 0x000000091a007c0c */ /* 0x020fc6000c781270 */
[----:B------:R-:W5:Y:S01]  /*35ae0*/  LDL.LU R26, [R1+0xc8] ;  /* 0x0000c800011a7983 */ /* 0x000f620000300800 */
[----:B------:R-:W-:-:S04]  /*35af0*/  IMAD R9, R27, 0x8, R8 ;  /* 0x000000081b097824 */ /* 0x000fc800078e0208 */
[----:B------:R-:W-:Y:S01]  /*35b00*/  IMAD R8, R27, 0x8, R9 ;  /* 0x000000081b087824 */ /* 0x000fe200078e0209 */
[----:B------:R-:W-:-:S04]  /*35b10*/  LEA R4, P5, R9, R0, 0x1 ;  /* 0x0000000009047211 */ /* 0x000fc800078a08ff */
[----:B------:R-:W-:Y:S01]  /*35b20*/  LEA.HI.X.SX32 R5, R9, R28, 0x1, P5 ;  /* 0x0000001c09057211 */ /* 0x000fe200028f0eff */
[----:B------:R-:W-:Y:S01]  /*35b30*/  IMAD R9, R27, 0x8, R8 ;  /* 0x000000081b097824 */ /* 0x000fe200078e0208 */
[----:B---3--:R0:W-:Y:S04]  /*35b40*/  @P6 STG.E.U16 desc[UR10][R2.64], R13 ;  /* 0x0000000d02006986 */ /* 0x0081e8000c10150a */
[----:B------:R1:W-:Y:S01]  /*35b50*/  @P2 STG.E.U16 desc[UR10][R4.64], R25 ;  /* 0x0000001904002986 */ /* 0x0003e2000c10150a */
[----:B0-----:R-:W-:-:S04]  /*35b60*/  LEA R2, P5, R8, R0, 0x1 ;  /* 0x0000000008027211 */ /* 0x001fc800078a08ff */
[----:B------:R-:W-:Y:S01]  /*35b70*/  LEA.HI.X.SX32 R3, R8, R28, 0x1, P5 ;  /* 0x0000001c08037211 */ /* 0x000fe200028f0eff */
[----:B------:R-:W-:Y:S01]  /*35b80*/  IMAD R8, R27, 0x8, R9 ;  /* 0x000000081b087824 */ /* 0x000fe200078e0209 */
[----:B-1----:R-:W-:Y:S02]  /*35b90*/  LEA R4, P6, R9, R0, 0x1 ;  /* 0x0000000009047211 */ /* 0x002fe400078c08ff */
[----:B------:R-:W-:Y:S01]  /*35ba0*/  ISETP.LT.AND P2, PT, R24, UR9, !P0 ;  /* 0x0000000918007c0c */ /* 0x000fe2000c741270 */
[----:B------:R0:W-:Y:S01]  /*35bb0*/  @P4 STG.E.U16 desc[UR10][R2.64], R20 ;  /* 0x0000001402004986 */ /* 0x0001e2000c10150a */
[----:B------:R-:W-:Y:S02]  /*35bc0*/  ISETP.LT.AND P5, PT, R29, UR9, !P0 ;  /* 0x000000091d007c0c */ /* 0x000fe4000c7a1270 */
[----:B------:R-:W-:Y:S01]  /*35bd0*/  LEA.HI.X.SX32 R5, R9, R28, 0x1, P6 ;  /* 0x0000001c09057211 */ /* 0x000fe200030f0eff */
[----:B------:R-:W3:Y:S01]  /*35be0*/  LDL.LU R24, [R1+0xcc] ;  /* 0x0000cc0001187983 */ /* 0x000ee20000300800 */
[----:B------:R-:W-:-:S03]  /*35bf0*/  IMAD R9, R27, 0x8, R8 ;  /* 0x000000081b097824 */ /* 0x000fc600078e0208 */
[----:B------:R-:W3:Y:S01]  /*35c00*/  LDL.LU R29, [R1+0xd4] ;  /* 0x0000d400011d7983 */ /* 0x000ee20000300800 */
[----:B0-----:R-:W-:-:S03]  /*35c10*/  LEA R2, P4, R8, R0, 0x1 ;  /* 0x0000000008027211 */ /* 0x001fc600078808ff */
[----:B------:R0:W-:Y:S01]  /*35c20*/  @P3 STG.E.U16 desc[UR10][R4.64], R14 ;  /* 0x0000000e04003986 */ /* 0x0001e2000c10150a */
[----:B------:R-:W-:Y:S01]  /*35c30*/  LEA.HI.X.SX32 R3, R8, R28, 0x1, P4 ;  /* 0x0000001c08037211 */ /* 0x000fe200020f0eff */
[----:B------:R-:W-:Y:S01]  /*35c40*/  IMAD R8, R27, 0x8, R9 ;  /* 0x000000081b087824 */ /* 0x000fe200078e0209 */
[----:B0-----:R-:W-:-:S04]  /*35c50*/  LEA R4, P3, R9, R0, 0x1 ;  /* 0x0000000009047211 */ /* 0x001fc800078608ff */
[----:B------:R-:W-:Y:S01]  /*35c60*/  LEA.HI.X.SX32 R5, R9, R28, 0x1, P3 ;  /* 0x0000001c09057211 */ /* 0x000fe200018f0eff */
[----:B------:R-:W-:Y:S01]  /*35c70*/  IMAD R9, R27, 0x8, R8 ;  /* 0x000000081b097824 */ /* 0x000fe200078e0208 */
[----:B------:R-:W-:Y:S04]  /*35c80*/  @P5 STG.E.U16 desc[UR10][R2.64], R10 ;  /* 0x0000000a02005986 */ /* 0x000fe8000c10150a */
[----:B------:R0:W-:Y:S01]  /*35c90*/  @P2 STG.E.U16 desc[UR10][R4.64], R6 ;  /* 0x0000000604002986 */ /* 0x0001e2000c10150a */
[----:B----4-:R-:W-:-:S03]  /*35ca0*/  ISETP.LT.AND P6, PT, R16, UR9, !P0 ;  /* 0x0000000910007c0c */ /* 0x010fc6000c7c1270 */
[----:B------:R-:W4:Y:S01]  /*35cb0*/  LDL.LU R16, [R1+0xd8] ;  /* 0x0000d80001107983 */ /* 0x000f220000300800 */
[----:B0-----:R-:W-:-:S04]  /*35cc0*/  LEA R4, P5, R9, R0, 0x1 ;  /* 0x0000000009047211 */ /* 0x001fc800078a08ff */
[----:B------:R-:W-:Y:S02]  /*35cd0*/  LEA.HI.X.SX32 R5, R9, R28, 0x1, P5 ;  /* 0x0000001c09057211 */ /* 0x000fe400028f0eff */
[----:B--2---:R-:W-:Y:S02]  /*35ce0*/  ISETP.LT.AND P2, PT, R12, UR9, !P0 ;  /* 0x000000090c007c0c */ /* 0x004fe4000c741270 */
[----:B------:R-:W2:Y:S01]  /*35cf0*/  LDL.LU R12, [R1+0xdc] ;  /* 0x0000dc00010c7983 */ /* 0x000ea20000300800 */
[----:B-----5:R-:W-:-:S03]  /*35d00*/  ISETP.LT.AND P5, PT, R26, UR9, !P0 ;  /* 0x000000091a007c0c */ /* 0x020fc6000c7a1270 */
[----:B------:R-:W5:Y:S01]  /*35d10*/  LDL.LU R26, [R1+0xe0] ;  /* 0x0000e000011a7983 */ /* 0x000f620000300800 */
[C---:B------:R-:W-:Y:S02]  /*35d20*/  LEA R2, P3, R8.reuse, R0, 0x1 ;  /* 0x0000000008027211 */ /* 0x040fe400078608ff */
[----:B------:R-:W-:Y:S02]  /*35d30*/  ISETP.LT.AND P4, PT, R21, UR9, !P0 ;  /* 0x0000000915007c0c */ /* 0x000fe4000c781270 */
[----:B------:R-:W-:Y:S01]  /*35d40*/  LEA.HI.X.SX32 R3, R8, R28, 0x1, P3 ;  /* 0x0000001c08037211 */ /* 0x000fe200018f0eff */
[----:B------:R-:W-:-:S04]  /*35d50*/  IMAD R8, R27, 0x8, R9 ;  /* 0x000000081b087824 */ /* 0x000fc800078e0209 */
[----:B------:R0:W-:Y:S01]  /*35d60*/  @P6 STG.E.U16 desc[UR10][R2.64], R18 ;  /* 0x0000001202006986 */ /* 0x0001e2000c10150a */
[----:B------:R-:W-:-:S05]  /*35d70*/  PRMT R6, R13, 0x7632, R6 ;  /* 0x000076320d067816 */ /* 0x000fca0000000006 */
[----:B------:R1:W-:Y:S01]  /*35d80*/  @P4 STG.E.U16 desc[UR10][R4.64], R22 ;  /* 0x0000001604004986 */ /* 0x0003e2000c10150a */
[----:B0-----:R-:W-:-:S04]  /*35d90*/  LEA R2, P6, R8, R0, 0x1 ;  /* 0x0000000008027211 */ /* 0x001fc800078c08ff */
[----:B------:R-:W-:Y:S01]  /*35da0*/  LEA.HI.X.SX32 R3, R8, R28, 0x1, P6 ;  /* 0x0000001c08037211 */ /* 0x000fe200030f0eff */
[----:B-1----:R-:W-:-:S04]  /*35db0*/  IMAD R5, R27, 0x8, R8 ;  /* 0x000000081b057824 */ /* 0x002fc800078e0208 */
[----:B------:R0:W-:Y:S01]  /*35dc0*/  @P2 STG.E.U16 desc[UR10][R2.64], R6 ;  /* 0x0000000602002986 */ /* 0x0001e2000c10150a */
[----:B------:R-:W-:Y:S01]  /*35dd0*/  IMAD R8, R27, 0x8, R5 ;  /* 0x000000081b087824 */ /* 0x000fe200078e0205 */
[----:B------:R-:W-:Y:S02]  /*35de0*/  LEA R4, P6, R5, R0, 0x1 ;  /* 0x0000000005047211 */ /* 0x000fe400078c08ff */
[----:B------:R-:W-:Y:S01]  /*35df0*/  PRMT R10, R25, 0x7632, R10 ;  /* 0x00007632190a7816 */ /* 0x000fe2000000000a */
[----:B------:R-:W-:Y:S01]  /*35e00*/  IMAD R9, R27, 0x8, R8 ;  /* 0x000000081b097824 */ /* 0x000fe200078e0208 */
[----:B------:R-:W-:Y:S02]  /*35e10*/  LEA.HI.X.SX32 R5, R5, R28, 0x1, P6 ;  /* 0x0000001c05057211 */ /* 0x000fe400030f0eff */
[----:B0-----:R-:W-:Y:S02]  /*35e20*/  LEA R2, P6, R8, R0, 0x1 ;  /* 0x0000000008027211 */ /* 0x001fe400078c08ff */
[----:B---3--:R-:W-:-:S02]  /*35e30*/  ISETP.LT.AND P2, PT, R29, UR9, !P0 ;  /* 0x000000091d007c0c */ /* 0x008fc4000c741270 */
[----:B------:R-:W3:Y:S01]  /*35e40*/  LDL.LU R29, [R1+0xe4] ;  /* 0x0000e400011d7983 */ /* 0x000ee20000300800 */
[----:B------:R-:W-:Y:S02]  /*35e50*/  ISETP.LT.AND P4, PT, R24, UR9, !P0 ;  /* 0x0000000918007c0c */ /* 0x000fe4000c781270 */
[----:B------:R-:W-:Y:S01]  /*35e60*/  LEA.HI.X.SX32 R3, R8, R28, 0x1, P6 ;  /* 0x0000001c08037211 */ /* 0x000fe200030f0eff */
[----:B------:R0:W-:Y:S01]  /*35e70*/  @P5 STG.E.U16 desc[UR10][R4.64], R10 ;  /* 0x0000000a04005986 */ /* 0x0001e2000c10150a */
[----:B------:R-:W-:Y:S02]  /*35e80*/  PRMT R6, R20, 0x7632, R6 ;  /* 0x0000763214067816 */ /* 0x000fe40000000006 */
[----:B------:R-:W-:Y:S01]  /*35e90*/  PRMT R14, R14, 0x7632, R14 ;  /* 0x000076320e0e7816 */ /* 0x000fe2000000000e */
[----:B------:R-:W3:Y:S04]  /*35ea0*/  LDL.LU R13, [R1+0xe8] ;  /* 0x0000e800010d7983 */ /* 0x000ee80000300800 */
[----:B------:R-:W3:Y:S01]  /*35eb0*/  LDL.LU R24, [R1+0xec] ;  /* 0x0000ec0001187983 */ /* 0x000ee20000300800 */
[----:B0-----:R-:W-:-:S03]  /*35ec0*/  LEA R4, P6, R9, R0, 0x1 ;  /* 0x0000000009047211 */ /* 0x001fc600078c08ff */
[----:B------:R-:W3:Y:S01]  /*35ed0*/  LDL.LU R20, [R1+0xf0] ;  /* 0x0000f00001147983 */ /* 0x000ee20000300800 */
[----:B------:R-:W-:-:S03]  /*35ee0*/  LEA.HI.X.SX32 R5, R9, R28, 0x1, P6 ;  /* 0x0000001c09057211 */ /* 0x000fc600030f0eff */
[----:B------:R0:W-:Y:S04]  /*35ef0*/  @P4 STG.E.U16 desc[UR10][R2.64], R6 ;  /* 0x0000000602004986 */ /* 0x0001e8000c10150a */
[----:B------:R1:W-:Y:S01]  /*35f00*/  @P2 STG.E.U16 desc[UR10][R4.64], R14 ;  /* 0x0000000e04002986 */ /* 0x0003e2000c10150a */
[----:B-----5:R-:W-:-:S03]  /*35f10*/  ISETP.LT.AND P2, PT, R26, UR9, !P0 ;  /* 0x000000091a007c0c */ /* 0x020fc6000c741270 */
[----:B------:R-:W5:Y:S01]  /*35f20*/  LDL.LU R26, [R1+0xf4] ;  /* 0x0000f400011a7983 */ /* 0x000f620000300800 */
[C---:B0-----:R-:W-:Y:S01]  /*35f30*/  IMAD R3, R27.reuse, 0x8, R9 ;  /* 0x000000081b037824 */ /* 0x041fe200078e0209 */
[----:B----4-:R-:W-:Y:S02]  /*35f40*/  ISETP.LT.AND P5, PT, R16, UR9, !P0 ;  /* 0x0000000910007c0c */ /* 0x010fe4000c7a1270 */
[----:B--2---:R-:W-:Y:S01]  /*35f50*/  ISETP.LT.AND P4, PT, R12, UR9, !P0 ;  /* 0x000000090c007c0c */ /* 0x004fe2000c781270 */
[----:B------:R-:W-:Y:S01]  /*35f60*/  IMAD R8, R27, 0x8, R3 ;  /* 0x000000081b087824 */ /* 0x000fe200078e0203 */
[C---:B------:R-:W-:Y:S01]  /*35f70*/  LEA R2, P6, R3.reuse, R0, 0x1 ;  /* 0x0000000003027211 */ /* 0x040fe200078c08ff */
[----:B------:R-:W2:Y:S03]  /*35f80*/  LDL.LU R16, [R1+0x2c] ;  /* 0x00002c0001107983 */ /* 0x000ea60000300800 */
[----:B------:R-:W-:Y:S01]  /*35f90*/  LEA.HI.X.SX32 R3, R3, R28, 0x1, P6 ;  /* 0x0000001c03037211 */ /* 0x000fe200030f0eff */
[----:B------:R-:W4:Y:S01]  /*35fa0*/  LDL.LU R12, [R1+0x1c] ;  /* 0x00001c00010c7983 */ /* 0x000f220000300800 */
[----:B-1----:R-:W-:-:S02]  /*35fb0*/  LEA R4, P6, R8, R0, 0x1 ;  /* 0x0000000008047211 */ /* 0x002fc400078c08ff */
[----:B------:R-:W-:Y:S01]  /*35fc0*/  PRMT R10, R10, 0x7632, R10 ;  /* 0x000076320a0a7816 */ /* 0x000fe2000000000a */
[----:B------:R-:W4:Y:S01]  /*35fd0*/  LDL.LU R25, [R1+0xf8] ;  /* 0x0000f80001197983 */ /* 0x000f220000300800 */
[----:B------:R-:W-:Y:S01]  /*35fe0*/  PRMT R9, R6, 0x7632, R9 ;  /* 0x0000763206097816 */ /* 0x000fe20000000009 */
[----:B------:R-:W-:Y:S01]  /*35ff0*/  IMAD R6, R27, 0x8, R8 ;  /* 0x000000081b067824 */ /* 0x000fe200078e0208 */
[----:B------:R-:W-:Y:S01]  /*36000*/  LEA.HI.X.SX32 R5, R8, R28, 0x1, P6 ;  /* 0x0000001c08057211 */ /* 0x000fe200030f0eff */
[----:B------:R0:W-:Y:S04]  /*36010*/  @P5 STG.E.U16 desc[UR10][R2.64], R10 ;  /* 0x0000000a02005986 */ /* 0x0001e8000c10150a */
[----:B------:R1:W-:Y:S01]  /*36020*/  @P4 STG.E.U16 desc[UR10][R4.64], R9 ;  /* 0x0000000904004986 */ /* 0x0003e2000c10150a */
[----:B------:R-:W-:-:S02]  /*36030*/  PRMT R18, R18, 0x7632, R18 ;  /* 0x0000763212127816 */ /* 0x000fc40000000012 */
[----:B0-----:R-:W-:Y:S01]  /*36040*/  LEA R2, P6, R6, R0, 0x1 ;  /* 0x0000000006027211 */ /* 0x001fe200078c08ff */
[----:B-1----:R-:W-:-:S03]  /*36050*/  IMAD R5, R27, 0x8, R6 ;  /* 0x000000081b057824 */ /* 0x002fc600078e0206 */
[----:B------:R-:W-:Y:S02]  /*36060*/  LEA.HI.X.SX32 R3, R6, R28, 0x1, P6 ;  /* 0x0000001c06037211 */ /* 0x000fe400030f0eff */
[----:B------:R-:W-:Y:S01]  /*36070*/  ISETP.LT.AND P3, PT, R17, UR9, !P0 ;  /* 0x0000000911007c0c */ /* 0x000fe2000c761270 */
[----:B------:R-:W-:Y:S01]  /*36080*/  IMAD R6, R27, 0x8, R5 ;  /* 0x000000081b067824 */ /* 0x000fe200078e0205 */
[----:B------:R-:W-:Y:S01]  /*36090*/  LEA R4, P6, R5, R0, 0x1 ;  /* 0x0000000005047211 */ /* 0x000fe200078c08ff */
[----:B------:R0:W-:Y:S01]  /*360a0*/  @P2 STG.E.U16 desc[UR10][R2.64], R18 ;  /* 0x0000001202002986 */ /* 0x0001e2000c10150a */
[----:B------:R-:W-:Y:S02]  /*360b0*/  PRMT R22, R22, 0x7632, R22 ;  /* 0x0000763216167816 */ /* 0x000fe40000000016 */
[----:B---3--:R-:W-:Y:S02]  /*360c0*/  ISETP.LT.AND P5, PT, R29, UR9, !P0 ;  /* 0x000000091d007c0c */ /* 0x008fe4000c7a1270 */
[----:B------:R-:W3:Y:S01]  /*360d0*/  LDL.LU R29, [R1+0xc] ;  /* 0x00000c00011d7983 */ /* 0x000ee20000300800 */
[----:B------:R-:W-:-:S03]  /*360e0*/  LEA.HI.X.SX32 R5, R5, R28, 0x1, P6 ;  /* 0x0000001c05057211 */ /* 0x000fc600030f0eff */
[----:B------:R-:W3:Y:S01]  /*360f0*/  LDL.LU R21, [R1+0xfc] ;  /* 0x0000fc0001157983 */ /* 0x000ee20000300800 */
[----:B------:R-:W-:-:S03]  /*36100*/  IMAD R8, R27, 0x8, R6 ;  /* 0x000000081b087824 */ /* 0x000fc600078e0206 */
[----:B------:R-:W3:Y:S01]  /*36110*/  LDL.LU R17, [R1+0x100] ;  /* 0x0001000001117983 */ /* 0x000ee20000300800 */
[----:B0-----:R-:W-:Y:S02]  /*36120*/  LEA R2, P2, R6, R0, 0x1 ;  /* 0x0000000006027211 */ /* 0x001fe400078408ff */
[----:B------:R-:W-:Y:S01]  /*36130*/  ISETP.LT.AND P6, PT, R24, UR9, !P0 ;  /* 0x0000000918007c0c */ /* 0x000fe2000c7c1270 */
[----:B------:R0:W-:Y:S01]  /*36140*/  @P5 STG.E.U16 desc[UR10][R4.64], R22 ;  /* 0x0000001604005986 */ /* 0x0001e2000c10150a */
[----:B------:R-:W-:Y:S02]  /*36150*/  LEA.HI.X.SX32 R3, R6, R28, 0x1, P2 ;  /* 0x0000001c06037211 */ /* 0x000fe400010f0eff */
[----:B------:R-:W-:Y:S01]  /*36160*/  ISETP.LT.AND P2, PT, R20, UR9, !P0 ;  /* 0x0000000914007c0c */ /* 0x000fe2000c741270 */
[----:B------:R-:W3:Y:S04]  /*36170*/  LDL.LU R24, [R1+0x104] ;  /* 0x0001040001187983 */ /* 0x000ee80000300800 */
[----:B------:R-:W3:Y:S01]  /*36180*/  LDL.LU R20, [R1+0x10c] ;  /* 0x00010c0001147983 */ /* 0x000ee20000300800 */
[----:B0-----:R-:W-:-:S04]  /*36190*/  LEA R4, P5, R8, R0, 0x1 ;  /* 0x0000000008047211 */ /* 0x001fc800078a08ff */
[----:B------:R-:W-:Y:S02]  /*361a0*/  LEA.HI.X.SX32 R5, R8, R28, 0x1, P5 ;  /* 0x0000001c08057211 */ /* 0x000fe400028f0eff */
[----:B-----5:R-:W-:Y:S02]  /*361b0*/  ISETP.LT.AND P5, PT, R26, UR9, !P0 ;  /* 0x000000091a007c0c */ /* 0x020fe4000c7a1270 */
[----:B------:R-:W5:Y:S01]  /*361c0*/  LDL.LU R26, [R1+0x108] ;  /* 0x00010800011a7983 */ /* 0x000f620000300800 */
[----:B------:R-:W-:Y:S01]  /*361d0*/  ISETP.LT.AND P4, PT, R13, UR9, !P0 ;  /* 0x000000090d007c0c */ /* 0x000fe2000c781270 */
[----:B------:R-:W-:-:S04]  /*361e0*/  IMAD R6, R27, 0x8, R8 ;  /* 0x000000081b067824 */ /* 0x000fc800078e0208 */
[----:B------:R-:W-:-:S08]  /*361f0*/  IMAD R9, R27, 0x8, R6 ;  /* 0x000000081b097824 */ /* 0x000fd000078e0206 */
[----:B--2---:R0:W-:Y:S01]  /*36200*/  @P4 STG.E.U16 desc[UR10][R2.64], R16 ;  /* 0x0000001002004986 */ /* 0x0041e2000c10150a */
[----:B------:R-:W-:-:S03]  /*36210*/  IMAD R13, R27, 0x8, R9 ;  /* 0x000000081b0d7824 */ /* 0x000fc600078e0209 */
[----:B----4-:R1:W-:Y:S01]  /*36220*/  @P6 STG.E.U16 desc[UR10][R4.64], R12 ;  /* 0x0000000c04006986 */ /* 0x0103e2000c10150a */
[----:B0-----:R-:W-:-:S04]  /*36230*/  LEA R2, P4, R6, R0, 0x1 ;  /* 0x0000000006027211 */ /* 0x001fc800078808ff */
[----:B------:R-:W-:Y:S02]  /*36240*/  LEA.HI.X.SX32 R3, R6, R28, 0x1, P4 ;  /* 0x0000001c06037211 */ /* 0x000fe400020f0eff */
[----:B-1----:R-:W-:Y:S02]  /*36250*/  LEA R4, P6, R9, R0, 0x1 ;  /* 0x0000000009047211 */ /* 0x002fe400078c08ff */
[----:B------:R-:W-:Y:S02]  /*36260*/  ISETP.LT.AND P4, PT, R25, UR9, !P0 ;  /* 0x0000000919007c0c */ /* 0x000fe4000c781270 */
[----:B------:R-:W-:Y:S01]  /*36270*/  LEA.HI.X.SX32 R5, R9, R28, 0x1, P6 ;  /* 0x0000001c09057211 */ /* 0x000fe200030f0eff */
[----:B------:R-:W-:Y:S01]  /*36280*/  IMAD R9, R27, 0x8, R13 ;  /* 0x000000081b097824 */ /* 0x000fe200078e020d */
[----:B------:R-:W2:Y:S04]  /*36290*/  LDL.LU R25, [R1+0x110] ;  /* 0x0001100001197983 */ /* 0x000ea80000300800 */
[----:B---3--:R0:W-:Y:S01]  /*362a0*/  @P2 STG.E.U16 desc[UR10][R2.64], R29 ;  /* 0x0000001d02002986 */ /* 0x0081e2000c10150a */
[----:B------:R-:W-:-:S02]  /*362b0*/  ISETP.LT.AND P6, PT, R21, UR9, !P0 ;  /* 0x0000000915007c0c */ /* 0x000fc4000c7c1270 */
[----:B0-----:R-:W-:-:S04]  /*362c0*/  LEA R2, P2, R13, R0, 0x1 ;  /* 0x000000000d027211 */ /* 0x001fc800078408ff */
[----:B------:R-:W-:Y:S01]  /*362d0*/  LEA.HI.X.SX32 R3, R13, R28, 0x1, P2 ;  /* 0x0000001c0d037211 */ /* 0x000fe200010f0eff */
[----:B------:R-:W-:Y:S01]  /*362e0*/  IMAD R13, R27, 0x8, R9 ;  /* 0x000000081b0d7824 */ /* 0x000fe200078e0209 */
[----:B------:R-:W-:Y:S01]  /*362f0*/  ISETP.LT.AND P2, PT, R17, UR9, !P0 ;  /* 0x0000000911007c0c */ /* 0x000fe2000c741270 */
[----:B------:R0:W-:Y:S04]  /*36300*/  @P5 STG.E.U16 desc[UR10][R4.64], R15 ;  /* 0x0000000f04005986 */ /* 0x0001e8000c10150a */
[----:B------:R1:W-:Y:S01]  /*36310*/  @P4 STG.E.U16 desc[UR10][R2.64], R11 ;  /* 0x0000000b02004986 */ /* 0x0003e2000c10150a */
[-C--:B0-----:R-:W-:Y:S02]  /*36320*/  LEA R4, P5, R9, R0.reuse, 0x1 ;  /* 0x0000000009047211 */ /* 0x081fe400078a08ff */
[----:B-1----:R-:W-:-:S02]  /*36330*/  LEA R2, P4, R13, R0, 0x1 ;  /* 0x000000000d027211 */ /* 0x002fc400078808ff */
[-C--:B------:R-:W-:Y:S02]  /*36340*/  LEA.HI.X.SX32 R5, R9, R28.reuse, 0x1, P5 ;  /* 0x0000001c09057211 */ /* 0x080fe400028f0eff */
[----:B------:R-:W-:Y:S02]  /*36350*/  LEA.HI.X.SX32 R3, R13, R28, 0x1, P4 ;  /* 0x0000001c0d037211 */ /* 0x000fe400020f0eff */
[----:B------:R-:W-:Y:S01]  /*36360*/  ISETP.LT.AND P4, PT, R20, UR9, !P0 ;  /* 0x0000000914007c0c */ /* 0x000fe2000c781270 */
[----:B------:R0:W-:Y:S01]  /*36370*/  @P6 STG.E.U16 desc[UR10][R4.64], R7 ;  /* 0x0000000704006986 */ /* 0x0001e2000c10150a */
[----:B------:R-:W-:-:S03]  /*36380*/  ISETP.LT.AND P5, PT, R24, UR9, !P0 ;  /* 0x0000000918007c0c */ /* 0x000fc6000c7a1270 */
[----:B------:R-:W3:Y:S04]  /*36390*/  LDL.LU R20, [R1+0x114] ;  /* 0x0001140001147983 */ /* 0x000ee80000300800 */
[----:B------:R1:W-:Y:S04]  /*363a0*/  @P2 STG.E.U16 desc[UR10][R2.64], R19 ;  /* 0x0000001302002986 */ /* 0x0003e8000c10150a */
[----:B------:R-:W4:Y:S01]  /*363b0*/  LDL.LU R24, [R1+0x118] ;  /* 0x0001180001187983 */ /* 0x000f220000300800 */
[----:B-----5:R-:W-:-:S03]  /*363c0*/  ISETP.LT.AND P2, PT, R26, UR9, !P0 ;  /* 0x000000091a007c0c */ /* 0x020fc6000c741270 */
[----:B------:R-:W5:Y:S01]  /*363d0*/  LDL.LU R26, [R1+0x11c] ;  /* 0x00011c00011a7983 */ /* 0x000f620000300800 */
[----:B------:R-:W-:-:S04]  /*363e0*/  IMAD R9, R27, 0x8, R13 ;  /* 0x000000081b097824 */ /* 0x000fc800078e020d */
[----:B------:R-:W-:Y:S01]  /*363f0*/  IMAD R13, R27, 0x8, R9 ;  /* 0x000000081b0d7824 */ /* 0x000fe200078e0209 */
[----:B0-----:R-:W-:-:S03]  /*36400*/  LEA R4, P6, R9, R0, 0x1 ;  /* 0x0000000009047211 */ /* 0x001fc600078c08ff */
[----:B------:R-:W-:Y:S01]  /*36410*/  IMAD R17, R27, 0x8, R13 ;  /* 0x000000081b117824 */ /* 0x000fe200078e020d */
[----:B------:R-:W-:Y:S02]  /*36420*/  LEA.HI.X.SX32 R5, R9, R28, 0x1, P6 ;  /* 0x0000001c09057211 */ /* 0x000fe400030f0eff */
[----:B-1----:R-:W-:Y:S01]  /*36430*/  LEA R2, P6, R13, R0, 0x1 ;  /* 0x000000000d027211 */ /* 0x002fe200078c08ff */
[----:B------:R-:W-:Y:S02]  /*36440*/  IMAD R9, R27, 0x8, R17 ;  /* 0x000000081b097824 */ /* 0x000fe400078e0211 */
[----:B------:R0:W-:Y:S01]  /*36450*/  @P5 STG.E.U16 desc[UR10][R4.64], R23 ;  /* 0x0000001704005986 */ /* 0x0001e2000c10150a */
[----:B------:R-:W-:Y:S01]  /*36460*/  LEA.HI.X.SX32 R3, R13, R28, 0x1, P6 ;  /* 0x0000001c0d037211 */ /* 0x000fe200030f0eff */
[----:B------:R-:W-:Y:S01]  /*36470*/  IMAD R13, R27, 0x8, R9 ;  /* 0x000000081b0d7824 */ /* 0x000fe200078e0209 */
[----:B------:R-:W-:Y:S02]  /*36480*/  PRMT R6, R16, 0x7632, R6 ;  /* 0x0000763210067816 */ /* 0x000fe40000000006 */
[----:B0-----:R-:W-:-:S04]  /*36490*/  LEA R4, P6, R17, R0, 0x1 ;  /* 0x0000000011047211 */ /* 0x001fc800078c08ff */
[----:B------:R-:W-:Y:S01]  /*364a0*/  LEA.HI.X.SX32 R5, R17, R28, 0x1, P6 ;  /* 0x0000001c11057211 */ /* 0x000fe200030f0eff */
[----:B------:R-:W-:Y:S01]  /*364b0*/  IMAD R17, R27, 0x8, R13 ;  /* 0x000000081b117824 */ /* 0x000fe200078e020d */
[----:B------:R-:W-:-:S03]  /*364c0*/  PRMT R7, R12, 0x7632, R7 ;  /* 0x000076320c077816 */ /* 0x000fc60000000007 */
[----:B------:R-:W-:Y:S01]  /*364d0*/  IMAD R21, R27, 0x8, R17 ;  /* 0x000000081b157824 */ /* 0x000fe200078e0211 */
[----:B--2---:R-:W-:Y:S01]  /*364e0*/  ISETP.LT.AND P5, PT, R25, UR9, !P0 ;  /* 0x0000000919007c0c */ /* 0x004fe2000c7a1270 */
[----:B------:R0:W-:Y:S02]  /*364f0*/  @P2 STG.E.U16 desc[UR10][R2.64], R6 ;  /* 0x0000000602002986 */ /* 0x0001e4000c10150a */
[----:B------:R-:W-:Y:S02]  /*36500*/  IMAD R25, R27, 0x8, R21 ;  /* 0x000000081b197824 */ /* 0x000fe400078e0215 */
[----:B------:R1:W-:Y:S01]  /*36510*/  @P4 STG.E.U16 desc[UR10][R4.64], R7 ;  /* 0x0000000704004986 */ /* 0x0003e2000c10150a */
[-C--:B------:R-:W-:Y:S02]  /*36520*/  LEA R12, P4, R13, R0.reuse, 0x1 ;  /* 0x000000000d0c7211 */ /* 0x080fe400078808ff */
[-C--:B------:R-:W-:Y:S02]  /*36530*/  LEA R8, P6, R17, R0.reuse, 0x1 ;  /* 0x0000000011087211 */ /* 0x080fe400078c08ff */
[----:B0-----:R-:W-:-:S04]  /*36540*/  LEA R2, P2, R9, R0, 0x1 ;  /* 0x0000000009027211 */ /* 0x001fc800078408ff */
[----:B------:R-:W-:Y:S02]  /*36550*/  LEA.HI.X.SX32 R3, R9, R28, 0x1, P2 ;  /* 0x0000001c09037211 */ /* 0x000fe400010f0eff */
[----:B------:R-:W-:Y:S02]  /*36560*/  LEA R16, P2, R25, R0, 0x1 ;  /* 0x0000000019107211 */ /* 0x000fe400078408ff */
[-C--:B------:R-:W-:Y:S01]  /*36570*/  LEA.HI.X.SX32 R13, R13, R28.reuse, 0x1, P4 ;  /* 0x0000001c0d0d7211 */ /* 0x080fe200020f0eff */
[----:B------:R-:W-:Y:S01]  /*36580*/  IMAD R27, R27, 0x8, R25 ;  /* 0x000000081b1b7824 */ /* 0x000fe200078e0219 */
[----:B------:R-:W-:Y:S02]  /*36590*/  LEA.HI.X.SX32 R9, R17, R28, 0x1, P6 ;  /* 0x0000001c11097211 */ /* 0x000fe400030f0eff */
[----:B-1----:R-:W-:Y:S02]  /*365a0*/  LEA R4, P6, R21, R0, 0x1 ;  /* 0x0000000015047211 */ /* 0x002fe400078c08ff */
[----:B------:R-:W-:-:S02]  /*365b0*/  LEA.HI.X.SX32 R17, R25, R28, 0x1, P2 ;  /* 0x0000001c19117211 */ /* 0x000fc400010f0eff */
[----:B------:R-:W-:Y:S02]  /*365c0*/  LEA.HI.X.SX32 R5, R21, R28, 0x1, P6 ;  /* 0x0000001c15057211 */ /* 0x000fe400030f0eff */
[----:B------:R-:W-:Y:S02]  /*365d0*/  PRMT R6, R15, 0x7632, R6 ;  /* 0x000076320f067816 */ /* 0x000fe40000000006 */
[----:B------:R-:W-:Y:S02]  /*365e0*/  PRMT R11, R11, 0x7632, R11 ;  /* 0x000076320b0b7816 */ /* 0x000fe4000000000b */
[----:B------:R-:W-:Y:S02]  /*365f0*/  PRMT R7, R7, 0x7632, R7 ;  /* 0x0000763207077816 */ /* 0x000fe40000000007 */
[----:B------:R-:W-:Y:S02]  /*36600*/  PRMT R19, R19, 0x7632, R19 ;  /* 0x0000763213137816 */ /* 0x000fe40000000013 */
[----:B---3--:R-:W-:-:S02]  /*36610*/  ISETP.LT.AND P4, PT, R20, UR9, !P0 ;  /* 0x0000000914007c0c */ /* 0x008fc4000c781270 */
[----:B------:R-:W-:Y:S02]  /*36620*/  LEA R20, P6, R27, R0, 0x1 ;  /* 0x000000001b147211 */ /* 0x000fe400078c08ff */
[----:B----4-:R-:W-:Y:S02]  /*36630*/  ISETP.LT.AND P2, PT, R24, UR9, !P0 ;  /* 0x0000000918007c0c */ /* 0x010fe4000c741270 */
[----:B------:R-:W-:-:S05]  /*36640*/  PRMT R0, R29, 0x7632, R0 ;  /* 0x000076321d007816 */ /* 0x000fca0000000000 */
[----:B------:R0:W-:Y:S04]  /*36650*/  @P5 STG.E.U16 desc[UR10][R2.64], R0 ;  /* 0x0000000002005986 */ /* 0x0001e8000c10150a */
[----:B------:R0:W-:Y:S04]  /*36660*/  @P4 STG.E.U16 desc[UR10][R12.64], R6 ;  /* 0x000000060c004986 */ /* 0x0001e8000c10150a */
[----:B------:R0:W-:Y:S04]  /*36670*/  @P3 STG.E.U16 desc[UR10][R8.64], R11 ;  /* 0x0000000b08003986 */ /* 0x0001e8000c10150a */
[----:B------:R0:W-:Y:S01]  /*36680*/  @P2 STG.E.U16 desc[UR10][R4.64], R7 ;  /* 0x0000000704002986 */ /* 0x0001e2000c10150a */
[----:B------:R-:W-:-:S03]  /*36690*/  LEA.HI.X.SX32 R21, R27, R28, 0x1, P6 ;  /* 0x0000001c1b157211 */ /* 0x000fc600030f0eff */
[----:B------:R0:W-:Y:S01]  /*366a0*/  @P1 STG.E.U16 desc[UR10][R16.64], R19 ;  /* 0x0000001310001986 */ /* 0x0001e2000c10150a */
[----:B-----5:R-:W-:-:S13]  /*366b0*/  ISETP.LT.AND P0, PT, R26, UR9, !P0 ;  /* 0x000000091a007c0c */ /* 0x020fda000c701270 */
[----:B0-----:R-:W-:Y:S05]  /*366c0*/  @!P0 EXIT ;  /* 0x000000000000894d */ /* 0x001fea0003800000 */
[----:B------:R-:W-:-:S05]  /*366d0*/  PRMT R10, R23, 0x7632, R10 ;  /* 0x00007632170a7816 */ /* 0x000fca000000000a */
[----:B------:R-:W-:Y:S01]  /*366e0*/  STG.E.U16 desc[UR10][R20.64], R10 ;  /* 0x0000000a14007986 */ /* 0x000fe2000c10150a */
[----:B------:R-:W-:Y:S05]  /*366f0*/  EXIT ;  /* 0x000000000000794d */ /* 0x000fea0003800000 */
.L_x_3:
[----:B------:R-:W-:-:S00]  /*36700*/  BRA `(.L_x_3) ;  /* 0xfffffffc00fc7947 */ /* 0x000fc0000383ffff */
[----:B------:R-:W-:-:S00]  /*36710*/  NOP ;  /* 0x0000000000007918 */ /* 0x000fc00000000000 */
        /* <DEDUP_REMOVED lines=14> */
.L_x_4:


//--------------------- .nv.shared.matmul_kernel  --------------------------
	.section	.nv.shared.matmul_kernel,"aw",@nobits
	.sectionflags	@""
	.align	16
	.zero		1024


//--------------------- .nv.shared.reserved.0     --------------------------
	.section	.nv.shared.reserved.0,"aw",@nobits
	.weak		__nv_reservedSMEM_offset_0_alias
	.size		__nv_reservedSMEM_offset_0_alias, 0, 0
	.other		__nv_reservedSMEM_offset_0_alias,@"STO_CUDA_RESERVED_SHARED STV_DEFAULT"
__nv_reservedSMEM_offset_0_alias:
	.zero		0


//--------------------- .nv.constant0.matmul_kernel --------------------------
	.section	.nv.constant0.matmul_kernel,"a",@progbits
	.sectionflags	@""
	.align	4
.nv.constant0.matmul_kernel:
	.zero		608


//--------------------- SYMBOLS --------------------------

	.type		.nv.reservedSmem.offset0,@object
	.size		.nv.reservedSmem.offset0,0x4
